	.target	sm_90a

	.elftype	@"ET_EXEC"


//--------------------- .note.nv.tkinfo           --------------------------
	.section	.note.nv.tkinfo,"",@"SHT_NOTE"
	.sectionflags	@"SHF_NOTE_NV_TKINFO"
	.tkinfo
        /*0018*/ 	.word	0x00000002
        /*0030*/ 	.string	""
        /*0030*/ 	.string	"ptxas"
        /*0030*/ 	.string	"Cuda compilation tools, release 13.0, V13.0.88"
        /*0030*/ 	.string	"Build cuda_13.0.r13.0/compiler.36424714_0"
        /*0030*/ 	.string	"-v  -suppress-debug-info  -lineinfo  -arch sm_90a "



//--------------------- .note.nv.cuinfo           --------------------------
	.section	.note.nv.cuinfo,"",@"SHT_NOTE"
	.sectionflags	@"SHF_NOTE_NV_CUINFO"
        /*0018*/ 	.short	0x0002
        /*001a*/ 	.short	0x005a
        /*001c*/ 	.short	0x0082
	.zero		2


//--------------------- .nv.info                  --------------------------
	.section	.nv.info,"",@"SHT_CUDA_INFO"
	.align	4


	//----- nvinfo : EIATTR_REGCOUNT
	.align		4
        /*0000*/ 	.byte	0x04, 0x2f
        /*0002*/ 	.short	(.L_1 - .L_0)
	.align		4
.L_0:
        /*0004*/ 	.word	index@(matmul_kernel)
        /*0008*/ 	.word	0x00000020


	//----- nvinfo : EIATTR_FRAME_SIZE
	.align		4
.L_1:
        /*000c*/ 	.byte	0x04, 0x11
        /*000e*/ 	.short	(.L_3 - .L_2)
	.align		4
.L_2:
        /*0010*/ 	.word	index@(matmul_kernel)
        /*0014*/ 	.word	0x00003658


	//----- nvinfo : EIATTR_MIN_STACK_SIZE
	.align		4
.L_3:
        /*0018*/ 	.byte	0x04, 0x12
        /*001a*/ 	.short	(.L_5 - .L_4)
	.align		4
.L_4:
        /*001c*/ 	.word	index@(matmul_kernel)
        /*0020*/ 	.word	0x00003658
.L_5:


//--------------------- .nv.compat                --------------------------
	.section	.nv.compat,"",@"SHT_CUDA_COMPAT_INFO"
	.align	4
        /*0000*/ 	.byte	0x02, 0x09, 0x01, 0x00, 0x02, 0x02, 0x02, 0x00, 0x02, 0x05, 0x05, 0x00, 0x03, 0x07, 0x01, 0x01
        /*0010*/ 	.byte	0x02, 0x03, 0x00, 0x00, 0x02, 0x06, 0x01, 0x00, 0x04, 0x0b, 0x08, 0x00, 0x00, 0x00, 0x00, 0x00
        /*0020*/ 	.byte	0x00, 0x00, 0x00, 0x00


//--------------------- .nv.info.matmul_kernel    --------------------------
	.section	.nv.info.matmul_kernel,"",@"SHT_CUDA_INFO"
	.sectionflags	@""
	.align	4


	//----- nvinfo : EIATTR_CUDA_API_VERSION
	.align		4
        /*0000*/ 	.byte	0x04, 0x37
        /*0002*/ 	.short	(.L_7 - .L_6)
.L_6:
        /*0004*/ 	.word	0x00000082


	//----- nvinfo : EIATTR_KPARAM_INFO
	.align		4
.L_7:
        /*0008*/ 	.byte	0x04, 0x17
        /*000a*/ 	.short	(.L_9 - .L_8)
.L_8:
        /*000c*/ 	.word	0x00000000
        /*0010*/ 	.short	0x000d
        /*0012*/ 	.short	0x0048
        /*0014*/ 	.byte	0x00, 0xf4, 0x21, 0x00


	//----- nvinfo : EIATTR_KPARAM_INFO
	.align		4
.L_9:
        /*0018*/ 	.byte	0x04, 0x17
        /*001a*/ 	.short	(.L_11 - .L_10)
.L_10:
        /*001c*/ 	.word	0x00000000
        /*0020*/ 	.short	0x000c
        /*0022*/ 	.short	0x0040
        /*0024*/ 	.byte	0x00, 0xf4, 0x21, 0x00


	//----- nvinfo : EIATTR_KPARAM_INFO
	.align		4
.L_11:
        /*0028*/ 	.byte	0x04, 0x17
        /*002a*/ 	.short	(.L_13 - .L_12)
.L_12:
        /*002c*/ 	.word	0x00000000
        /*0030*/ 	.short	0x000b
        /*0032*/ 	.short	0x0038
        /*0034*/ 	.byte	0x00, 0xf0, 0x11, 0x00


	//----- nvinfo : EIATTR_KPARAM_INFO
	.align		4
.L_13:
        /*0038*/ 	.byte	0x04, 0x17
        /*003a*/ 	.short	(.L_15 - .L_14)
.L_14:
        /*003c*/ 	.word	0x00000000
        /*0040*/ 	.short	0x000a
        /*0042*/ 	.short	0x0034
        /*0044*/ 	.byte	0x00, 0xf0, 0x11, 0x00


	//----- nvinfo : EIATTR_KPARAM_INFO
	.align		4
.L_15:
        /*0048*/ 	.byte	0x04, 0x17
        /*004a*/ 	.short	(.L_17 - .L_16)
.L_16:
        /*004c*/ 	.word	0x00000000
        /*0050*/ 	.short	0x0009
        /*0052*/ 	.short	0x0030
        /*0054*/ 	.byte	0x00, 0xf0, 0x11, 0x00


	//----- nvinfo : EIATTR_KPARAM_INFO
	.align		4
.L_17:
        /*0058*/ 	.byte	0x04, 0x17
        /*005a*/ 	.short	(.L_19 - .L_18)
.L_18:
        /*005c*/ 	.word	0x00000000
        /*0060*/ 	.short	0x0008
        /*0062*/ 	.short	0x002c
        /*0064*/ 	.byte	0x00, 0xf0, 0x11, 0x00


	//----- nvinfo : EIATTR_KPARAM_INFO
	.align		4
.L_19:
        /*0068*/ 	.byte	0x04, 0x17
        /*006a*/ 	.short	(.L_21 - .L_20)
.L_20:
        /*006c*/ 	.word	0x00000000
        /*0070*/ 	.short	0x0007
        /*0072*/ 	.short	0x0028
        /*0074*/ 	.byte	0x00, 0xf0, 0x11, 0x00


	//----- nvinfo : EIATTR_KPARAM_INFO
	.align		4
.L_21:
        /*0078*/ 	.byte	0x04, 0x17
        /*007a*/ 	.short	(.L_23 - .L_22)
.L_22:
        /*007c*/ 	.word	0x00000000
        /*0080*/ 	.short	0x0006
        /*0082*/ 	.short	0x0024
        /*0084*/ 	.byte	0x00, 0xf0, 0x11, 0x00


	//----- nvinfo : EIATTR_KPARAM_INFO
	.align		4
.L_23:
        /*0088*/ 	.byte	0x04, 0x17
        /*008a*/ 	.short	(.L_25 - .L_24)
.L_24:
        /*008c*/ 	.word	0x00000000
        /*0090*/ 	.short	0x0005
        /*0092*/ 	.short	0x0020
        /*0094*/ 	.byte	0x00, 0xf0, 0x11, 0x00


	//----- nvinfo : EIATTR_KPARAM_INFO
	.align		4
.L_25:
        /*0098*/ 	.byte	0x04, 0x17
        /*009a*/ 	.short	(.L_27 - .L_26)
.L_26:
        /*009c*/ 	.word	0x00000000
        /*00a0*/ 	.short	0x0004
        /*00a2*/ 	.short	0x001c
        /*00a4*/ 	.byte	0x00, 0xf0, 0x11, 0x00


	//----- nvinfo : EIATTR_KPARAM_INFO
	.align		4
.L_27:
        /*00a8*/ 	.byte	0x04, 0x17
        /*00aa*/ 	.short	(.L_29 - .L_28)
.L_28:
        /*00ac*/ 	.word	0x00000000
        /*00b0*/ 	.short	0x0003
        /*00b2*/ 	.short	0x0018
        /*00b4*/ 	.byte	0x00, 0xf0, 0x11, 0x00


	//----- nvinfo : EIATTR_KPARAM_INFO
	.align		4
.L_29:
        /*00b8*/ 	.byte	0x04, 0x17
        /*00ba*/ 	.short	(.L_31 - .L_30)
.L_30:
        /*00bc*/ 	.word	0x00000000
        /*00c0*/ 	.short	0x0002
        /*00c2*/ 	.short	0x0010
        /*00c4*/ 	.byte	0x00, 0xf4, 0x21, 0x00


	//----- nvinfo : EIATTR_KPARAM_INFO
	.align		4
.L_31:
        /*00c8*/ 	.byte	0x04, 0x17
        /*00ca*/ 	.short	(.L_33 - .L_32)
.L_32:
        /*00cc*/ 	.word	0x00000000
        /*00d0*/ 	.short	0x0001
        /*00d2*/ 	.short	0x0008
        /*00d4*/ 	.byte	0x00, 0xf4, 0x21, 0x00


	//----- nvinfo : EIATTR_KPARAM_INFO
	.align		4
.L_33:
        /*00d8*/ 	.byte	0x04, 0x17
        /*00da*/ 	.short	(.L_35 - .L_34)
.L_34:
        /*00dc*/ 	.word	0x00000000
        /*00e0*/ 	.short	0x0000
        /*00e2*/ 	.short	0x0000
        /*00e4*/ 	.byte	0x00, 0xf4, 0x21, 0x00


	//----- nvinfo : EIATTR_SPARSE_MMA_MASK
	.align		4
.L_35:
        /*00e8*/ 	.byte	0x03, 0x50
        /*00ea*/ 	.short	0x0000


	//----- nvinfo : EIATTR_MAXREG_COUNT
	.align		4
        /*00ec*/ 	.byte	0x03, 0x1b
        /*00ee*/ 	.short	0x00ff


	//----- nvinfo : EIATTR_NUM_BARRIERS
	.align		4
        /*00f0*/ 	.byte	0x02, 0x4c
        /*00f2*/ 	.byte	0x01
	.zero		1


	//----- nvinfo : EIATTR_ANNOTATIONS
	.align		4
        /*00f4*/ 	.byte	0x04, 0x55
        /*00f6*/ 	.short	(.L_37 - .L_36)


	//   ....[0]....
.L_36:
        /*00f8*/ 	.word	0x00000001
        /*00fc*/ 	.byte	0x20, 0x06, 0x00, 0x00, 0x01, 0x00, 0x00, 0x00, 0x90, 0x07, 0x00, 0x00, 0x01, 0x00, 0x00, 0x00
        /* <DEDUP_REMOVED lines=3347> */
        /*d23c*/ 	.byte	0xb0, 0x2d, 0x04, 0x00, 0x01, 0x00, 0x00, 0x00, 0xc0, 0x2d, 0x04, 0x00


	//----- nvinfo : EIATTR_MERCURY_ISA_VERSION
	.align		4
.L_37:
        /*d248*/ 	.byte	0x03, 0x5f
        /*d24a*/ 	.short	0x0101


	//----- nvinfo : EIATTR_EXIT_INSTR_OFFSETS
	.align		4
        /*d24c*/ 	.byte	0x04, 0x1c
        /*d24e*/ 	.short	(.L_39 - .L_38)


	//   ....[0]....
.L_38:
        /*d250*/ 	.word	0x0007ce60


	//   ....[1]....
        /*d254*/ 	.word	0x0007ce80


	//----- nvinfo : EIATTR_REQNTID
	.align		4
.L_39:
        /*d258*/ 	.byte	0x04, 0x10
        /*d25a*/ 	.short	(.L_41 - .L_40)
.L_40:
        /*d25c*/ 	.word	0x00000040
        /*d260*/ 	.word	0x00000001
        /*d264*/ 	.word	0x00000001


	//----- nvinfo : EIATTR_CBANK_PARAM_SIZE
	.align		4
.L_41:
        /*d268*/ 	.byte	0x03, 0x19
        /*d26a*/ 	.short	0x0050


	//----- nvinfo : EIATTR_PARAM_CBANK
	.align		4
        /*d26c*/ 	.byte	0x04, 0x0a
        /*d26e*/ 	.short	(.L_43 - .L_42)
	.align		4
.L_42:
        /*d270*/ 	.word	index@(.nv.constant0.matmul_kernel)
        /*d274*/ 	.short	0x0210
        /*d276*/ 	.short	0x0050


	//----- nvinfo : EIATTR_SW_WAR
	.align		4
.L_43:
        /*d278*/ 	.byte	0x04, 0x36
        /*d27a*/ 	.short	(.L_45 - .L_44)
.L_44:
        /*d27c*/ 	.word	0x00000008
.L_45:


//--------------------- .nv.callgraph             --------------------------
	.section	.nv.callgraph,"",@"SHT_CUDA_CALLGRAPH"
	.align	4
	.sectionentsize	8
	.align		4
        /*0000*/ 	.word	0x00000000
	.align		4
        /*0004*/ 	.word	0xffffffff
	.align		4
        /*0008*/ 	.word	0x00000000
	.align		4
        /*000c*/ 	.word	0xfffffffe
	.align		4
        /*0010*/ 	.word	0x00000000
	.align		4
        /*0014*/ 	.word	0xfffffffd
	.align		4
        /*0018*/ 	.word	0x00000000
	.align		4
        /*001c*/ 	.word	0xfffffffc


//--------------------- .text.matmul_kernel       --------------------------
	.section	.text.matmul_kernel,"ax",@progbits
	.align	128
        .global         matmul_kernel
        .type           matmul_kernel,@function
        .size           matmul_kernel,(.L_x_4 - matmul_kernel)
        .other          matmul_kernel,@"STO_CUDA_ENTRY STV_DEFAULT"
matmul_kernel:
.text.matmul_kernel:
[----:B------:R-:W0:Y:S08]  /*0000*/  LDC R1, c[0x0][0x28] ;  /* 0x00000a00ff017b82 */ /* 0x000e300000000800 */
[----:B------:R-:W1:Y:S01]  /*0010*/  LDC.64 R6, c[0x0][0x228] ;  /* 0x00008a00ff067b82 */ /* 0x000e620000000a00 */
[----:B------:R-:W2:Y:S01]  /*0020*/  S2R R14, SR_TID.X ;  /* 0x00000000000e7919 */ /* 0x000ea20000002100 */
[----:B0-----:R-:W-:Y:S01]  /*0030*/  VIADD R1, R1, 0xffffc9a8 ;  /* 0xffffc9a801017836 */ /* 0x001fe20000000000 */
[----:B------:R-:W-:Y:S01]  /*0040*/  UMOV UR5, 0x400 ;  /* 0x0000040000057882 */ /* 0x000fe20000000000 */
[----:B------:R-:W-:-:S04]  /*0050*/  ULDC.64 UR10, c[0x0][0x208] ;  /* 0x00008200000a7ab9 */ /* 0x000fc80000000a00 */
[----:B------:R-:W0:Y:S01]  /*0060*/  S2UR UR6, SR_CgaCtaId ;  /* 0x00000000000679c3 */ /* 0x000e220000008800 */
[----:B-1----:R-:W-:-:S05]  /*0070*/  VIADD R0, R7, 0x1ff ;  /* 0x000001ff07007836 */ /* 0x002fca0000000000 */
[----:B------:R-:W-:Y:S01]  /*0080*/  SHF.R.S32.HI R3, RZ, 0x1f, R0 ;  /* 0x0000001fff037819 */ /* 0x000fe20000011400 */
[----:B0-----:R-:W-:-:S03]  /*0090*/  ULEA UR5, UR6, UR5, 0x18 ;  /* 0x0000000506057291 */ /* 0x001fc6000f8ec03f */
[----:B------:R-:W-:-:S04]  /*00a0*/  LEA.HI R3, R3, R0, RZ, 0x9 ;  /* 0x0000000003037211 */ /* 0x000fc800078f48ff */
[----:B------:R-:W-:Y:S02]  /*00b0*/  SHF.R.S32.HI R0, RZ, 0x9, R3 ;  /* 0x00000009ff007819 */ /* 0x000fe40000011403 */
[----:B------:R-:W0:Y:S03]  /*00c0*/  S2R R3, SR_CTAID.X ;  /* 0x0000000000037919 */ /* 0x000e260000002500 */
[----:B------:R-:W-:-:S05]  /*00d0*/  IMAD.SHL.U32 R0, R0, 0x8, RZ ;  /* 0x0000000800007824 */ /* 0x000fca00078e00ff */
[-C--:B------:R-:W-:Y:S02]  /*00e0*/  IABS R9, R0.reuse ;  /* 0x0000000000097213 */ /* 0x080fe40000000000 */
[----:B------:R-:W-:Y:S02]  /*00f0*/  IABS R12, R0 ;  /* 0x00000000000c7213 */ /* 0x000fe40000000000 */
[----:B------:R-:W1:Y:S08]  /*0100*/  I2F.RP R2, R9 ;  /* 0x0000000900027306 */ /* 0x000e700000209400 */
[----:B-1----:R-:W1:Y:S01]  /*0110*/  MUFU.RCP R2, R2 ;  /* 0x0000000200027308 */ /* 0x002e620000001000 */
[----:B0-----:R-:W-:Y:S01]  /*0120*/  IABS R10, R3 ;  /* 0x00000003000a7213 */ /* 0x001fe20000000000 */
[----:B-1----:R-:W-:-:S02]  /*0130*/  VIADD R4, R2, 0xffffffe ;  /* 0x0ffffffe02047836 */ /* 0x002fc40000000000 */
[----:B------:R-:W-:-:S04]  /*0140*/  IMAD.MOV R2, RZ, RZ, -R12 ;  /* 0x000000ffff027224 */ /* 0x000fc800078e0a0c */
[----:B------:R0:W1:Y:S02]  /*0150*/  F2I.FTZ.U32.TRUNC.NTZ R5, R4 ;  /* 0x0000000400057305 */ /* 0x000064000021f000 */
[----:B0-----:R-:W-:Y:S02]  /*0160*/  IMAD.MOV.U32 R4, RZ, RZ, RZ ;  /* 0x000000ffff047224 */ /* 0x001fe400078e00ff */
[----:B-1----:R-:W-:-:S04]  /*0170*/  IMAD.MOV R8, RZ, RZ, -R5 ;  /* 0x000000ffff087224 */ /* 0x002fc800078e0a05 */
[----:B------:R-:W-:Y:S02]  /*0180*/  IMAD R11, R8, R9, RZ ;  /* 0x00000009080b7224 */ /* 0x000fe400078e02ff */
[----:B------:R-:W-:Y:S02]  /*0190*/  IMAD.MOV.U32 R8, RZ, RZ, R10 ;  /* 0x000000ffff087224 */ /* 0x000fe400078e000a */
[----:B------:R-:W-:-:S06]  /*01a0*/  IMAD.HI.U32 R5, R5, R11, R4 ;  /* 0x0000000b05057227 */ /* 0x000fcc00078e0004 */
[----:B------:R-:W-:-:S04]  /*01b0*/  IMAD.HI.U32 R5, R5, R8, RZ ;  /* 0x0000000805057227 */ /* 0x000fc800078e00ff */
[----:B------:R-:W-:-:S05]  /*01c0*/  IMAD R2, R5, R2, R8 ;  /* 0x0000000205027224 */ /* 0x000fca00078e0208 */
[----:B------:R-:W-:-:S13]  /*01d0*/  ISETP.GT.U32.AND P1, PT, R9, R2, PT ;  /* 0x000000020900720c */ /* 0x000fda0003f24070 */
[----:B------:R-:W-:Y:S02]  /*01e0*/  @!P1 IMAD.IADD R2, R2, 0x1, -R9 ;  /* 0x0000000102029824 */ /* 0x000fe400078e0a09 */
[----:B------:R-:W-:Y:S01]  /*01f0*/  @!P1 VIADD R5, R5, 0x1 ;  /* 0x0000000105059836 */ /* 0x000fe20000000000 */
[----:B------:R-:W-:Y:S02]  /*0200*/  ISETP.NE.AND P1, PT, R0, RZ, PT ;  /* 0x000000ff0000720c */ /* 0x000fe40003f25270 */
[----:B------:R-:W-:Y:S02]  /*0210*/  ISETP.GE.U32.AND P0, PT, R2, R9, PT ;  /* 0x000000090200720c */ /* 0x000fe40003f06070 */
[----:B------:R-:W-:-:S04]  /*0220*/  LOP3.LUT R2, R3, R0, RZ, 0x3c, !PT ;  /* 0x0000000003027212 */ /* 0x000fc800078e3cff */
[----:B------:R-:W-:Y:S01]  /*0230*/  ISETP.GE.AND P2, PT, R2, RZ, PT ;  /* 0x000000ff0200720c */ /* 0x000fe20003f46270 */
[----:B------:R-:W-:-:S06]  /*0240*/  VIADD R2, R6, 0x1f ;  /* 0x0000001f06027836 */ /* 0x000fcc0000000000 */
[----:B------:R-:W-:-:S04]  /*0250*/  @P0 VIADD R5, R5, 0x1 ;  /* 0x0000000105050836 */ /* 0x000fc80000000000 */
[----:B------:R-:W-:Y:S01]  /*0260*/  IMAD.MOV.U32 R4, RZ, RZ, R5 ;  /* 0x000000ffff047224 */ /* 0x000fe200078e0005 */
[----:B------:R-:W-:-:S03]  /*0270*/  SHF.R.S32.HI R5, RZ, 0x1f, R2 ;  /* 0x0000001fff057819 */ /* 0x000fc60000011402 */
[----:B------:R-:W-:Y:S01]  /*0280*/  @!P2 IMAD.MOV R4, RZ, RZ, -R4 ;  /* 0x000000ffff04a224 */ /* 0x000fe200078e0a04 */
[----:B------:R-:W-:Y:S02]  /*0290*/  @!P1 LOP3.LUT R4, RZ, R0, RZ, 0x33, !PT ;  /* 0x00000000ff049212 */ /* 0x000fe400078e33ff */
[----:B------:R-:W-:-:S03]  /*02a0*/  LEA.HI R5, R5, R2, RZ, 0x5 ;  /* 0x0000000205057211 */ /* 0x000fc600078f28ff */
[----:B------:R-:W-:Y:S02]  /*02b0*/  IMAD.SHL.U32 R2, R4, 0x8, RZ ;  /* 0x0000000804027824 */ /* 0x000fe400078e00ff */
[----:B------:R-:W-:-:S03]  /*02c0*/  IMAD.MOV R4, RZ, RZ, -R4 ;  /* 0x000000ffff047224 */ /* 0x000fc600078e0a04 */
[----:B------:R-:W-:Y:S01]  /*02d0*/  LEA.HI.SX32 R5, R5, -R2, 0x1b ;  /* 0x8000000205057211 */ /* 0x000fe200078fdaff */
[----:B------:R-:W-:Y:S02]  /*02e0*/  IMAD R13, R0, R4, R3 ;  /* 0x00000004000d7224 */ /* 0x000fe400078e0203 */
[----:B------:R-:W-:Y:S01]  /*02f0*/  IMAD.MOV.U32 R4, RZ, RZ, RZ ;  /* 0x000000ffff047224 */ /* 0x000fe200078e00ff */
[----:B------:R-:W-:-:S04]  /*0300*/  VIMNMX R8, R5, 0x8, PT ;  /* 0x0000000805087848 */ /* 0x000fc80003fe0100 */
[-C--:B------:R-:W-:Y:S02]  /*0310*/  IABS R10, R8.reuse ;  /* 0x00000008000a7213 */ /* 0x080fe40000000000 */
[----:B------:R-:W-:Y:S02]  /*0320*/  IABS R0, R8 ;  /* 0x0000000800007213 */ /* 0x000fe40000000000 */
[----:B------:R-:W0:Y:S08]  /*0330*/  I2F.RP R9, R10 ;  /* 0x0000000a00097306 */ /* 0x000e300000209400 */
[----:B0-----:R-:W0:Y:S02]  /*0340*/  MUFU.RCP R9, R9 ;  /* 0x0000000900097308 */ /* 0x001e240000001000 */
[----:B0-----:R-:W-:-:S06]  /*0350*/  VIADD R5, R9, 0xffffffe ;  /* 0x0ffffffe09057836 */ /* 0x001fcc0000000000 */
[----:B------:R-:W0:Y:S02]  /*0360*/  F2I.FTZ.U32.TRUNC.NTZ R5, R5 ;  /* 0x0000000500057305 */ /* 0x000e24000021f000 */
[----:B0-----:R-:W-:-:S04]  /*0370*/  IMAD.MOV R11, RZ, RZ, -R5 ;  /* 0x000000ffff0b7224 */ /* 0x001fc800078e0a05 */
[----:B------:R-:W-:Y:S01]  /*0380*/  IMAD.MOV.U32 R3, RZ, RZ, R11 ;  /* 0x000000ffff037224 */ /* 0x000fe200078e000b */
[----:B------:R-:W-:-:S03]  /*0390*/  IABS R11, R13 ;  /* 0x0000000d000b7213 */ /* 0x000fc60000000000 */
[----:B------:R-:W-:-:S04]  /*03a0*/  IMAD R3, R3, R10, RZ ;  /* 0x0000000a03037224 */ /* 0x000fc800078e02ff */
[----:B------:R-:W-:Y:S01]  /*03b0*/  IMAD.HI.U32 R4, R5, R3, R4 ;  /* 0x0000000305047227 */ /* 0x000fe200078e0004 */
[----:B--2---:R-:W-:-:S03]  /*03c0*/  LOP3.LUT R5, R14, 0x20, RZ, 0xc0, !PT ;  /* 0x000000200e057812 */ /* 0x004fc600078ec0ff */
[----:B------:R-:W-:Y:S01]  /*03d0*/  IMAD.MOV R3, RZ, RZ, -R0 ;  /* 0x000000ffff037224 */ /* 0x000fe200078e0a00 */
[----:B------:R-:W-:Y:S01]  /*03e0*/  R2UR UR4, R5 ;  /* 0x00000000050472ca */ /* 0x000fe200000e0000 */
[----:B------:R-:W-:Y:S01]  /*03f0*/  IMAD.HI.U32 R0, R4, R11, RZ ;  /* 0x0000000b04007227 */ /* 0x000fe200078e00ff */
[----:B------:R-:W-:Y:S01]  /*0400*/  SHF.R.U32.HI R5, RZ, 0x5, R14 ;  /* 0x00000005ff057819 */ /* 0x000fe2000001160e */
[----:B------:R-:W0:Y:S02]  /*0410*/  LDC R4, c[0x0][0x230] ;  /* 0x00008c00ff047b82 */ /* 0x000e240000000800 */
[----:B------:R-:W-:Y:S01]  /*0420*/  IMAD R3, R0, R3, R11 ;  /* 0x0000000300037224 */ /* 0x000fe200078e020b */
[----:B------:R-:W-:-:S04]  /*0430*/  SGXT.U32 R15, R5, 0x1 ;  /* 0x00000001050f781a */ /* 0x000fc80000000000 */
[----:B------:R-:W-:-:S13]  /*0440*/  ISETP.GT.U32.AND P1, PT, R10, R3, PT ;  /* 0x000000030a00720c */ /* 0x000fda0003f24070 */
[----:B------:R-:W-:Y:S02]  /*0450*/  @!P1 IMAD.IADD R3, R3, 0x1, -R10 ;  /* 0x0000000103039824 */ /* 0x000fe400078e0a0a */
[----:B------:R-:W-:Y:S01]  /*0460*/  @!P1 VIADD R0, R0, 0x1 ;  /* 0x0000000100009836 */ /* 0x000fe20000000000 */
[----:B------:R-:W-:Y:S01]  /*0470*/  ISETP.NE.AND P1, PT, R8, RZ, PT ;  /* 0x000000ff0800720c */ /* 0x000fe20003f25270 */
[----:B0-----:R-:W-:Y:S01]  /*0480*/  VIADD R16, R4, 0x3f ;  /* 0x0000003f04107836 */ /* 0x001fe20000000000 */
[----:B------:R-:W-:Y:S02]  /*0490*/  ISETP.GE.U32.AND P0, PT, R3, R10, PT ;  /* 0x0000000a0300720c */ /* 0x000fe40003f06070 */
[----:B------:R-:W-:Y:S02]  /*04a0*/  LOP3.LUT R3, R13, R8, RZ, 0x3c, !PT ;  /* 0x000000080d037212 */ /* 0x000fe400078e3cff */
[----:B------:R-:W-:Y:S02]  /*04b0*/  LOP3.LUT R4, R15, 0x4, RZ, 0xfc, !PT ;  /* 0x000000040f047812 */ /* 0x000fe400078efcff */
[----:B------:R-:W-:-:S02]  /*04c0*/  ISETP.GE.AND P2, PT, R3, RZ, PT ;  /* 0x000000ff0300720c */ /* 0x000fc40003f46270 */
[C---:B------:R-:W-:Y:S02]  /*04d0*/  LOP3.LUT R4, R15.reuse, 0xa, RZ, 0xfc, !PT ;  /* 0x0000000a0f047812 */ /* 0x040fe400078efcff */
[C---:B------:R-:W-:Y:S02]  /*04e0*/  LOP3.LUT R4, R15.reuse, 0x10, RZ, 0xfc, !PT ;  /* 0x000000100f047812 */ /* 0x040fe400078efcff */
[C---:B------:R-:W-:Y:S01]  /*04f0*/  LOP3.LUT R4, R15.reuse, 0x16, RZ, 0xfc, !PT ;  /* 0x000000160f047812 */ /* 0x040fe200078efcff */
[----:B------:R-:W-:Y:S01]  /*0500*/  @P0 VIADD R0, R0, 0x1 ;  /* 0x0000000100000836 */ /* 0x000fe20000000000 */
[----:B------:R-:W-:Y:S02]  /*0510*/  ISETP.GT.AND P0, PT, R16, 0x3f, PT ;  /* 0x0000003f1000780c */ /* 0x000fe40003f04270 */
[C---:B------:R-:W-:Y:S02]  /*0520*/  LOP3.LUT R4, R15.reuse, 0x1c, RZ, 0xfc, !PT ;  /* 0x0000001c0f047812 */ /* 0x040fe400078efcff */
[----:B------:R-:W-:Y:S01]  /*0530*/  LOP3.LUT R4, R15, 0x22, RZ, 0xfc, !PT ;  /* 0x000000220f047812 */ /* 0x000fe200078efcff */
[----:B------:R-:W-:Y:S01]  /*0540*/  @!P2 IMAD.MOV R0, RZ, RZ, -R0 ;  /* 0x000000ffff00a224 */ /* 0x000fe200078e0a00 */
[----:B------:R-:W-:-:S02]  /*0550*/  @!P1 LOP3.LUT R0, RZ, R8, RZ, 0x33, !PT ;  /* 0x00000008ff009212 */ /* 0x000fc400078e33ff */
[C---:B------:R-:W-:Y:S02]  /*0560*/  LOP3.LUT R4, R15.reuse, 0x28, RZ, 0xfc, !PT ;  /* 0x000000280f047812 */ /* 0x040fe400078efcff */
[C---:B------:R-:W-:Y:S01]  /*0570*/  LOP3.LUT R4, R15.reuse, 0x2e, RZ, 0xfc, !PT ;  /* 0x0000002e0f047812 */ /* 0x040fe200078efcff */
[----:B------:R-:W-:Y:S01]  /*0580*/  IMAD.MOV R3, RZ, RZ, -R0 ;  /* 0x000000ffff037224 */ /* 0x000fe200078e0a00 */
[C---:B------:R-:W-:Y:S01]  /*0590*/  LOP3.LUT R4, R15.reuse, 0x34, RZ, 0xfc, !PT ;  /* 0x000000340f047812 */ /* 0x040fe200078efcff */
[----:B------:R-:W-:Y:S01]  /*05a0*/  IMAD.SHL.U32 R0, R0, 0x200, RZ ;  /* 0x0000020000007824 */ /* 0x000fe200078e00ff */
[----:B------:R-:W-:Y:S01]  /*05b0*/  LOP3.LUT R4, R15, 0x3a, RZ, 0xfc, !PT ;  /* 0x0000003a0f047812 */ /* 0x000fe200078efcff */
[----:B------:R-:W-:-:S04]  /*05c0*/  IMAD R3, R8, R3, R13 ;  /* 0x0000000308037224 */ /* 0x000fc800078e020d */
[----:B------:R-:W-:Y:S01]  /*05d0*/  IMAD.IADD R3, R2, 0x1, R3 ;  /* 0x0000000102037824 */ /* 0x000fe200078e0203 */
[----:B------:R-:W-:-:S05]  /*05e0*/  LOP3.LUT R2, R14, 0x1f, RZ, 0xc0, !PT ;  /* 0x0000001f0e027812 */ /* 0x000fca00078ec0ff */
[----:B------:R-:W-:Y:S01]  /*05f0*/  IMAD R29, R3, 0x20, R2 ;  /* 0x00000020031d7824 */ /* 0x000fe200078e0202 */
[C---:B------:R-:W-:Y:S02]  /*0600*/  LOP3.LUT R2, R15.reuse, 0x2, RZ, 0xfc, !PT ;  /* 0x000000020f027812 */ /* 0x040fe400078efcff */
[C---:B------:R-:W-:Y:S02]  /*0610*/  LOP3.LUT R3, R15.reuse, 0x6, RZ, 0xfc, !PT ;  /* 0x000000060f037812 */ /* 0x040fe400078efcff */
[----:B------:R0:W-:Y:S01]  /*0620*/  STL [R1+0x1e44], R29 ;  /* 0x001e441d01007387 */ /* 0x0001e20000100800 */
[C---:B------:R-:W-:Y:S02]  /*0630*/  LOP3.LUT R2, R15.reuse, 0x8, RZ, 0xfc, !PT ;  /* 0x000000080f027812 */ /* 0x040fe400078efcff */
[C---:B------:R-:W-:Y:S02]  /*0640*/  LOP3.LUT R3, R15.reuse, 0xc, RZ, 0xfc, !PT ;  /* 0x0000000c0f037812 */ /* 0x040fe400078efcff */
[----:B------:R-:W-:-:S02]  /*0650*/  LOP3.LUT R2, R15, 0xe, RZ, 0xfc, !PT ;  /* 0x0000000e0f027812 */ /* 0x000fc400078efcff */
[C---:B------:R-:W-:Y:S02]  /*0660*/  LOP3.LUT R3, R15.reuse, 0x12, RZ, 0xfc, !PT ;  /* 0x000000120f037812 */ /* 0x040fe400078efcff */
[C---:B------:R-:W-:Y:S02]  /*0670*/  LOP3.LUT R2, R15.reuse, 0x14, RZ, 0xfc, !PT ;  /* 0x000000140f027812 */ /* 0x040fe400078efcff */
[C---:B------:R-:W-:Y:S02]  /*0680*/  LOP3.LUT R3, R15.reuse, 0x18, RZ, 0xfc, !PT ;  /* 0x000000180f037812 */ /* 0x040fe400078efcff */
        /* <DEDUP_REMOVED lines=12> */
[----:B------:R-:W-:Y:S01]  /*0750*/  LOP3.LUT R2, R15, 0x3e, RZ, 0xfc, !PT ;  /* 0x0000003e0f027812 */ /* 0x000fe200078efcff */
[----:B0-----:R-:W-:Y:S06]  /*0760*/  @P0 BRA `(.L_x_0) ;  /* 0x0000001000140947 */ /* 0x001fec0003800000 */
[C---:B------:R-:W-:Y:S02]  /*0770*/  IMAD.SHL.U32 R3, R14.reuse, 0x40, RZ ;  /* 0x000000400e037824 */ /* 0x040fe400078e00ff */
[----:B------:R-:W-:-:S03]  /*0780*/  IMAD.SHL.U32 R2, R14, 0x8, RZ ;  /* 0x000000080e027824 */ /* 0x000fc600078e00ff */
[----:B------:R0:W-:Y:S04]  /*0790*/  STL [R1+0x1e3c], R3 ;  /* 0x001e3c0301007387 */ /* 0x0001e80000100800 */
[----:B------:R0:W-:Y:S04]  /*07a0*/  STL [R1+0x740], RZ ;  /* 0x000740ff01007387 */ /* 0x0001e80000100800 */
[----:B------:R0:W-:Y:S04]  /*07b0*/  STL [R1+0x1e40], R2 ;  /* 0x001e400201007387 */ /* 0x0001e80000100800 */
[----:B------:R0:W-:Y:S04]  /*07c0*/  STL [R1+0x744], RZ ;  /* 0x000744ff01007387 */ /* 0x0001e80000100800 */
        /* <DEDUP_REMOVED lines=253> */
[----:B------:R0:W-:Y:S01]  /*17a0*/  STL [R1+0xfc], RZ ;  /* 0x0000fcff01007387 */ /* 0x0001e20000100800 */
[----:B------:R-:W-:Y:S05]  /*17b0*/  BRA `(.L_x_1) ;  /* 0x0000068c00507947 */ /* 0x000fea0003800000 */
.L_x_0:
[----:B------:R-:W-:Y:S01]  /*17c0*/  IABS R2, R7 ;  /* 0x0000000700027213 */ /* 0x000fe20000000000 */
[C---:B------:R-:W-:Y:S01]  /*17d0*/  VIADD R9, R0.reuse, 0x1ff ;  /* 0x000001ff00097836 */ /* 0x040fe20000000000 */
[----:B------:R0:W-:Y:S01]  /*17e0*/  STL [R1+0x1fd8], R7 ;  /* 0x001fd80701007387 */ /* 0x0001e20000100800 */
[----:B------:R-:W-:Y:S01]  /*17f0*/  IMAD.MOV.U32 R22, RZ, RZ, RZ ;  /* 0x000000ffff167224 */ /* 0x000fe200078e00ff */
[----:B------:R-:W1:Y:S01]  /*1800*/  I2F.RP R3, R2 ;  /* 0x0000000200037306 */ /* 0x000e620000209400 */
[C---:B------:R-:W-:Y:S01]  /*1810*/  VIADD R5, R0.reuse, 0x1fe ;  /* 0x000001fe00057836 */ /* 0x040fe20000000000 */
[----:B------:R-:W-:Y:S01]  /*1820*/  ISETP.GE.AND P1, PT, R9, RZ, PT ;  /* 0x000000ff0900720c */ /* 0x000fe20003f26270 */
[C---:B------:R-:W-:Y:S01]  /*1830*/  VIADD R8, R0.reuse, 0x1fd ;  /* 0x000001fd00087836 */ /* 0x040fe20000000000 */
[----:B------:R-:W-:Y:S01]  /*1840*/  IABS R27, R29 ;  /* 0x0000001d001b7213 */ /* 0x000fe20000000000 */
[C---:B------:R-:W-:Y:S01]  /*1850*/  VIADD R15, R0.reuse, 0x1fb ;  /* 0x000001fb000f7836 */ /* 0x040fe20000000000 */
[----:B------:R-:W-:Y:S01]  /*1860*/  ISETP.GE.AND P4, PT, R5, RZ, PT ;  /* 0x000000ff0500720c */ /* 0x000fe20003f86270 */
[C---:B------:R-:W-:Y:S01]  /*1870*/  VIADD R16, R0.reuse, 0x1f7 ;  /* 0x000001f700107836 */ /* 0x040fe20000000000 */
[----:B------:R-:W-:Y:S01]  /*1880*/  IABS R14, R8 ;  /* 0x00000008000e7213 */ /* 0x000fe20000000000 */
[----:B------:R-:W-:Y:S01]  /*1890*/  VIADD R17, R0, 0x1f8 ;  /* 0x000001f800117836 */ /* 0x000fe20000000000 */
[----:B------:R-:W-:Y:S01]  /*18a0*/  ISETP.GE.AND P2, PT, R8, RZ, PT ;  /* 0x000000ff0800720c */ /* 0x000fe20003f46270 */
[----:B------:R-:W-:Y:S01]  /*18b0*/  ULDC UR7, c[0x0][0x238] ;  /* 0x00008e0000077ab9 */ /* 0x000fe20000000800 */
[----:B------:R-:W-:Y:S01]  /*18c0*/  ISETP.GE.AND P3, PT, R15, RZ, PT ;  /* 0x000000ff0f00720c */ /* 0x000fe20003f66270 */
[----:B------:R-:W-:Y:S01]  /*18d0*/  ULDC UR8, c[0x0][0x23c] ;  /* 0x00008f0000087ab9 */ /* 0x000fe20000000800 */
[----:B------:R-:W-:Y:S01]  /*18e0*/  IABS R15, R15 ;  /* 0x0000000f000f7213 */ /* 0x000fe20000000000 */
[----:B-1----:R-:W1:Y:S01]  /*18f0*/  MUFU.RCP R3, R3 ;  /* 0x0000000300037308 */ /* 0x002e620000001000 */
[----:B------:R-:W-:Y:S01]  /*1900*/  IABS R12, R17 ;  /* 0x00000011000c7213 */ /* 0x000fe20000000000 */
[----:B------:R-:W-:Y:S01]  /*1910*/  ULDC.64 UR12, c[0x0][0x218] ;  /* 0x00008600000c7ab9 */ /* 0x000fe20000000a00 */
[----:B------:R-:W-:Y:S01]  /*1920*/  ULDC UR6, c[0x0][0x234] ;  /* 0x00008d0000067ab9 */ /* 0x000fe20000000800 */
[----:B------:R-:W-:Y:S01]  /*1930*/  ULDC.64 UR14, c[0x0][0x210] ;  /* 0x00008400000e7ab9 */ /* 0x000fe20000000a00 */
[----:B-1----:R-:W-:-:S04]  /*1940*/  VIADD R3, R3, 0xffffffe ;  /* 0x0ffffffe03037836 */ /* 0x002fc80000000000 */
[----:B------:R1:W2:Y:S02]  /*1950*/  F2I.FTZ.U32.TRUNC.NTZ R23, R3 ;  /* 0x0000000300177305 */ /* 0x0002a4000021f000 */
[----:B-1----:R-:W-:Y:S01]  /*1960*/  IABS R3, R9 ;  /* 0x0000000900037213 */ /* 0x002fe20000000000 */
[----:B--2---:R-:W-:-:S04]  /*1970*/  IMAD.MOV R4, RZ, RZ, -R23 ;  /* 0x000000ffff047224 */ /* 0x004fc800078e0a17 */
[----:B------:R-:W-:-:S04]  /*1980*/  IMAD R4, R4, R2, RZ ;  /* 0x0000000204047224 */ /* 0x000fc800078e02ff */
[----:B------:R-:W-:-:S06]  /*1990*/  IMAD.HI.U32 R22, R23, R4, R22 ;  /* 0x0000000417167227 */ /* 0x000fcc00078e0016 */
[----:B------:R-:W-:-:S04]  /*19a0*/  IMAD.HI.U32 R4, R22, R3, RZ ;  /* 0x0000000316047227 */ /* 0x000fc800078e00ff */
[----:B------:R-:W-:Y:S02]  /*19b0*/  IMAD.MOV R4, RZ, RZ, -R4 ;  /* 0x000000ffff047224 */ /* 0x000fe400078e0a04 */
[----:B------:R-:W-:-:S04]  /*19c0*/  IMAD.HI.U32 R9, R22, R14, RZ ;  /* 0x0000000e16097227 */ /* 0x000fc800078e00ff */
[----:B------:R-:W-:Y:S01]  /*19d0*/  IMAD R3, R2, R4, R3 ;  /* 0x0000000402037224 */ /* 0x000fe200078e0203 */
[----:B------:R-:W-:Y:S01]  /*19e0*/  IABS R4, R5 ;  /* 0x0000000500047213 */ /* 0x000fe20000000000 */
[----:B------:R-:W-:Y:S02]  /*19f0*/  IMAD.MOV R8, RZ, RZ, -R9 ;  /* 0x000000ffff087224 */ /* 0x000fe400078e0a09 */
[----:B------:R-:W-:Y:S01]  /*1a00*/  VIADD R5, R0, 0x1fc ;  /* 0x000001fc00057836 */ /* 0x000fe20000000000 */
[----:B------:R-:W-:Y:S01]  /*1a10*/  ISETP.GT.U32.AND P0, PT, R2, R3, PT ;  /* 0x000000030200720c */ /* 0x000fe20003f04070 */
[----:B------:R-:W-:-:S03]  /*1a20*/  IMAD.HI.U32 R10, R22, R4, RZ ;  /* 0x00000004160a7227 */ /* 0x000fc600078e00ff */
[----:B------:R-:W-:Y:S01]  /*1a30*/  IABS R13, R5 ;  /* 0x00000005000d7213 */ /* 0x000fe20000000000 */
[----:B------:R-:W-:Y:S02]  /*1a40*/  IMAD.MOV R10, RZ, RZ, -R10 ;  /* 0x000000ffff0a7224 */ /* 0x000fe400078e0a0a */
[C---:B------:R-:W-:Y:S02]  /*1a50*/  IMAD R14, R2.reuse, R8, R14 ;  /* 0x00000008020e7224 */ /* 0x040fe400078e020e */
[----:B------:R-:W-:Y:S02]  /*1a60*/  IMAD R4, R2, R10, R4 ;  /* 0x0000000a02047224 */ /* 0x000fe400078e0204 */
[----:B------:R-:W-:-:S03]  /*1a70*/  IMAD.HI.U32 R8, R22, R13, RZ ;  /* 0x0000000d16087227 */ /* 0x000fc600078e00ff */
[----:B------:R-:W-:Y:S01]  /*1a80*/  ISETP.GT.U32.AND P5, PT, R2, R4, PT ;  /* 0x000000040200720c */ /* 0x000fe20003fa4070 */
[----:B------:R-:W-:Y:S01]  /*1a90*/  @!P0 IMAD.IADD R3, R3, 0x1, -R2 ;  /* 0x0000000103038824 */ /* 0x000fe200078e0a02 */
[----:B------:R-:W-:Y:S01]  /*1aa0*/  ISETP.GE.AND P0, PT, R5, RZ, PT ;  /* 0x000000ff0500720c */ /* 0x000fe20003f06270 */
[C---:B------:R-:W-:Y:S02]  /*1ab0*/  VIADD R5, R0.reuse, 0x1fa ;  /* 0x000001fa00057836 */ /* 0x040fe40000000000 */
[----:B------:R-:W-:Y:S01]  /*1ac0*/  VIADD R9, R0, 0x1f9 ;  /* 0x000001f900097836 */ /* 0x000fe20000000000 */
[----:B------:R-:W-:-:S07]  /*1ad0*/  ISETP.GT.U32.AND P6, PT, R2, R3, PT ;  /* 0x000000030200720c */ /* 0x000fce0003fc4070 */
[----:B------:R-:W-:-:S05]  /*1ae0*/  @!P5 IMAD.IADD R4, R4, 0x1, -R2 ;  /* 0x000000010404d824 */ /* 0x000fca00078e0a02 */
[C---:B------:R-:W-:Y:S01]  /*1af0*/  ISETP.GT.U32.AND P5, PT, R2.reuse, R4, PT ;  /* 0x000000040200720c */ /* 0x040fe20003fa4070 */
[----:B------:R-:W-:Y:S01]  /*1b00*/  @!P6 IMAD.IADD R3, R3, 0x1, -R2 ;  /* 0x000000010303e824 */ /* 0x000fe200078e0a02 */
[----:B------:R-:W-:-:S03]  /*1b10*/  ISETP.GT.U32.AND P6, PT, R2, R14, PT ;  /* 0x0000000e0200720c */ /* 0x000fc60003fc4070 */
[----:B------:R-:W-:Y:S02]  /*1b20*/  IMAD.MOV.U32 R11, RZ, RZ, R3 ;  /* 0x000000ffff0b7224 */ /* 0x000fe400078e0003 */
[----:B------:R-:W-:Y:S02]  /*1b30*/  IMAD.MOV R3, RZ, RZ, -R8 ;  /* 0x000000ffff037224 */ /* 0x000fe400078e0a08 */
[----:B------:R-:W-:Y:S01]  /*1b40*/  @!P1 IMAD.MOV R11, RZ, RZ, -R11 ;  /* 0x000000ffff0b9224 */ /* 0x000fe200078e0a0b */
[----:B------:R-:W-:Y:S01]  /*1b50*/  ISETP.GE.AND P1, PT, R5, RZ, PT ;  /* 0x000000ff0500720c */ /* 0x000fe20003f26270 */
[----:B------:R-:W-:Y:S01]  /*1b60*/  IMAD.HI.U32 R8, R22, R15, RZ ;  /* 0x0000000f16087227 */ /* 0x000fe200078e00ff */
[----:B------:R-:W-:Y:S02]  /*1b70*/  IABS R5, R5 ;  /* 0x0000000500057213 */ /* 0x000fe40000000000 */
[----:B------:R-:W-:Y:S01]  /*1b80*/  STL [R1+0x7d0], R11 ;  /* 0x0007d00b01007387 */ /* 0x000fe20000100800 */
[----:B------:R-:W-:-:S02]  /*1b90*/  @!P6 IMAD.IADD R14, R14, 0x1, -R2 ;  /* 0x000000010e0ee824 */ /* 0x000fc400078e0a02 */
[C---:B------:R-:W-:Y:S01]  /*1ba0*/  IMAD R13, R2.reuse, R3, R13 ;  /* 0x00000003020d7224 */ /* 0x040fe200078e020d */
[----:B------:R-:W-:Y:S01]  /*1bb0*/  IABS R3, R9 ;  /* 0x0000000900037213 */ /* 0x000fe20000000000 */
[----:B------:R-:W-:Y:S01]  /*1bc0*/  IMAD.MOV R8, RZ, RZ, -R8 ;  /* 0x000000ffff087224 */ /* 0x000fe200078e0a08 */
[----:B------:R-:W-:Y:S01]  /*1bd0*/  ISETP.GT.U32.AND P6, PT, R2, R14, PT ;  /* 0x0000000e0200720c */ /* 0x000fe20003fc4070 */
[----:B------:R-:W-:-:S04]  /*1be0*/  IMAD.HI.U32 R10, R22, R5, RZ ;  /* 0x00000005160a7227 */ /* 0x000fc800078e00ff */
[----:B------:R-:W-:Y:S01]  /*1bf0*/  @!P5 IMAD.IADD R4, R4, 0x1, -R2 ;  /* 0x000000010404d824 */ /* 0x000fe200078e0a02 */
[C---:B------:R-:W-:Y:S01]  /*1c00*/  ISETP.GT.U32.AND P5, PT, R2.reuse, R13, PT ;  /* 0x0000000d0200720c */ /* 0x040fe20003fa4070 */
[----:B------:R-:W-:Y:S02]  /*1c10*/  IMAD R15, R2, R8, R15 ;  /* 0x00000008020f7224 */ /* 0x000fe400078e020f */
[----:B------:R-:W-:-:S04]  /*1c20*/  IMAD.HI.U32 R8, R22, R3, RZ ;  /* 0x0000000316087227 */ /* 0x000fc800078e00ff */
[----:B------:R-:W-:Y:S02]  /*1c30*/  IMAD.MOV R10, RZ, RZ, -R10 ;  /* 0x000000ffff0a7224 */ /* 0x000fe400078e0a0a */
[----:B0-----:R-:W-:Y:S02]  /*1c40*/  IMAD.MOV.U32 R7, RZ, RZ, R4 ;  /* 0x000000ffff077224 */ /* 0x001fe400078e0004 */
[----:B------:R-:W-:Y:S02]  /*1c50*/  IMAD.MOV R8, RZ, RZ, -R8 ;  /* 0x000000ffff087224 */ /* 0x000fe400078e0a08 */
[C---:B------:R-:W-:Y:S01]  /*1c60*/  IMAD R4, R2.reuse, R10, R5 ;  /* 0x0000000a02047224 */ /* 0x040fe200078e0205 */
[----:B------:R-:W-:Y:S01]  /*1c70*/  IABS R10, R16 ;  /* 0x00000010000a7213 */ /* 0x000fe20000000000 */
[----:B------:R-:W-:Y:S02]  /*1c80*/  IMAD R3, R2, R8, R3 ;  /* 0x0000000802037224 */ /* 0x000fe400078e0203 */
[--C-:B------:R-:W-:Y:S01]  /*1c90*/  @!P6 IMAD.IADD R14, R14, 0x1, -R2.reuse ;  /* 0x000000010e0ee824 */ /* 0x100fe200078e0a02 */
[C---:B------:R-:W-:Y:S01]  /*1ca0*/  ISETP.GT.U32.AND P6, PT, R2.reuse, R4, PT ;  /* 0x000000040200720c */ /* 0x040fe20003fc4070 */
[----:B------:R-:W-:Y:S01]  /*1cb0*/  @!P5 IMAD.IADD R13, R13, 0x1, -R2 ;  /* 0x000000010d0dd824 */ /* 0x000fe200078e0a02 */
[C---:B------:R-:W-:Y:S01]  /*1cc0*/  ISETP.GT.U32.AND P5, PT, R2.reuse, R3, PT ;  /* 0x000000030200720c */ /* 0x040fe20003fa4070 */
[----:B------:R-:W-:Y:S01]  /*1cd0*/  @!P4 IMAD.MOV R7, RZ, RZ, -R7 ;  /* 0x000000ffff07c224 */ /* 0x000fe200078e0a07 */
[----:B------:R-:W-:Y:S01]  /*1ce0*/  ISETP.GT.U32.AND P4, PT, R2, R15, PT ;  /* 0x0000000f0200720c */ /* 0x000fe20003f84070 */
[----:B------:R-:W-:-:S03]  /*1cf0*/  IMAD.HI.U32 R18, R22, R10, RZ ;  /* 0x0000000a16127227 */ /* 0x000fc600078e00ff */
[----:B------:R0:W-:Y:S01]  /*1d00*/  STL [R1+0x7cc], R7 ;  /* 0x0007cc0701007387 */ /* 0x0001e20000100800 */
[----:B------:R-:W-:Y:S02]  /*1d10*/  IMAD.MOV R18, RZ, RZ, -R18 ;  /* 0x000000ffff127224 */ /* 0x000fe400078e0a12 */
[----:B------:R-:W-:-:S04]  /*1d20*/  IMAD.HI.U32 R5, R22, R12, RZ ;  /* 0x0000000c16057227 */ /* 0x000fc800078e00ff */
[--C-:B------:R-:W-:Y:S02]  /*1d30*/  @!P6 IMAD.IADD R4, R4, 0x1, -R2.reuse ;  /* 0x000000010404e824 */ /* 0x100fe400078e0a02 */
[--C-:B------:R-:W-:Y:S02]  /*1d40*/  @!P5 IMAD.IADD R3, R3, 0x1, -R2.reuse ;  /* 0x000000010303d824 */ /* 0x100fe400078e0a02 */
[----:B------:R-:W-:Y:S01]  /*1d50*/  @!P4 IMAD.IADD R15, R15, 0x1, -R2 ;  /* 0x000000010f0fc824 */ /* 0x000fe200078e0a02 */
[C---:B------:R-:W-:Y:S01]  /*1d60*/  ISETP.GT.U32.AND P5, PT, R2.reuse, R4, PT ;  /* 0x000000040200720c */ /* 0x040fe20003fa4070 */
[----:B0-----:R-:W-:Y:S01]  /*1d70*/  IMAD.MOV.U32 R7, RZ, RZ, R14 ;  /* 0x000000ffff077224 */ /* 0x001fe200078e000e */
[C---:B------:R-:W-:Y:S01]  /*1d80*/  ISETP.GT.U32.AND P4, PT, R2.reuse, R13, PT ;  /* 0x0000000d0200720c */ /* 0x040fe20003f84070 */
[C---:B------:R-:W-:Y:S01]  /*1d90*/  IMAD R10, R2.reuse, R18, R10 ;  /* 0x00000012020a7224 */ /* 0x040fe200078e020a */
[C---:B------:R-:W-:Y:S01]  /*1da0*/  ISETP.GT.U32.AND P6, PT, R2.reuse, R15, PT ;  /* 0x0000000f0200720c */ /* 0x040fe20003fc4070 */
[----:B------:R-:W-:Y:S01]  /*1db0*/  @!P2 IMAD.MOV R7, RZ, RZ, -R7 ;  /* 0x000000ffff07a224 */ /* 0x000fe200078e0a07 */
[----:B------:R-:W-:Y:S01]  /*1dc0*/  ISETP.GT.U32.AND P2, PT, R2, R3, PT ;  /* 0x000000030200720c */ /* 0x000fe20003f44070 */
[----:B------:R-:W-:-:S02]  /*1dd0*/  IMAD.MOV R5, RZ, RZ, -R5 ;  /* 0x000000ffff057224 */ /* 0x000fc400078e0a05 */
[----:B------:R-:W-:Y:S01]  /*1de0*/  VIADD R8, R0, 0x1f6 ;  /* 0x000001f600087836 */ /* 0x000fe20000000000 */
[----:B------:R0:W-:Y:S01]  /*1df0*/  STL [R1+0x7c8], R7 ;  /* 0x0007c80701007387 */ /* 0x0001e20000100800 */
[----:B------:R-:W-:Y:S02]  /*1e00*/  IMAD R12, R2, R5, R12 ;  /* 0x00000005020c7224 */ /* 0x000fe400078e020c */
[--C-:B------:R-:W-:Y:S01]  /*1e10*/  @!P5 IMAD.IADD R4, R4, 0x1, -R2.reuse ;  /* 0x000000010404d824 */ /* 0x100fe200078e0a02 */
[C---:B------:R-:W-:Y:S01]  /*1e20*/  ISETP.GT.U32.AND P5, PT, R2.reuse, R10, PT ;  /* 0x0000000a0200720c */ /* 0x040fe20003fa4070 */
[--C-:B------:R-:W-:Y:S01]  /*1e30*/  @!P4 IMAD.IADD R13, R13, 0x1, -R2.reuse ;  /* 0x000000010d0dc824 */ /* 0x100fe200078e0a02 */
[----:B------:R-:W-:Y:S01]  /*1e40*/  ISETP.GT.U32.AND P4, PT, R2, R12, PT ;  /* 0x0000000c0200720c */ /* 0x000fe20003f84070 */
[--C-:B------:R-:W-:Y:S01]  /*1e50*/  @!P6 IMAD.IADD R15, R15, 0x1, -R2.reuse ;  /* 0x000000010f0fe824 */ /* 0x100fe200078e0a02 */
[----:B------:R-:W-:Y:S01]  /*1e60*/  ISETP.GE.AND P6, PT, R9, RZ, PT ;  /* 0x000000ff0900720c */ /* 0x000fe20003fc6270 */
[C---:B------:R-:W-:Y:S01]  /*1e70*/  VIADD R9, R0.reuse, 0x1f4 ;  /* 0x000001f400097836 */ /* 0x040fe20000000000 */
[----:B------:R-:W-:Y:S01]  /*1e80*/  IABS R5, R8 ;  /* 0x0000000800057213 */ /* 0x000fe20000000000 */
[----:B------:R-:W-:Y:S01]  /*1e90*/  @!P2 IMAD.IADD R3, R3, 0x1, -R2 ;  /* 0x000000010303a824 */ /* 0x000fe200078e0a02 */
[----:B------:R-:W-:Y:S01]  /*1ea0*/  ISETP.GE.AND P2, PT, R17, RZ, PT ;  /* 0x000000ff1100720c */ /* 0x000fe20003f46270 */
[----:B------:R-:W-:Y:S01]  /*1eb0*/  VIADD R11, R0, 0x1f5 ;  /* 0x000001f5000b7836 */ /* 0x000fe20000000000 */
[----:B------:R-:W-:Y:S01]  /*1ec0*/  IABS R17, R9 ;  /* 0x0000000900117213 */ /* 0x000fe20000000000 */
[----:B------:R-:W-:-:S02]  /*1ed0*/  IMAD.MOV.U32 R20, RZ, RZ, R13 ;  /* 0x000000ffff147224 */ /* 0x000fc400078e000d */
[----:B------:R-:W-:Y:S01]  /*1ee0*/  @!P5 IMAD.IADD R10, R10, 0x1, -R2 ;  /* 0x000000010a0ad824 */ /* 0x000fe200078e0a02 */
[----:B------:R-:W-:Y:S01]  /*1ef0*/  IABS R14, R11 ;  /* 0x0000000b000e7213 */ /* 0x000fe20000000000 */
[----:B------:R-:W-:-:S03]  /*1f00*/  IMAD.HI.U32 R13, R22, R17, RZ ;  /* 0x00000011160d7227 */ /* 0x000fc600078e00ff */
[----:B------:R-:W-:Y:S01]  /*1f10*/  ISETP.GT.U32.AND P5, PT, R2, R10, PT ;  /* 0x0000000a0200720c */ /* 0x000fe20003fa4070 */
[----:B------:R-:W-:Y:S02]  /*1f20*/  IMAD.MOV R13, RZ, RZ, -R13 ;  /* 0x000000ffff0d7224 */ /* 0x000fe400078e0a0d */
[----:B------:R-:W-:-:S04]  /*1f30*/  IMAD.HI.U32 R18, R22, R5, RZ ;  /* 0x0000000516127227 */ /* 0x000fc800078e00ff */
[----:B------:R-:W-:Y:S02]  /*1f40*/  IMAD R17, R2, R13, R17 ;  /* 0x0000000d02117224 */ /* 0x000fe400078e0211 */
[----:B------:R-:W-:-:S04]  /*1f50*/  IMAD.HI.U32 R19, R22, R14, RZ ;  /* 0x0000000e16137227 */ /* 0x000fc800078e00ff */
[----:B------:R-:W-:Y:S02]  /*1f60*/  IMAD.MOV R18, RZ, RZ, -R18 ;  /* 0x000000ffff127224 */ /* 0x000fe400078e0a12 */
[--C-:B------:R-:W-:Y:S01]  /*1f70*/  @!P4 IMAD.IADD R12, R12, 0x1, -R2.reuse ;  /* 0x000000010c0cc824 */ /* 0x100fe200078e0a02 */
[----:B------:R-:W-:Y:S01]  /*1f80*/  ISETP.GE.AND P4, PT, R16, RZ, PT ;  /* 0x000000ff1000720c */ /* 0x000fe20003f86270 */
[----:B0-----:R-:W-:Y:S02]  /*1f90*/  IMAD.MOV.U32 R7, RZ, RZ, R15 ;  /* 0x000000ffff077224 */ /* 0x001fe400078e000f */
[----:B------:R-:W-:Y:S01]  /*1fa0*/  @!P5 IMAD.IADD R10, R10, 0x1, -R2 ;  /* 0x000000010a0ad824 */ /* 0x000fe200078e0a02 */
[C---:B------:R-:W-:Y:S01]  /*1fb0*/  ISETP.GT.U32.AND P5, PT, R2.reuse, R17, PT ;  /* 0x000000110200720c */ /* 0x040fe20003fa4070 */
[----:B------:R-:W-:Y:S02]  /*1fc0*/  IMAD.MOV R19, RZ, RZ, -R19 ;  /* 0x000000ffff137224 */ /* 0x000fe400078e0a13 */
[----:B------:R-:W-:-:S02]  /*1fd0*/  IMAD R5, R2, R18, R5 ;  /* 0x0000001202057224 */ /* 0x000fc400078e0205 */
[----:B------:R-:W-:Y:S01]  /*1fe0*/  @!P0 IMAD.MOV R20, RZ, RZ, -R20 ;  /* 0x000000ffff148224 */ /* 0x000fe200078e0a14 */
[C---:B------:R-:W-:Y:S01]  /*1ff0*/  ISETP.GT.U32.AND P0, PT, R2.reuse, R12, PT ;  /* 0x0000000c0200720c */ /* 0x040fe20003f04070 */
[----:B------:R-:W-:Y:S01]  /*2000*/  @!P3 IMAD.MOV R7, RZ, RZ, -R7 ;  /* 0x000000ffff07b224 */ /* 0x000fe200078e0a07 */
[----:B------:R-:W-:Y:S01]  /*2010*/  ISETP.GT.U32.AND P3, PT, R2, R5, PT ;  /* 0x000000050200720c */ /* 0x000fe20003f64070 */
[----:B------:R-:W-:Y:S01]  /*2020*/  @!P1 IMAD.MOV R4, RZ, RZ, -R4 ;  /* 0x000000ffff049224 */ /* 0x000fe200078e0a04 */
[----:B------:R-:W-:Y:S01]  /*2030*/  STL [R1+0x7c4], R20 ;  /* 0x0007c41401007387 */ /* 0x000fe20000100800 */
[----:B------:R-:W-:Y:S01]  /*2040*/  @!P6 IMAD.MOV R3, RZ, RZ, -R3 ;  /* 0x000000ffff03e224 */ /* 0x000fe200078e0a03 */
[----:B------:R-:W-:Y:S01]  /*2050*/  ISETP.GE.AND P1, PT, R8, RZ, PT ;  /* 0x000000ff0800720c */ /* 0x000fe20003f26270 */
[----:B------:R-:W-:Y:S01]  /*2060*/  IMAD R14, R2, R19, R14 ;  /* 0x00000013020e7224 */ /* 0x000fe200078e020e */
[----:B------:R0:W-:Y:S01]  /*2070*/  STL [R1+0x7c0], R7 ;  /* 0x0007c00701007387 */ /* 0x0001e20000100800 */
[----:B------:R-:W-:-:S02]  /*2080*/  @!P5 IMAD.IADD R17, R17, 0x1, -R2 ;  /* 0x000000011111d824 */ /* 0x000fc400078e0a02 */
[----:B------:R-:W-:Y:S01]  /*2090*/  VIADD R16, R0, 0x1f3 ;  /* 0x000001f300107836 */ /* 0x000fe20000000000 */
[----:B------:R-:W-:Y:S01]  /*20a0*/  STL [R1+0x7bc], R4 ;  /* 0x0007bc0401007387 */ /* 0x000fe20000100800 */
[----:B------:R-:W-:Y:S01]  /*20b0*/  ISETP.GT.U32.AND P6, PT, R2, R14, PT ;  /* 0x0000000e0200720c */ /* 0x000fe20003fc4070 */
[--C-:B------:R-:W-:Y:S01]  /*20c0*/  @!P0 IMAD.IADD R12, R12, 0x1, -R2.reuse ;  /* 0x000000010c0c8824 */ /* 0x100fe200078e0a02 */
[----:B------:R-:W-:Y:S01]  /*20d0*/  ISETP.GT.U32.AND P5, PT, R2, R17, PT ;  /* 0x000000110200720c */ /* 0x000fe20003fa4070 */
[----:B------:R1:W-:Y:S01]  /*20e0*/  STL [R1+0x7b8], R3 ;  /* 0x0007b80301007387 */ /* 0x0003e20000100800 */
[----:B------:R-:W-:Y:S01]  /*20f0*/  @!P3 IMAD.IADD R5, R5, 0x1, -R2 ;  /* 0x000000010505b824 */ /* 0x000fe200078e0a02 */
[----:B------:R-:W-:Y:S01]  /*2100*/  IABS R8, R16 ;  /* 0x0000001000087213 */ /* 0x000fe20000000000 */
[----:B0-----:R-:W-:Y:S01]  /*2110*/  IMAD.MOV.U32 R7, RZ, RZ, R12 ;  /* 0x000000ffff077224 */ /* 0x001fe200078e000c */
[----:B------:R-:W-:Y:S01]  /*2120*/  ISETP.GE.AND P3, PT, R9, RZ, PT ;  /* 0x000000ff0900720c */ /* 0x000fe20003f66270 */
[----:B------:R-:W-:Y:S01]  /*2130*/  VIADD R9, R0, 0x1f0 ;  /* 0x000001f000097836 */ /* 0x000fe20000000000 */
[----:B------:R-:W-:Y:S01]  /*2140*/  ISETP.GE.AND P0, PT, R11, RZ, PT ;  /* 0x000000ff0b00720c */ /* 0x000fe20003f06270 */
[----:B------:R-:W-:-:S04]  /*2150*/  IMAD.HI.U32 R15, R22, R8, RZ ;  /* 0x00000008160f7227 */ /* 0x000fc800078e00ff */
[----:B-1----:R-:W-:Y:S02]  /*2160*/  VIADD R3, R0, 0x1f2 ;  /* 0x000001f200037836 */ /* 0x002fe40000000000 */
[--C-:B------:R-:W-:Y:S01]  /*2170*/  @!P6 IMAD.IADD R14, R14, 0x1, -R2.reuse ;  /* 0x000000010e0ee824 */ /* 0x100fe200078e0a02 */
[C---:B------:R-:W-:Y:S01]  /*2180*/  ISETP.GT.U32.AND P6, PT, R2.reuse, R5, PT ;  /* 0x000000050200720c */ /* 0x040fe20003fc4070 */
[----:B------:R-:W-:Y:S01]  /*2190*/  IMAD.MOV R15, RZ, RZ, -R15 ;  /* 0x000000ffff0f7224 */ /* 0x000fe200078e0a0f */
[----:B------:R-:W-:Y:S01]  /*21a0*/  IABS R13, R3 ;  /* 0x00000003000d7213 */ /* 0x000fe20000000000 */
[----:B------:R-:W-:Y:S01]  /*21b0*/  @!P2 IMAD.MOV R7, RZ, RZ, -R7 ;  /* 0x000000ffff07a224 */ /* 0x000fe200078e0a07 */
[----:B------:R-:W-:Y:S01]  /*21c0*/  ISETP.GT.U32.AND P2, PT, R2, R14, PT ;  /* 0x0000000e0200720c */ /* 0x000fe20003f44070 */
[----:B------:R-:W-:Y:S02]  /*21d0*/  @!P5 IMAD.IADD R17, R17, 0x1, -R2 ;  /* 0x000000011111d824 */ /* 0x000fe400078e0a02 */
[----:B------:R-:W-:Y:S01]  /*21e0*/  IMAD.HI.U32 R12, R22, R13, RZ ;  /* 0x0000000d160c7227 */ /* 0x000fe200078e00ff */
[----:B------:R0:W-:Y:S03]  /*21f0*/  STL [R1+0x7b4], R7 ;  /* 0x0007b40701007387 */ /* 0x0001e60000100800 */
[----:B------:R-:W-:-:S02]  /*2200*/  IMAD.MOV R18, RZ, RZ, -R12 ;  /* 0x000000ffff127224 */ /* 0x000fc400078e0a0c */
[C---:B------:R-:W-:Y:S01]  /*2210*/  IMAD R8, R2.reuse, R15, R8 ;  /* 0x0000000f02087224 */ /* 0x040fe200078e0208 */
[----:B------:R-:W-:Y:S01]  /*2220*/  IABS R15, R9 ;  /* 0x00000009000f7213 */ /* 0x000fe20000000000 */
[C---:B------:R-:W-:Y:S02]  /*2230*/  IMAD R13, R2.reuse, R18, R13 ;  /* 0x00000012020d7224 */ /* 0x040fe400078e020d */
[----:B------:R-:W-:Y:S01]  /*2240*/  @!P6 IMAD.IADD R5, R5, 0x1, -R2 ;  /* 0x000000010505e824 */ /* 0x000fe200078e0a02 */
[C---:B------:R-:W-:Y:S01]  /*2250*/  ISETP.GT.U32.AND P6, PT, R2.reuse, R8, PT ;  /* 0x000000080200720c */ /* 0x040fe20003fc4070 */
[----:B------:R-:W-:Y:S01]  /*2260*/  IMAD.MOV.U32 R12, RZ, RZ, R15 ;  /* 0x000000ffff0c7224 */ /* 0x000fe200078e000f */
[----:B------:R-:W-:Y:S01]  /*2270*/  ISETP.GT.U32.AND P5, PT, R2, R13, PT ;  /* 0x0000000d0200720c */ /* 0x000fe20003fa4070 */
[C---:B------:R-:W-:Y:S02]  /*2280*/  VIADD R15, R0.reuse, 0x1ef ;  /* 0x000001ef000f7836 */ /* 0x040fe40000000000 */
[----:B------:R-:W-:-:S02]  /*2290*/  VIADD R4, R0, 0x1f1 ;  /* 0x000001f100047836 */ /* 0x000fc40000000000 */
[----:B------:R-:W-:Y:S01]  /*22a0*/  @!P2 IMAD.IADD R14, R14, 0x1, -R2 ;  /* 0x000000010e0ea824 */ /* 0x000fe200078e0a02 */
[----:B------:R-:W-:Y:S01]  /*22b0*/  ISETP.GE.AND P2, PT, R16, RZ, PT ;  /* 0x000000ff1000720c */ /* 0x000fe20003f46270 */
[----:B0-----:R-:W-:Y:S01]  /*22c0*/  IMAD.MOV.U32 R7, RZ, RZ, R10 ;  /* 0x000000ffff077224 */ /* 0x001fe200078e000a */
[----:B------:R-:W-:Y:S01]  /*22d0*/  IABS R16, R15 ;  /* 0x0000000f00107213 */ /* 0x000fe20000000000 */
[----:B------:R-:W-:Y:S01]  /*22e0*/  IMAD.HI.U32 R19, R22, R12, RZ ;  /* 0x0000000c16137227 */ /* 0x000fe200078e00ff */
[----:B------:R-:W-:-:S03]  /*22f0*/  IABS R11, R4 ;  /* 0x00000004000b7213 */ /* 0x000fc60000000000 */
[--C-:B------:R-:W-:Y:S02]  /*2300*/  @!P5 IMAD.IADD R13, R13, 0x1, -R2.reuse ;  /* 0x000000010d0dd824 */ /* 0x100fe400078e0a02 */
[----:B------:R-:W-:Y:S01]  /*2310*/  @!P6 IMAD.IADD R8, R8, 0x1, -R2 ;  /* 0x000000010808e824 */ /* 0x000fe200078e0a02 */
[----:B------:R-:W-:Y:S01]  /*2320*/  ISETP.GE.AND P6, PT, R3, RZ, PT ;  /* 0x000000ff0300720c */ /* 0x000fe20003fc6270 */
[----:B------:R-:W-:Y:S01]  /*2330*/  IMAD.HI.U32 R10, R22, R16, RZ ;  /* 0x00000010160a7227 */ /* 0x000fe200078e00ff */
[----:B------:R-:W-:-:S03]  /*2340*/  ISETP.GT.U32.AND P5, PT, R2, R13, PT ;  /* 0x0000000d0200720c */ /* 0x000fc60003fa4070 */
[----:B------:R-:W-:-:S04]  /*2350*/  IMAD.HI.U32 R18, R22, R11, RZ ;  /* 0x0000000b16127227 */ /* 0x000fc800078e00ff */
[----:B------:R-:W-:Y:S01]  /*2360*/  @!P4 IMAD.MOV R7, RZ, RZ, -R7 ;  /* 0x000000ffff07c224 */ /* 0x000fe200078e0a07 */
[C---:B------:R-:W-:Y:S01]  /*2370*/  ISETP.GT.U32.AND P4, PT, R2.reuse, R8, PT ;  /* 0x000000080200720c */ /* 0x040fe20003f84070 */
[----:B------:R-:W-:Y:S02]  /*2380*/  IMAD.MOV R10, RZ, RZ, -R10 ;  /* 0x000000ffff0a7224 */ /* 0x000fe400078e0a0a */
[----:B------:R-:W-:Y:S01]  /*2390*/  IMAD.MOV R18, RZ, RZ, -R18 ;  /* 0x000000ffff127224 */ /* 0x000fe200078e0a12 */
[----:B------:R0:W-:Y:S01]  /*23a0*/  STL [R1+0x7b0], R7 ;  /* 0x0007b00701007387 */ /* 0x0001e20000100800 */
[C---:B------:R-:W-:Y:S02]  /*23b0*/  IMAD R10, R2.reuse, R10, R16 ;  /* 0x0000000a020a7224 */ /* 0x040fe400078e0210 */
[----:B------:R-:W-:Y:S02]  /*23c0*/  IMAD.MOV R19, RZ, RZ, -R19 ;  /* 0x000000ffff137224 */ /* 0x000fe400078e0a13 */
[----:B------:R-:W-:-:S02]  /*23d0*/  IMAD R11, R2, R18, R11 ;  /* 0x00000012020b7224 */ /* 0x000fc400078e020b */
[----:B------:R-:W-:Y:S02]  /*23e0*/  IMAD.MOV.U32 R20, RZ, RZ, R5 ;  /* 0x000000ffff147224 */ /* 0x000fe400078e0005 */
[----:B------:R-:W-:Y:S01]  /*23f0*/  @!P5 IMAD.IADD R13, R13, 0x1, -R2 ;  /* 0x000000010d0dd824 */ /* 0x000fe200078e0a02 */
[C---:B------:R-:W-:Y:S01]  /*2400*/  ISETP.GT.U32.AND P5, PT, R2.reuse, R10, PT ;  /* 0x0000000a0200720c */ /* 0x040fe20003fa4070 */
[----:B0-----:R-:W-:Y:S02]  /*2410*/  IMAD.MOV.U32 R7, RZ, RZ, R14 ;  /* 0x000000ffff077224 */ /* 0x001fe400078e000e */
[C---:B------:R-:W-:Y:S02]  /*2420*/  IMAD R12, R2.reuse, R19, R12 ;  /* 0x00000013020c7224 */ /* 0x040fe400078e020c */
[----:B------:R-:W-:Y:S01]  /*2430*/  @!P1 IMAD.MOV R20, RZ, RZ, -R20 ;  /* 0x000000ffff149224 */ /* 0x000fe200078e0a14 */
[----:B------:R-:W-:Y:S01]  /*2440*/  ISETP.GT.U32.AND P1, PT, R2, R11, PT ;  /* 0x0000000b0200720c */ /* 0x000fe20003f24070 */
[----:B------:R-:W-:-:S02]  /*2450*/  IMAD.MOV.U32 R5, RZ, RZ, R17 ;  /* 0x000000ffff057224 */ /* 0x000fc400078e0011 */
[----:B------:R-:W-:Y:S01]  /*2460*/  @!P0 IMAD.MOV R7, RZ, RZ, -R7 ;  /* 0x000000ffff078224 */ /* 0x000fe200078e0a07 */
[----:B------:R-:W-:Y:S01]  /*2470*/  STL [R1+0x30], R20 ;  /* 0x0000301401007387 */ /* 0x000fe20000100800 */
[--C-:B------:R-:W-:Y:S01]  /*2480*/  @!P4 IMAD.IADD R8, R8, 0x1, -R2.reuse ;  /* 0x000000010808c824 */ /* 0x100fe200078e0a02 */
[----:B------:R-:W-:Y:S01]  /*2490*/  ISETP.GE.AND P4, PT, R9, RZ, PT ;  /* 0x000000ff0900720c */ /* 0x000fe20003f86270 */
[----:B------:R-:W-:Y:S01]  /*24a0*/  @!P3 IMAD.MOV R5, RZ, RZ, -R5 ;  /* 0x000000ffff05b224 */ /* 0x000fe200078e0a05 */
[----:B------:R-:W-:Y:S01]  /*24b0*/  ISETP.GT.U32.AND P3, PT, R2, R12, PT ;  /* 0x0000000c0200720c */ /* 0x000fe20003f64070 */
[----:B------:R0:W-:Y:S01]  /*24c0*/  STL [R1+0x48], R7 ;  /* 0x0000480701007387 */ /* 0x0001e20000100800 */
[----:B------:R-:W-:Y:S01]  /*24d0*/  VIADD R9, R0, 0x1ed ;  /* 0x000001ed00097836 */ /* 0x000fe20000000000 */
[----:B------:R-:W-:Y:S01]  /*24e0*/  ISETP.GE.AND P0, PT, R4, RZ, PT ;  /* 0x000000ff0400720c */ /* 0x000fe20003f06270 */
[----:B------:R-:W-:Y:S01]  /*24f0*/  VIADD R3, R0, 0x1ee ;  /* 0x000001ee00037836 */ /* 0x000fe20000000000 */
[----:B------:R1:W-:Y:S01]  /*2500*/  STL [R1+0x58], R5 ;  /* 0x0000580501007387 */ /* 0x0003e20000100800 */
[--C-:B------:R-:W-:Y:S01]  /*2510*/  @!P5 IMAD.IADD R10, R10, 0x1, -R2.reuse ;  /* 0x000000010a0ad824 */ /* 0x100fe200078e0a02 */
[----:B------:R-:W-:Y:S01]  /*2520*/  IABS R14, R9 ;  /* 0x00000009000e7213 */ /* 0x000fe20000000000 */
[----:B------:R-:W-:Y:S01]  /*2530*/  @!P1 IMAD.IADD R11, R11, 0x1, -R2 ;  /* 0x000000010b0b9824 */ /* 0x000fe200078e0a02 */
[----:B------:R-:W-:Y:S01]  /*2540*/  IABS R18, R3 ;  /* 0x0000000300127213 */ /* 0x000fe20000000000 */
[----:B------:R-:W-:Y:S01]  /*2550*/  VIADD R19, R0, 0x1d9 ;  /* 0x000001d900137836 */ /* 0x000fe20000000000 */
[----:B------:R-:W-:Y:S01]  /*2560*/  ISETP.GT.U32.AND P5, PT, R2, R10, PT ;  /* 0x0000000a0200720c */ /* 0x000fe20003fa4070 */
[----:B0-----:R-:W-:Y:S01]  /*2570*/  IMAD.MOV.U32 R7, RZ, RZ, R8 ;  /* 0x000000ffff077224 */ /* 0x001fe200078e0008 */
[----:B------:R-:W-:Y:S01]  /*2580*/  ISETP.GE.AND P1, PT, R15, RZ, PT ;  /* 0x000000ff0f00720c */ /* 0x000fe20003f26270 */
[----:B------:R-:W-:Y:S01]  /*2590*/  @!P3 IMAD.IADD R12, R12, 0x1, -R2 ;  /* 0x000000010c0cb824 */ /* 0x000fe200078e0a02 */
[----:B------:R-:W-:Y:S01]  /*25a0*/  ISETP.GT.U32.AND P3, PT, R2, R11, PT ;  /* 0x0000000b0200720c */ /* 0x000fe20003f64070 */
[----:B------:R-:W-:Y:S01]  /*25b0*/  @!P2 IMAD.MOV R7, RZ, RZ, -R7 ;  /* 0x000000ffff07a224 */ /* 0x000fe200078e0a07 */
[----:B------:R-:W-:Y:S01]  /*25c0*/  IABS R20, R19 ;  /* 0x0000001300147213 */ /* 0x000fe20000000000 */
[----:B------:R-:W-:Y:S01]  /*25d0*/  IMAD.HI.U32 R4, R22, R18, RZ ;  /* 0x0000001216047227 */ /* 0x000fe200078e00ff */
[----:B------:R-:W-:-:S02]  /*25e0*/  ISETP.GT.U32.AND P2, PT, R2, R12, PT ;  /* 0x0000000c0200720c */ /* 0x000fc40003f44070 */
[----:B------:R0:W-:Y:S01]  /*25f0*/  STL [R1+0x70], R7 ;  /* 0x0000700701007387 */ /* 0x0001e20000100800 */
[----:B------:R-:W-:Y:S02]  /*2600*/  IMAD.MOV R4, RZ, RZ, -R4 ;  /* 0x000000ffff047224 */ /* 0x000fe400078e0a04 */
[----:B-1----:R-:W-:Y:S02]  /*2610*/  VIADD R5, R0, 0x1ec ;  /* 0x000001ec00057836 */ /* 0x002fe40000000000 */
[----:B------:R-:W-:Y:S02]  /*2620*/  IMAD R4, R2, R4, R18 ;  /* 0x0000000402047224 */ /* 0x000fe400078e0212 */
[--C-:B------:R-:W-:Y:S01]  /*2630*/  @!P5 IMAD.IADD R10, R10, 0x1, -R2.reuse ;  /* 0x000000010a0ad824 */ /* 0x100fe200078e0a02 */
[----:B------:R-:W-:Y:S01]  /*2640*/  IABS R8, R5 ;  /* 0x0000000500087213 */ /* 0x000fe20000000000 */
[----:B------:R-:W-:Y:S01]  /*2650*/  @!P3 IMAD.IADD R11, R11, 0x1, -R2 ;  /* 0x000000010b0bb824 */ /* 0x000fe200078e0a02 */
[----:B------:R-:W-:Y:S01]  /*2660*/  ISETP.GT.U32.AND P3, PT, R2, R4, PT ;  /* 0x000000040200720c */ /* 0x000fe20003f64070 */
[----:B0-----:R-:W-:-:S02]  /*2670*/  IMAD.MOV.U32 R7, RZ, RZ, R13 ;  /* 0x000000ffff077224 */ /* 0x001fc400078e000d */
[----:B------:R-:W-:-:S04]  /*2680*/  IMAD.HI.U32 R13, R22, R14, RZ ;  /* 0x0000000e160d7227 */ /* 0x000fc800078e00ff */
[----:B------:R-:W-:Y:S02]  /*2690*/  IMAD.MOV R13, RZ, RZ, -R13 ;  /* 0x000000ffff0d7224 */ /* 0x000fe400078e0a0d */
[----:B------:R-:W-:Y:S01]  /*26a0*/  @!P6 IMAD.MOV R7, RZ, RZ, -R7 ;  /* 0x000000ffff07e224 */ /* 0x000fe200078e0a07 */
[----:B------:R-:W-:Y:S01]  /*26b0*/  ISETP.GE.AND P6, PT, R3, RZ, PT ;  /* 0x000000ff0300720c */ /* 0x000fe20003fc6270 */
[----:B------:R-:W-:Y:S02]  /*26c0*/  IMAD R3, R2, R13, R14 ;  /* 0x0000000d02037224 */ /* 0x000fe400078e020e */
[----:B------:R-:W-:Y:S01]  /*26d0*/  @!P2 IMAD.IADD R12, R12, 0x1, -R2 ;  /* 0x000000010c0ca824 */ /* 0x000fe200078e0a02 */
[----:B------:R0:W-:Y:S01]  /*26e0*/  STL [R1+0x78], R7 ;  /* 0x0000780701007387 */ /* 0x0001e20000100800 */
[----:B------:R-:W-:Y:S01]  /*26f0*/  ISETP.GE.AND P2, PT, R9, RZ, PT ;  /* 0x000000ff0900720c */ /* 0x000fe20003f46270 */
[----:B------:R-:W-:Y:S01]  /*2700*/  VIADD R9, R0, 0x1eb ;  /* 0x000001eb00097836 */ /* 0x000fe20000000000 */
[----:B------:R-:W-:Y:S01]  /*2710*/  ISETP.GT.U32.AND P5, PT, R2, R3, PT ;  /* 0x000000030200720c */ /* 0x000fe20003fa4070 */
[----:B------:R-:W-:-:S03]  /*2720*/  IMAD.HI.U32 R14, R22, R8, RZ ;  /* 0x00000008160e7227 */ /* 0x000fc600078e00ff */
[----:B------:R-:W-:Y:S01]  /*2730*/  IABS R15, R9 ;  /* 0x00000009000f7213 */ /* 0x000fe20000000000 */
[----:B------:R-:W-:Y:S02]  /*2740*/  IMAD.MOV R14, RZ, RZ, -R14 ;  /* 0x000000ffff0e7224 */ /* 0x000fe400078e0a0e */
[----:B0-----:R-:W-:Y:S02]  /*2750*/  IMAD.MOV.U32 R7, RZ, RZ, R11 ;  /* 0x000000ffff077224 */ /* 0x001fe400078e000b */
[--C-:B------:R-:W-:Y:S01]  /*2760*/  @!P3 IMAD.IADD R4, R4, 0x1, -R2.reuse ;  /* 0x000000010404b824 */ /* 0x100fe200078e0a02 */
[----:B------:R-:W-:Y:S01]  /*2770*/  ISETP.GE.AND P3, PT, R5, RZ, PT ;  /* 0x000000ff0500720c */ /* 0x000fe20003f66270 */
[----:B------:R-:W-:Y:S02]  /*2780*/  @!P0 IMAD.MOV R7, RZ, RZ, -R7 ;  /* 0x000000ffff078224 */ /* 0x000fe400078e0a07 */
[----:B------:R-:W-:Y:S01]  /*2790*/  @!P5 IMAD.IADD R3, R3, 0x1, -R2 ;  /* 0x000000010303d824 */ /* 0x000fe200078e0a02 */
[C---:B------:R-:W-:Y:S01]  /*27a0*/  ISETP.GT.U32.AND P0, PT, R2.reuse, R4, PT ;  /* 0x000000040200720c */ /* 0x040fe20003f04070 */
[----:B------:R-:W-:Y:S01]  /*27b0*/  IMAD R8, R2, R14, R8 ;  /* 0x0000000e02087224 */ /* 0x000fe200078e0208 */
[----:B------:R0:W-:Y:S01]  /*27c0*/  STL [R1+0x8c], R7 ;  /* 0x00008c0701007387 */ /* 0x0001e20000100800 */
[----:B------:R-:W-:Y:S01]  /*27d0*/  VIADD R13, R0, 0x1ea ;  /* 0x000001ea000d7836 */ /* 0x000fe20000000000 */
[----:B------:R-:W-:Y:S01]  /*27e0*/  ISETP.GT.U32.AND P5, PT, R2, R3, PT ;  /* 0x000000030200720c */ /* 0x000fe20003fa4070 */
[----:B------:R-:W-:-:S03]  /*27f0*/  IMAD.HI.U32 R5, R22, R15, RZ ;  /* 0x0000000f16057227 */ /* 0x000fc600078e00ff */
[----:B------:R-:W-:Y:S01]  /*2800*/  IABS R16, R13 ;  /* 0x0000000d00107213 */ /* 0x000fe20000000000 */
[----:B------:R-:W-:Y:S01]  /*2810*/  @!P4 IMAD.MOV R12, RZ, RZ, -R12 ;  /* 0x000000ffff0cc224 */ /* 0x000fe200078e0a0c */
[----:B------:R-:W-:Y:S01]  /*2820*/  ISETP.GT.U32.AND P4, PT, R2, R8, PT ;  /* 0x000000080200720c */ /* 0x000fe20003f84070 */
[----:B------:R-:W-:-:S03]  /*2830*/  IMAD.HI.U32 R24, R22, R20, RZ ;  /* 0x0000001416187227 */ /* 0x000fc600078e00ff */
[----:B------:R-:W-:Y:S01]  /*2840*/  STL [R1+0x94], R12 ;  /* 0x0000940c01007387 */ /* 0x000fe20000100800 */
[----:B0-----:R-:W-:Y:S02]  /*2850*/  IMAD.MOV.U32 R7, RZ, RZ, R10 ;  /* 0x000000ffff077224 */ /* 0x001fe400078e000a */
[----:B------:R-:W-:-:S04]  /*2860*/  IMAD.HI.U32 R11, R22, R16, RZ ;  /* 0x00000010160b7227 */ /* 0x000fc800078e00ff */
[----:B------:R-:W-:Y:S01]  /*2870*/  @!P1 IMAD.MOV R7, RZ, RZ, -R7 ;  /* 0x000000ffff079224 */ /* 0x000fe200078e0a07 */
[----:B------:R-:W-:Y:S01]  /*2880*/  ISETP.GE.AND P1, PT, R9, RZ, PT ;  /* 0x000000ff0900720c */ /* 0x000fe20003f26270 */
[----:B------:R-:W-:Y:S02]  /*2890*/  IMAD.MOV R9, RZ, RZ, -R5 ;  /* 0x000000ffff097224 */ /* 0x000fe400078e0a05 */
[--C-:B------:R-:W-:Y:S01]  /*28a0*/  @!P5 IMAD.IADD R3, R3, 0x1, -R2.reuse ;  /* 0x000000010303d824 */ /* 0x100fe200078e0a02 */
[----:B------:R0:W-:Y:S01]  /*28b0*/  STL [R1+0x9c], R7 ;  /* 0x00009c0701007387 */ /* 0x0001e20000100800 */
[----:B------:R-:W-:Y:S02]  /*28c0*/  IMAD R9, R2, R9, R15 ;  /* 0x0000000902097224 */ /* 0x000fe400078e020f */
[----:B------:R-:W-:Y:S02]  /*28d0*/  IMAD.MOV R11, RZ, RZ, -R11 ;  /* 0x000000ffff0b7224 */ /* 0x000fe400078e0a0b */
[--C-:B------:R-:W-:Y:S01]  /*28e0*/  @!P0 IMAD.IADD R4, R4, 0x1, -R2.reuse ;  /* 0x0000000104048824 */ /* 0x100fe200078e0a02 */
[----:B------:R-:W-:Y:S01]  /*28f0*/  ISETP.GT.U32.AND P5, PT, R2, R9, PT ;  /* 0x000000090200720c */ /* 0x000fe20003fa4070 */
[----:B------:R-:W-:Y:S01]  /*2900*/  @!P4 IMAD.IADD R8, R8, 0x1, -R2 ;  /* 0x000000010808c824 */ /* 0x000fe200078e0a02 */
[----:B------:R-:W-:Y:S01]  /*2910*/  ISETP.GE.AND P0, PT, R13, RZ, PT ;  /* 0x000000ff0d00720c */ /* 0x000fe20003f06270 */
[----:B------:R-:W-:-:S02]  /*2920*/  IMAD R15, R2, R11, R16 ;  /* 0x0000000b020f7224 */ /* 0x000fc400078e0210 */
[----:B------:R-:W-:Y:S01]  /*2930*/  IMAD.MOV.U32 R14, RZ, RZ, R4 ;  /* 0x000000ffff0e7224 */ /* 0x000fe200078e0004 */
[C---:B------:R-:W-:Y:S01]  /*2940*/  ISETP.GT.U32.AND P4, PT, R2.reuse, R8, PT ;  /* 0x000000080200720c */ /* 0x040fe20003f84070 */
[----:B0-----:R-:W-:Y:S02]  /*2950*/  IMAD.MOV.U32 R7, RZ, RZ, R3 ;  /* 0x000000ffff077224 */ /* 0x001fe400078e0003 */
[----:B------:R-:W-:Y:S01]  /*2960*/  @!P6 IMAD.MOV R14, RZ, RZ, -R14 ;  /* 0x000000ffff0ee224 */ /* 0x000fe200078e0a0e */
[----:B------:R-:W-:Y:S01]  /*2970*/  ISETP.GT.U32.AND P6, PT, R2, R15, PT ;  /* 0x0000000f0200720c */ /* 0x000fe20003fc4070 */
[C---:B------:R-:W-:Y:S02]  /*2980*/  VIADD R5, R0.reuse, 0x1e9 ;  /* 0x000001e900057836 */ /* 0x040fe40000000000 */
[--C-:B------:R-:W-:Y:S01]  /*2990*/  @!P5 IMAD.IADD R9, R9, 0x1, -R2.reuse ;  /* 0x000000010909d824 */ /* 0x100fe200078e0a02 */
[----:B------:R-:W-:Y:S01]  /*29a0*/  STL [R1+0xb4], R14 ;  /* 0x0000b40e01007387 */ /* 0x000fe20000100800 */
[C---:B------:R-:W-:Y:S01]  /*29b0*/  VIADD R10, R0.reuse, 0x1e7 ;  /* 0x000001e7000a7836 */ /* 0x040fe20000000000 */
[----:B------:R-:W-:Y:S01]  /*29c0*/  IABS R12, R5 ;  /* 0x00000005000c7213 */ /* 0x000fe20000000000 */
[----:B------:R-:W-:Y:S01]  /*29d0*/  VIADD R11, R0, 0x1e8 ;  /* 0x000001e8000b7836 */ /* 0x000fe20000000000 */
[----:B------:R-:W-:Y:S01]  /*29e0*/  ISETP.GT.U32.AND P5, PT, R2, R9, PT ;  /* 0x000000090200720c */ /* 0x000fe20003fa4070 */
[----:B------:R-:W-:Y:S01]  /*29f0*/  @!P2 IMAD.MOV R7, RZ, RZ, -R7 ;  /* 0x000000ffff07a224 */ /* 0x000fe200078e0a07 */
[----:B------:R-:W-:Y:S01]  /*2a00*/  IABS R4, R10 ;  /* 0x0000000a00047213 */ /* 0x000fe20000000000 */
[--C-:B------:R-:W-:Y:S01]  /*2a10*/  @!P4 IMAD.IADD R8, R8, 0x1, -R2.reuse ;  /* 0x000000010808c824 */ /* 0x100fe200078e0a02 */
[----:B------:R-:W-:Y:S01]  /*2a20*/  IABS R13, R11 ;  /* 0x0000000b000d7213 */ /* 0x000fe20000000000 */
[----:B------:R-:W-:Y:S01]  /*2a30*/  @!P6 IMAD.IADD R15, R15, 0x1, -R2 ;  /* 0x000000010f0fe824 */ /* 0x000fe200078e0a02 */
[----:B------:R0:W-:Y:S01]  /*2a40*/  STL [R1+0xc0], R7 ;  /* 0x0000c00701007387 */ /* 0x0001e20000100800 */
[----:B------:R-:W-:Y:S01]  /*2a50*/  ISETP.GE.AND P2, PT, R5, RZ, PT ;  /* 0x000000ff0500720c */ /* 0x000fe20003f46270 */
[----:B------:R-:W-:Y:S01]  /*2a60*/  IMAD.HI.U32 R3, R22, R12, RZ ;  /* 0x0000000c16037227 */ /* 0x000fe200078e00ff */
[----:B------:R-:W-:-:S02]  /*2a70*/  ISETP.GE.AND P4, PT, R11, RZ, PT ;  /* 0x000000ff0b00720c */ /* 0x000fc40003f86270 */
[----:B------:R-:W-:Y:S01]  /*2a80*/  ISETP.GT.U32.AND P6, PT, R2, R15, PT ;  /* 0x0000000f0200720c */ /* 0x000fe20003fc4070 */
[----:B------:R-:W-:Y:S02]  /*2a90*/  IMAD.MOV.U32 R5, RZ, RZ, R4 ;  /* 0x000000ffff057224 */ /* 0x000fe400078e0004 */
[----:B------:R-:W-:-:S04]  /*2aa0*/  IMAD.HI.U32 R4, R22, R13, RZ ;  /* 0x0000000d16047227 */ /* 0x000fc800078e00ff */
[----:B0-----:R-:W-:Y:S02]  /*2ab0*/  IMAD.MOV.U32 R7, RZ, RZ, R8 ;  /* 0x000000ffff077224 */ /* 0x001fe400078e0008 */
[----:B------:R-:W-:Y:S02]  /*2ac0*/  IMAD.MOV R3, RZ, RZ, -R3 ;  /* 0x000000ffff037224 */ /* 0x000fe400078e0a03 */
[----:B------:R-:W-:Y:S01]  /*2ad0*/  @!P3 IMAD.MOV R7, RZ, RZ, -R7 ;  /* 0x000000ffff07b224 */ /* 0x000fe200078e0a07 */
[----:B------:R-:W-:Y:S01]  /*2ae0*/  ISETP.GE.AND P3, PT, R10, RZ, PT ;  /* 0x000000ff0a00720c */ /* 0x000fe20003f66270 */
[----:B------:R-:W-:Y:S02]  /*2af0*/  IMAD.MOV R4, RZ, RZ, -R4 ;  /* 0x000000ffff047224 */ /* 0x000fe400078e0a04 */
[----:B------:R-:W-:Y:S01]  /*2b00*/  @!P5 IMAD.IADD R9, R9, 0x1, -R2 ;  /* 0x000000010909d824 */ /* 0x000fe200078e0a02 */
[----:B------:R0:W-:Y:S01]  /*2b10*/  STL [R1+0xc8], R7 ;  /* 0x0000c80701007387 */ /* 0x0001e20000100800 */
[----:B------:R-:W-:-:S02]  /*2b20*/  IMAD R3, R2, R3, R12 ;  /* 0x0000000302037224 */ /* 0x000fc400078e020c */
[----:B------:R-:W-:Y:S02]  /*2b30*/  IMAD R4, R2, R4, R13 ;  /* 0x0000000402047224 */ /* 0x000fe400078e020d */
[----:B------:R-:W-:Y:S01]  /*2b40*/  IMAD.HI.U32 R11, R22, R5, RZ ;  /* 0x00000005160b7227 */ /* 0x000fe200078e00ff */
[----:B------:R-:W-:-:S03]  /*2b50*/  ISETP.GT.U32.AND P5, PT, R2, R3, PT ;  /* 0x000000030200720c */ /* 0x000fc60003fa4070 */
[----:B------:R-:W-:Y:S02]  /*2b60*/  IMAD.MOV R11, RZ, RZ, -R11 ;  /* 0x000000ffff0b7224 */ /* 0x000fe400078e0a0b */
[----:B0-----:R-:W-:Y:S02]  /*2b70*/  IMAD.MOV.U32 R7, RZ, RZ, R9 ;  /* 0x000000ffff077224 */ /* 0x001fe400078e0009 */
[--C-:B------:R-:W-:Y:S02]  /*2b80*/  @!P6 IMAD.IADD R15, R15, 0x1, -R2.reuse ;  /* 0x000000010f0fe824 */ /* 0x100fe400078e0a02 */
[----:B------:R-:W-:Y:S01]  /*2b90*/  @!P1 IMAD.MOV R7, RZ, RZ, -R7 ;  /* 0x000000ffff079224 */ /* 0x000fe200078e0a07 */
[C---:B------:R-:W-:Y:S01]  /*2ba0*/  ISETP.GT.U32.AND P1, PT, R2.reuse, R4, PT ;  /* 0x000000040200720c */ /* 0x040fe20003f24070 */
[----:B------:R-:W-:Y:S02]  /*2bb0*/  IMAD R5, R2, R11, R5 ;  /* 0x0000000b02057224 */ /* 0x000fe400078e0205 */
[----:B------:R-:W-:Y:S01]  /*2bc0*/  VIADD R11, R0, 0x1e6 ;  /* 0x000001e6000b7836 */ /* 0x000fe20000000000 */
[----:B------:R0:W-:Y:S01]  /*2bd0*/  STL [R1+0xd0], R7 ;  /* 0x0000d00701007387 */ /* 0x0001e20000100800 */
[----:B------:R-:W-:-:S02]  /*2be0*/  @!P5 IMAD.IADD R3, R3, 0x1, -R2 ;  /* 0x000000010303d824 */ /* 0x000fc400078e0a02 */
[C---:B------:R-:W-:Y:S01]  /*2bf0*/  VIADD R8, R0.reuse, 0x1e5 ;  /* 0x000001e500087836 */ /* 0x040fe20000000000 */
[----:B------:R-:W-:Y:S01]  /*2c00*/  ISETP.GE.AND P6, PT, R11, RZ, PT ;  /* 0x000000ff0b00720c */ /* 0x000fe20003fc6270 */
[----:B------:R-:W-:Y:S01]  /*2c10*/  VIADD R10, R0, 0x1e3 ;  /* 0x000001e3000a7836 */ /* 0x000fe20000000000 */
[----:B------:R-:W-:Y:S01]  /*2c20*/  ISETP.GT.U32.AND P5, PT, R2, R3, PT ;  /* 0x000000030200720c */ /* 0x000fe20003fa4070 */
[----:B------:R-:W-:Y:S01]  /*2c30*/  VIADD R9, R0, 0x1e4 ;  /* 0x000001e400097836 */ /* 0x000fe20000000000 */
[----:B------:R-:W-:Y:S01]  /*2c40*/  IABS R11, R11 ;  /* 0x0000000b000b7213 */ /* 0x000fe20000000000 */
[----:B------:R-:W-:Y:S01]  /*2c50*/  @!P1 IMAD.IADD R4, R4, 0x1, -R2 ;  /* 0x0000000104049824 */ /* 0x000fe200078e0a02 */
[----:B------:R-:W-:Y:S01]  /*2c60*/  IABS R12, R8 ;  /* 0x00000008000c7213 */ /* 0x000fe20000000000 */
[----:B0-----:R-:W-:Y:S01]  /*2c70*/  IMAD.MOV.U32 R7, RZ, RZ, R15 ;  /* 0x000000ffff077224 */ /* 0x001fe200078e000f */
[----:B------:R-:W-:Y:S01]  /*2c80*/  IABS R14, R10 ;  /* 0x0000000a000e7213 */ /* 0x000fe20000000000 */
[----:B------:R-:W-:Y:S01]  /*2c90*/  IMAD.HI.U32 R15, R22, R11, RZ ;  /* 0x0000000b160f7227 */ /* 0x000fe200078e00ff */
[----:B------:R-:W-:-:S02]  /*2ca0*/  ISETP.GT.U32.AND P1, PT, R2, R4, PT ;  /* 0x000000040200720c */ /* 0x000fc40003f24070 */
[----:B------:R-:W-:Y:S01]  /*2cb0*/  IABS R13, R9 ;  /* 0x00000009000d7213 */ /* 0x000fe20000000000 */
[----:B------:R-:W-:Y:S01]  /*2cc0*/  @!P0 IMAD.MOV R7, RZ, RZ, -R7 ;  /* 0x000000ffff078224 */ /* 0x000fe200078e0a07 */
[C---:B------:R-:W-:Y:S01]  /*2cd0*/  ISETP.GT.U32.AND P0, PT, R2.reuse, R5, PT ;  /* 0x000000050200720c */ /* 0x040fe20003f04070 */
[----:B------:R-:W-:Y:S02]  /*2ce0*/  IMAD.MOV R15, RZ, RZ, -R15 ;  /* 0x000000ffff0f7224 */ /* 0x000fe400078e0a0f */
[----:B------:R-:W-:Y:S01]  /*2cf0*/  @!P5 IMAD.IADD R3, R3, 0x1, -R2 ;  /* 0x000000010303d824 */ /* 0x000fe200078e0a02 */
[----:B------:R0:W-:Y:S01]  /*2d00*/  STL [R1+0xd8], R7 ;  /* 0x0000d80701007387 */ /* 0x0001e20000100800 */
[----:B------:R-:W-:Y:S01]  /*2d10*/  IMAD R11, R2, R15, R11 ;  /* 0x0000000f020b7224 */ /* 0x000fe200078e020b */
[----:B------:R-:W-:Y:S01]  /*2d20*/  ISETP.GE.AND P5, PT, R8, RZ, PT ;  /* 0x000000ff0800720c */ /* 0x000fe20003fa6270 */
[----:B------:R-:W-:-:S04]  /*2d30*/  IMAD.HI.U32 R16, R22, R12, RZ ;  /* 0x0000000c16107227 */ /* 0x000fc800078e00ff */
[--C-:B------:R-:W-:Y:S01]  /*2d40*/  @!P1 IMAD.IADD R4, R4, 0x1, -R2.reuse ;  /* 0x0000000104049824 */ /* 0x100fe200078e0a02 */
[C---:B------:R-:W-:Y:S01]  /*2d50*/  ISETP.GT.U32.AND P1, PT, R2.reuse, R11, PT ;  /* 0x0000000b0200720c */ /* 0x040fe20003f24070 */
[----:B------:R-:W-:Y:S02]  /*2d60*/  @!P0 IMAD.IADD R5, R5, 0x1, -R2 ;  /* 0x0000000105058824 */ /* 0x000fe400078e0a02 */
[----:B------:R-:W-:Y:S02]  /*2d70*/  IMAD.MOV.U32 R18, RZ, RZ, R3 ;  /* 0x000000ffff127224 */ /* 0x000fe400078e0003 */
[----:B0-----:R-:W-:Y:S01]  /*2d80*/  IMAD.MOV.U32 R7, RZ, RZ, R4 ;  /* 0x000000ffff077224 */ /* 0x001fe200078e0004 */
[----:B------:R-:W-:Y:S01]  /*2d90*/  ISETP.GT.U32.AND P0, PT, R2, R5, PT ;  /* 0x000000050200720c */ /* 0x000fe20003f04070 */
[----:B------:R-:W-:Y:S02]  /*2da0*/  IMAD.MOV R16, RZ, RZ, -R16 ;  /* 0x000000ffff107224 */ /* 0x000fe400078e0a10 */
[----:B------:R-:W-:-:S04]  /*2db0*/  IMAD.HI.U32 R8, R22, R14, RZ ;  /* 0x0000000e16087227 */ /* 0x000fc800078e00ff */
[----:B------:R-:W-:Y:S02]  /*2dc0*/  @!P2 IMAD.MOV R18, RZ, RZ, -R18 ;  /* 0x000000ffff12a224 */ /* 0x000fe400078e0a12 */
[----:B------:R-:W-:Y:S01]  /*2dd0*/  @!P4 IMAD.MOV R7, RZ, RZ, -R7 ;  /* 0x000000ffff07c224 */ /* 0x000fe200078e0a07 */
[----:B------:R-:W-:Y:S01]  /*2de0*/  ISETP.GE.AND P4, PT, R9, RZ, PT ;  /* 0x000000ff0900720c */ /* 0x000fe20003f86270 */
[C---:B------:R-:W-:Y:S01]  /*2df0*/  IMAD R12, R2.reuse, R16, R12 ;  /* 0x00000010020c7224 */ /* 0x040fe200078e020c */
[----:B------:R-:W-:Y:S01]  /*2e00*/  STL [R1+0xe0], R18 ;  /* 0x0000e01201007387 */ /* 0x000fe20000100800 */
[----:B------:R-:W-:Y:S02]  /*2e10*/  IMAD.MOV R8, RZ, RZ, -R8 ;  /* 0x000000ffff087224 */ /* 0x000fe400078e0a08 */
[----:B------:R-:W-:Y:S01]  /*2e20*/  @!P0 IMAD.IADD R5, R5, 0x1, -R2 ;  /* 0x0000000105058824 */ /* 0x000fe200078e0a02 */
[----:B------:R0:W-:Y:S01]  /*2e30*/  STL [R1+0xe8], R7 ;  /* 0x0000e80701007387 */ /* 0x0001e20000100800 */
[C---:B------:R-:W-:Y:S01]  /*2e40*/  ISETP.GT.U32.AND P2, PT, R2.reuse, R12, PT ;  /* 0x0000000c0200720c */ /* 0x040fe20003f44070 */
[----:B------:R-:W-:-:S02]  /*2e50*/  IMAD R14, R2, R8, R14 ;  /* 0x00000008020e7224 */ /* 0x000fc400078e020e */
[----:B------:R-:W-:Y:S02]  /*2e60*/  @!P1 IMAD.IADD R11, R11, 0x1, -R2 ;  /* 0x000000010b0b9824 */ /* 0x000fe400078e0a02 */
[----:B------:R-:W-:-:S03]  /*2e70*/  IMAD.HI.U32 R17, R22, R13, RZ ;  /* 0x0000000d16117227 */ /* 0x000fc600078e00ff */
[C---:B------:R-:W-:Y:S01]  /*2e80*/  ISETP.GT.U32.AND P1, PT, R2.reuse, R11, PT ;  /* 0x0000000b0200720c */ /* 0x040fe20003f24070 */
[----:B0-----:R-:W-:Y:S02]  /*2e90*/  IMAD.MOV.U32 R7, RZ, RZ, R5 ;  /* 0x000000ffff077224 */ /* 0x001fe400078e0005 */
[----:B------:R-:W-:Y:S02]  /*2ea0*/  IMAD.MOV R17, RZ, RZ, -R17 ;  /* 0x000000ffff117224 */ /* 0x000fe400078e0a11 */
[----:B------:R-:W-:Y:S01]  /*2eb0*/  @!P3 IMAD.MOV R7, RZ, RZ, -R7 ;  /* 0x000000ffff07b224 */ /* 0x000fe200078e0a07 */
[----:B------:R-:W-:Y:S01]  /*2ec0*/  ISETP.GT.U32.AND P3, PT, R2, R14, PT ;  /* 0x0000000e0200720c */ /* 0x000fe20003f64070 */
[----:B------:R-:W-:Y:S02]  /*2ed0*/  VIADD R3, R0, 0x1e2 ;  /* 0x000001e200037836 */ /* 0x000fe40000000000 */
[----:B------:R-:W-:Y:S01]  /*2ee0*/  IMAD R13, R2, R17, R13 ;  /* 0x00000011020d7224 */ /* 0x000fe200078e020d */
[----:B------:R0:W-:Y:S01]  /*2ef0*/  STL [R1+0xf4], R7 ;  /* 0x0000f40701007387 */ /* 0x0001e20000100800 */
[--C-:B------:R-:W-:Y:S01]  /*2f00*/  @!P2 IMAD.IADD R12, R12, 0x1, -R2.reuse ;  /* 0x000000010c0ca824 */ /* 0x100fe200078e0a02 */
[----:B------:R-:W-:Y:S01]  /*2f10*/  IABS R4, R3 ;  /* 0x0000000300047213 */ /* 0x000fe20000000000 */
[----:B------:R-:W-:Y:S01]  /*2f20*/  VIADD R8, R0, 0x1e1 ;  /* 0x000001e100087836 */ /* 0x000fe20000000000 */
[C---:B------:R-:W-:Y:S01]  /*2f30*/  ISETP.GT.U32.AND P0, PT, R2.reuse, R13, PT ;  /* 0x0000000d0200720c */ /* 0x040fe20003f04070 */
[----:B------:R-:W-:Y:S01]  /*2f40*/  @!P1 IMAD.IADD R11, R11, 0x1, -R2 ;  /* 0x000000010b0b9824 */ /* 0x000fe200078e0a02 */
[----:B------:R-:W-:Y:S01]  /*2f50*/  ISETP.GT.U32.AND P2, PT, R2, R12, PT ;  /* 0x0000000c0200720c */ /* 0x000fe20003f44070 */
[----:B------:R-:W-:Y:S01]  /*2f60*/  IMAD.HI.U32 R16, R22, R4, RZ ;  /* 0x0000000416107227 */ /* 0x000fe200078e00ff */
[----:B------:R-:W-:-:S02]  /*2f70*/  IABS R15, R8 ;  /* 0x00000008000f7213 */ /* 0x000fc40000000000 */
[----:B------:R-:W-:Y:S01]  /*2f80*/  ISETP.GE.AND P1, PT, R10, RZ, PT ;  /* 0x000000ff0a00720c */ /* 0x000fe20003f26270 */
[----:B------:R-:W-:Y:S02]  /*2f90*/  @!P3 IMAD.IADD R14, R14, 0x1, -R2 ;  /* 0x000000010e0eb824 */ /* 0x000fe400078e0a02 */
[----:B------:R-:W-:Y:S02]  /*2fa0*/  IMAD.MOV R16, RZ, RZ, -R16 ;  /* 0x000000ffff107224 */ /* 0x000fe400078e0a10 */
[----:B------:R-:W-:Y:S01]  /*2fb0*/  IMAD.HI.U32 R10, R22, R15, RZ ;  /* 0x0000000f160a7227 */ /* 0x000fe200078e00ff */
[----:B------:R-:W-:-:S03]  /*2fc0*/  ISETP.GT.U32.AND P3, PT, R2, R14, PT ;  /* 0x0000000e0200720c */ /* 0x000fc60003f64070 */
[----:B------:R-:W-:Y:S02]  /*2fd0*/  IMAD R4, R2, R16, R4 ;  /* 0x0000001002047224 */ /* 0x000fe400078e0204 */
[----:B------:R-:W-:Y:S02]  /*2fe0*/  IMAD.MOV R10, RZ, RZ, -R10 ;  /* 0x000000ffff0a7224 */ /* 0x000fe400078e0a0a */
[--C-:B------:R-:W-:Y:S02]  /*2ff0*/  @!P0 IMAD.IADD R13, R13, 0x1, -R2.reuse ;  /* 0x000000010d0d8824 */ /* 0x100fe400078e0a02 */
[--C-:B------:R-:W-:Y:S01]  /*3000*/  @!P2 IMAD.IADD R12, R12, 0x1, -R2.reuse ;  /* 0x000000010c0ca824 */ /* 0x100fe200078e0a02 */
[C---:B------:R-:W-:Y:S01]  /*3010*/  ISETP.GT.U32.AND P2, PT, R2.reuse, R4, PT ;  /* 0x000000040200720c */ /* 0x040fe20003f44070 */
[C---:B------:R-:W-:Y:S01]  /*3020*/  IMAD R15, R2.reuse, R10, R15 ;  /* 0x0000000a020f7224 */ /* 0x040fe200078e020f */
[----:B------:R-:W-:Y:S01]  /*3030*/  ISETP.GT.U32.AND P0, PT, R2, R13, PT ;  /* 0x0000000d0200720c */ /* 0x000fe20003f04070 */
[----:B------:R-:W-:-:S02]  /*3040*/  @!P3 IMAD.IADD R14, R14, 0x1, -R2 ;  /* 0x000000010e0eb824 */ /* 0x000fc400078e0a02 */
[----:B------:R-:W-:Y:S01]  /*3050*/  IMAD.MOV.U32 R17, RZ, RZ, R11 ;  /* 0x000000ffff117224 */ /* 0x000fe200078e000b */
[----:B------:R-:W-:Y:S01]  /*3060*/  ISETP.GT.U32.AND P3, PT, R2, R15, PT ;  /* 0x0000000f0200720c */ /* 0x000fe20003f64070 */
[----:B------:R-:W-:Y:S02]  /*3070*/  VIADD R9, R0, 0x1e0 ;  /* 0x000001e000097836 */ /* 0x000fe40000000000 */
[----:B------:R-:W-:Y:S01]  /*3080*/  @!P6 IMAD.MOV R17, RZ, RZ, -R17 ;  /* 0x000000ffff11e224 */ /* 0x000fe200078e0a11 */
[----:B------:R-:W-:Y:S01]  /*3090*/  ISETP.GE.AND P6, PT, R3, RZ, PT ;  /* 0x000000ff0300720c */ /* 0x000fe20003fc6270 */
[----:B0-----:R-:W-:Y:S01]  /*30a0*/  IMAD.MOV.U32 R7, RZ, RZ, R12 ;  /* 0x000000ffff077224 */ /* 0x001fe200078e000c */
[----:B------:R-:W-:Y:S01]  /*30b0*/  IABS R5, R9 ;  /* 0x0000000900057213 */ /* 0x000fe20000000000 */
[----:B------:R-:W-:Y:S01]  /*30c0*/  @!P2 IMAD.IADD R4, R4, 0x1, -R2 ;  /* 0x000000010404a824 */ /* 0x000fe200078e0a02 */
[----:B------:R-:W-:Y:S01]  /*30d0*/  STL [R1+0x100], R17 ;  /* 0x0001001101007387 */ /* 0x000fe20000100800 */
[----:B------:R-:W-:-:S02]  /*30e0*/  VIADD R3, R0, 0x1df ;  /* 0x000001df00037836 */ /* 0x000fc40000000000 */
[----:B------:R-:W-:Y:S01]  /*30f0*/  @!P5 IMAD.MOV R7, RZ, RZ, -R7 ;  /* 0x000000ffff07d224 */ /* 0x000fe200078e0a07 */
[----:B------:R-:W-:Y:S01]  /*3100*/  ISETP.GT.U32.AND P2, PT, R2, R4, PT ;  /* 0x000000040200720c */ /* 0x000fe20003f44070 */
[--C-:B------:R-:W-:Y:S01]  /*3110*/  @!P0 IMAD.IADD R13, R13, 0x1, -R2.reuse ;  /* 0x000000010d0d8824 */ /* 0x100fe200078e0a02 */
[----:B------:R-:W-:Y:S01]  /*3120*/  ISETP.GE.AND P0, PT, R9, RZ, PT ;  /* 0x000000ff0900720c */ /* 0x000fe20003f06270 */
[----:B------:R-:W-:Y:S01]  /*3130*/  @!P3 IMAD.IADD R15, R15, 0x1, -R2 ;  /* 0x000000010f0fb824 */ /* 0x000fe200078e0a02 */
[----:B------:R-:W-:Y:S01]  /*3140*/  IABS R9, R3 ;  /* 0x0000000300097213 */ /* 0x000fe20000000000 */
[----:B------:R-:W-:Y:S01]  /*3150*/  IMAD.HI.U32 R11, R22, R5, RZ ;  /* 0x00000005160b7227 */ /* 0x000fe200078e00ff */
[----:B------:R0:W-:Y:S01]  /*3160*/  STL [R1+0x1b0], R7 ;  /* 0x0001b00701007387 */ /* 0x0001e20000100800 */
[----:B------:R-:W-:Y:S02]  /*3170*/  ISETP.GE.AND P5, PT, R8, RZ, PT ;  /* 0x000000ff0800720c */ /* 0x000fe40003fa6270 */
[----:B------:R-:W-:Y:S01]  /*3180*/  IMAD.MOV R11, RZ, RZ, -R11 ;  /* 0x000000ffff0b7224 */ /* 0x000fe200078e0a0b */
[----:B------:R-:W-:Y:S01]  /*3190*/  ISETP.GT.U32.AND P3, PT, R2, R15, PT ;  /* 0x0000000f0200720c */ /* 0x000fe20003f64070 */
[----:B------:R-:W-:-:S02]  /*31a0*/  VIADD R8, R0, 0x1de ;  /* 0x000001de00087836 */ /* 0x000fc40000000000 */
[----:B------:R-:W-:Y:S02]  /*31b0*/  IMAD R5, R2, R11, R5 ;  /* 0x0000000b02057224 */ /* 0x000fe400078e0205 */
[----:B------:R-:W-:Y:S01]  /*31c0*/  @!P2 IMAD.IADD R4, R4, 0x1, -R2 ;  /* 0x000000010404a824 */ /* 0x000fe200078e0a02 */
[----:B------:R-:W-:Y:S01]  /*31d0*/  IABS R10, R8 ;  /* 0x00000008000a7213 */ /* 0x000fe20000000000 */
[----:B0-----:R-:W-:Y:S01]  /*31e0*/  IMAD.MOV.U32 R7, RZ, RZ, R14 ;  /* 0x000000ffff077224 */ /* 0x001fe200078e000e */
[----:B------:R-:W-:Y:S01]  /*31f0*/  ISETP.GT.U32.AND P2, PT, R2, R5, PT ;  /* 0x000000050200720c */ /* 0x000fe20003f44070 */
[----:B------:R-:W-:-:S04]  /*3200*/  IMAD.HI.U32 R14, R22, R9, RZ ;  /* 0x00000009160e7227 */ /* 0x000fc800078e00ff */
[----:B------:R-:W-:Y:S02]  /*3210*/  IMAD.MOV R14, RZ, RZ, -R14 ;  /* 0x000000ffff0e7224 */ /* 0x000fe400078e0a0e */
[----:B------:R-:W-:Y:S02]  /*3220*/  IMAD.MOV.U32 R12, RZ, RZ, R13 ;  /* 0x000000ffff0c7224 */ /* 0x000fe400078e000d */
[----:B------:R-:W-:Y:S02]  /*3230*/  IMAD R9, R2, R14, R9 ;  /* 0x0000000e02097224 */ /* 0x000fe400078e0209 */
[----:B------:R-:W-:-:S04]  /*3240*/  IMAD.HI.U32 R13, R22, R10, RZ ;  /* 0x0000000a160d7227 */ /* 0x000fc800078e00ff */
[----:B------:R-:W-:Y:S01]  /*3250*/  @!P3 IMAD.IADD R15, R15, 0x1, -R2 ;  /* 0x000000010f0fb824 */ /* 0x000fe200078e0a02 */
[C---:B------:R-:W-:Y:S01]  /*3260*/  ISETP.GT.U32.AND P3, PT, R2.reuse, R9, PT ;  /* 0x000000090200720c */ /* 0x040fe20003f64070 */
[----:B------:R-:W-:Y:S02]  /*3270*/  IMAD.MOV R13, RZ, RZ, -R13 ;  /* 0x000000ffff0d7224 */ /* 0x000fe400078e0a0d */
[----:B------:R-:W-:Y:S02]  /*3280*/  IMAD.MOV.U32 R16, RZ, RZ, R4 ;  /* 0x000000ffff107224 */ /* 0x000fe400078e0004 */
[----:B------:R-:W-:Y:S02]  /*3290*/  IMAD R10, R2, R13, R10 ;  /* 0x0000000d020a7224 */ /* 0x000fe400078e020a */
[----:B------:R-:W-:Y:S01]  /*32a0*/  @!P4 IMAD.MOV R12, RZ, RZ, -R12 ;  /* 0x000000ffff0cc224 */ /* 0x000fe200078e0a0c */
[----:B------:R-:W-:Y:S01]  /*32b0*/  ISETP.GE.AND P4, PT, R3, RZ, PT ;  /* 0x000000ff0300720c */ /* 0x000fe20003f86270 */
[----:B------:R-:W-:-:S02]  /*32c0*/  @!P2 IMAD.IADD R5, R5, 0x1, -R2 ;  /* 0x000000010505a824 */ /* 0x000fc400078e0a02 */
[----:B------:R-:W-:Y:S01]  /*32d0*/  VIADD R3, R0, 0x1dd ;  /* 0x000001dd00037836 */ /* 0x000fe20000000000 */
[----:B------:R0:W-:Y:S01]  /*32e0*/  STL [R1+0x1b8], R12 ;  /* 0x0001b80c01007387 */ /* 0x0001e20000100800 */
[----:B------:R-:W-:Y:S01]  /*32f0*/  @!P6 IMAD.MOV R16, RZ, RZ, -R16 ;  /* 0x000000ffff10e224 */ /* 0x000fe200078e0a10 */
[C---:B------:R-:W-:Y:S01]  /*3300*/  ISETP.GT.U32.AND P6, PT, R2.reuse, R10, PT ;  /* 0x0000000a0200720c */ /* 0x040fe20003fc4070 */
[----:B------:R-:W-:Y:S01]  /*3310*/  @!P3 IMAD.IADD R9, R9, 0x1, -R2 ;  /* 0x000000010909b824 */ /* 0x000fe200078e0a02 */
[----:B------:R-:W-:Y:S01]  /*3320*/  ISETP.GT.U32.AND P2, PT, R2, R5, PT ;  /* 0x000000050200720c */ /* 0x000fe20003f44070 */
[----:B------:R-:W-:Y:S01]  /*3330*/  @!P1 IMAD.MOV R7, RZ, RZ, -R7 ;  /* 0x000000ffff079224 */ /* 0x000fe200078e0a07 */
[----:B------:R-:W-:Y:S01]  /*3340*/  ISETP.GE.AND P1, PT, R8, RZ, PT ;  /* 0x000000ff0800720c */ /* 0x000fe20003f26270 */
[----:B------:R-:W-:Y:S01]  /*3350*/  VIADD R8, R0, 0x1dc ;  /* 0x000001dc00087836 */ /* 0x000fe20000000000 */
[----:B------:R-:W-:Y:S01]  /*3360*/  ISETP.GT.U32.AND P3, PT, R2, R9, PT ;  /* 0x000000090200720c */ /* 0x000fe20003f64070 */
[----:B------:R-:W-:Y:S01]  /*3370*/  VIADD R4, R0, 0x1db ;  /* 0x000001db00047836 */ /* 0x000fe20000000000 */
[----:B0-----:R-:W-:Y:S01]  /*3380*/  IABS R12, R3 ;  /* 0x00000003000c7213 */ /* 0x001fe20000000000 */
[----:B------:R0:W-:Y:S01]  /*3390*/  STL [R1+0x1bc], R7 ;  /* 0x0001bc0701007387 */ /* 0x0001e20000100800 */
[----:B------:R-:W-:Y:S01]  /*33a0*/  IABS R11, R8 ;  /* 0x00000008000b7213 */ /* 0x000fe20000000000 */
[----:B------:R-:W-:-:S02]  /*33b0*/  IMAD.MOV R24, RZ, RZ, -R24 ;  /* 0x000000ffff187224 */ /* 0x000fc400078e0a18 */
[----:B------:R-:W-:Y:S01]  /*33c0*/  IMAD.HI.U32 R13, R22, R12, RZ ;  /* 0x0000000c160d7227 */ /* 0x000fe200078e00ff */
[----:B------:R1:W-:Y:S03]  /*33d0*/  STL [R1+0x1d0], R16 ;  /* 0x0001d01001007387 */ /* 0x0003e60000100800 */
[----:B------:R-:W-:Y:S02]  /*33e0*/  IMAD.MOV R13, RZ, RZ, -R13 ;  /* 0x000000ffff0d7224 */ /* 0x000fe400078e0a0d */
[----:B0-----:R-:W-:Y:S02]  /*33f0*/  IMAD.MOV.U32 R7, RZ, RZ, R15 ;  /* 0x000000ffff077224 */ /* 0x001fe400078e000f */
[--C-:B------:R-:W-:Y:S02]  /*3400*/  @!P6 IMAD.IADD R10, R10, 0x1, -R2.reuse ;  /* 0x000000010a0ae824 */ /* 0x100fe400078e0a02 */
[----:B------:R-:W-:Y:S01]  /*3410*/  @!P5 IMAD.MOV R7, RZ, RZ, -R7 ;  /* 0x000000ffff07d224 */ /* 0x000fe200078e0a07 */
[----:B------:R-:W-:Y:S01]  /*3420*/  ISETP.GE.AND P5, PT, R3, RZ, PT ;  /* 0x000000ff0300720c */ /* 0x000fe20003fa6270 */
[----:B------:R-:W-:Y:S01]  /*3430*/  @!P2 IMAD.IADD R5, R5, 0x1, -R2 ;  /* 0x000000010505a824 */ /* 0x000fe200078e0a02 */
[----:B------:R-:W-:Y:S01]  /*3440*/  ISETP.GE.AND P2, PT, R8, RZ, PT ;  /* 0x000000ff0800720c */ /* 0x000fe20003f46270 */
[----:B------:R-:W-:Y:S01]  /*3450*/  IMAD R3, R2, R13, R12 ;  /* 0x0000000d02037224 */ /* 0x000fe200078e020c */
[----:B------:R-:W-:Y:S01]  /*3460*/  IABS R8, R4 ;  /* 0x0000000400087213 */ /* 0x000fe20000000000 */
[----:B------:R-:W-:Y:S01]  /*3470*/  IMAD.HI.U32 R14, R22, R11, RZ ;  /* 0x0000000b160e7227 */ /* 0x000fe200078e00ff */
[C---:B------:R-:W-:Y:S01]  /*3480*/  ISETP.GT.U32.AND P6, PT, R2.reuse, R10, PT ;  /* 0x0000000a0200720c */ /* 0x040fe20003fc4070 */
[----:B------:R0:W-:Y:S02]  /*3490*/  STL [R1+0x1d4], R7 ;  /* 0x0001d40701007387 */ /* 0x0001e40000100800 */
[----:B------:R-:W-:Y:S01]  /*34a0*/  @!P3 IMAD.IADD R9, R9, 0x1, -R2 ;  /* 0x000000010909b824 */ /* 0x000fe200078e0a02 */
[----:B------:R-:W-:Y:S01]  /*34b0*/  ISETP.GT.U32.AND P3, PT, R2, R3, PT ;  /* 0x000000030200720c */ /* 0x000fe20003f64070 */
[----:B------:R-:W-:-:S02]  /*34c0*/  IMAD.MOV R14, RZ, RZ, -R14 ;  /* 0x000000ffff0e7224 */ /* 0x000fc400078e0a0e */
[----:B------:R-:W-:Y:S02]  /*34d0*/  VIADD R13, R0, 0x1da ;  /* 0x000001da000d7836 */ /* 0x000fe40000000000 */
[----:B-1----:R-:W-:-:S03]  /*34e0*/  IMAD.HI.U32 R16, R22, R8, RZ ;  /* 0x0000000816107227 */ /* 0x002fc600078e00ff */
[----:B------:R-:W-:Y:S01]  /*34f0*/  IABS R23, R13 ;  /* 0x0000000d00177213 */ /* 0x000fe20000000000 */
[----:B------:R-:W-:Y:S02]  /*3500*/  IMAD R11, R2, R14, R11 ;  /* 0x0000000e020b7224 */ /* 0x000fe400078e020b */
[----:B------:R-:W-:Y:S02]  /*3510*/  IMAD.MOV R16, RZ, RZ, -R16 ;  /* 0x000000ffff107224 */ /* 0x000fe400078e0a10 */
[----:B------:R-:W-:Y:S01]  /*3520*/  @!P6 IMAD.IADD R10, R10, 0x1, -R2 ;  /* 0x000000010a0ae824 */ /* 0x000fe200078e0a02 */
[C---:B------:R-:W-:Y:S01]  /*3530*/  ISETP.GT.U32.AND P6, PT, R2.reuse, R11, PT ;  /* 0x0000000b0200720c */ /* 0x040fe20003fc4070 */
[----:B------:R-:W-:Y:S02]  /*3540*/  IMAD R8, R2, R16, R8 ;  /* 0x0000001002087224 */ /* 0x000fe400078e0208 */
[----:B------:R-:W-:-:S04]  /*3550*/  IMAD.HI.U32 R21, R22, R23, RZ ;  /* 0x0000001716157227 */ /* 0x000fc800078e00ff */
[----:B0-----:R-:W-:Y:S02]  /*3560*/  IMAD.MOV.U32 R7, RZ, RZ, R5 ;  /* 0x000000ffff077224 */ /* 0x001fe400078e0005 */
[--C-:B------:R-:W-:Y:S01]  /*3570*/  @!P3 IMAD.IADD R3, R3, 0x1, -R2.reuse ;  /* 0x000000010303b824 */ /* 0x100fe200078e0a02 */
[----:B------:R-:W-:Y:S01]  /*3580*/  ISETP.GT.U32.AND P3, PT, R2, R8, PT ;  /* 0x000000080200720c */ /* 0x000fe20003f64070 */
[----:B------:R-:W-:Y:S02]  /*3590*/  IMAD.MOV R21, RZ, RZ, -R21 ;  /* 0x000000ffff157224 */ /* 0x000fe400078e0a15 */
[----:B------:R-:W-:Y:S02]  /*35a0*/  @!P0 IMAD.MOV R7, RZ, RZ, -R7 ;  /* 0x000000ffff078224 */ /* 0x000fe400078e0a07 */
[----:B------:R-:W-:Y:S02]  /*35b0*/  VIADD R14, R0, 0x1d8 ;  /* 0x000001d8000e7836 */ /* 0x000fe40000000000 */
[----:B------:R-:W-:Y:S01]  /*35c0*/  IMAD R21, R2, R21, R23 ;  /* 0x0000001502157224 */ /* 0x000fe200078e0217 */
[----:B------:R0:W-:Y:S01]  /*35d0*/  STL [R1+0x1d8], R7 ;  /* 0x0001d80701007387 */ /* 0x0001e20000100800 */
[--C-:B------:R-:W-:Y:S01]  /*35e0*/  @!P6 IMAD.IADD R11, R11, 0x1, -R2.reuse ;  /* 0x000000010b0be824 */ /* 0x100fe200078e0a02 */
[----:B------:R-:W-:Y:S01]  /*35f0*/  IABS R17, R14 ;  /* 0x0000000e00117213 */ /* 0x000fe20000000000 */
[----:B------:R-:W-:Y:S01]  /*3600*/  VIADD R15, R0, 0x1d7 ;  /* 0x000001d7000f7836 */ /* 0x000fe20000000000 */
[----:B------:R-:W-:Y:S01]  /*3610*/  ISETP.GT.U32.AND P6, PT, R2, R21, PT ;  /* 0x000000150200720c */ /* 0x000fe20003fc4070 */
[----:B------:R-:W-:Y:S01]  /*3620*/  @!P3 IMAD.IADD R8, R8, 0x1, -R2 ;  /* 0x000000010808b824 */ /* 0x000fe200078e0a02 */
[----:B------:R-:W-:Y:S01]  /*3630*/  ISETP.GT.U32.AND P3, PT, R2, R3, PT ;  /* 0x000000030200720c */ /* 0x000fe20003f64070 */
[----:B------:R-:W-:Y:S01]  /*3640*/  IMAD.HI.U32 R18, R22, R17, RZ ;  /* 0x0000001116127227 */ /* 0x000fe200078e00ff */
[----:B------:R-:W-:-:S02]  /*3650*/  IABS R12, R15 ;  /* 0x0000000f000c7213 */ /* 0x000fc40000000000 */
[C---:B------:R-:W-:Y:S01]  /*3660*/  ISETP.GT.U32.AND P0, PT, R2.reuse, R11, PT ;  /* 0x0000000b0200720c */ /* 0x040fe20003f04070 */
[----:B0-----:R-:W-:Y:S02]  /*3670*/  IMAD.MOV.U32 R7, RZ, RZ, R9 ;  /* 0x000000ffff077224 */ /* 0x001fe400078e0009 */
[----:B------:R-:W-:Y:S02]  /*3680*/  IMAD R20, R2, R24, R20 ;  /* 0x0000001802147224 */ /* 0x000fe400078e0214 */
[----:B------:R-:W-:Y:S02]  /*3690*/  @!P4 IMAD.MOV R7, RZ, RZ, -R7 ;  /* 0x000000ffff07c224 */ /* 0x000fe400078e0a07 */
[----:B------:R-:W-:Y:S02]  /*36a0*/  IMAD.MOV R18, RZ, RZ, -R18 ;  /* 0x000000ffff127224 */ /* 0x000fe400078e0a12 */
[----:B------:R-:W-:Y:S01]  /*36b0*/  IMAD.HI.U32 R16, R22, R12, RZ ;  /* 0x0000000c16107227 */ /* 0x000fe200078e00ff */
[----:B------:R0:W-:Y:S03]  /*36c0*/  STL [R1+0x1dc], R7 ;  /* 0x0001dc0701007387 */ /* 0x0001e60000100800 */
[----:B------:R-:W-:-:S02]  /*36d0*/  IMAD R17, R2, R18, R17 ;  /* 0x0000001202117224 */ /* 0x000fc400078e0211 */
[----:B------:R-:W-:Y:S01]  /*36e0*/  @!P6 IMAD.IADD R21, R21, 0x1, -R2 ;  /* 0x000000011515e824 */ /* 0x000fe200078e0a02 */
[C---:B------:R-:W-:Y:S01]  /*36f0*/  ISETP.GT.U32.AND P6, PT, R2.reuse, R8, PT ;  /* 0x000000080200720c */ /* 0x040fe20003fc4070 */
[----:B------:R-:W-:Y:S02]  /*3700*/  IMAD.MOV R16, RZ, RZ, -R16 ;  /* 0x000000ffff107224 */ /* 0x000fe400078e0a10 */
[----:B------:R-:W-:Y:S01]  /*3710*/  @!P3 IMAD.IADD R3, R3, 0x1, -R2 ;  /* 0x000000010303b824 */ /* 0x000fe200078e0a02 */
[C---:B------:R-:W-:Y:S01]  /*3720*/  ISETP.GT.U32.AND P3, PT, R2.reuse, R17, PT ;  /* 0x000000110200720c */ /* 0x040fe20003f64070 */
[----:B0-----:R-:W-:Y:S01]  /*3730*/  IMAD.MOV.U32 R7, RZ, RZ, R10 ;  /* 0x000000ffff077224 */ /* 0x001fe200078e000a */
[C---:B------:R-:W-:Y:S01]  /*3740*/  ISETP.GT.U32.AND P4, PT, R2.reuse, R21, PT ;  /* 0x000000150200720c */ /* 0x040fe20003f84070 */
[C---:B------:R-:W-:Y:S02]  /*3750*/  IMAD R12, R2.reuse, R16, R12 ;  /* 0x00000010020c7224 */ /* 0x040fe400078e020c */
[----:B------:R-:W-:Y:S01]  /*3760*/  @!P1 IMAD.MOV R7, RZ, RZ, -R7 ;  /* 0x000000ffff079224 */ /* 0x000fe200078e0a07 */
[----:B------:R-:W-:Y:S01]  /*3770*/  ISETP.GT.U32.AND P1, PT, R2, R20, PT ;  /* 0x000000140200720c */ /* 0x000fe20003f24070 */
[----:B------:R-:W-:-:S02]  /*3780*/  VIADD R18, R0, 0x1d6 ;  /* 0x000001d600127836 */ /* 0x000fc40000000000 */
[----:B------:R-:W-:Y:S01]  /*3790*/  VIADD R16, R0, 0x1d5 ;  /* 0x000001d500107836 */ /* 0x000fe20000000000 */
[----:B------:R0:W-:Y:S01]  /*37a0*/  STL [R1+0x1e0], R7 ;  /* 0x0001e00701007387 */ /* 0x0001e20000100800 */
[----:B------:R-:W-:Y:S01]  /*37b0*/  IMAD.MOV.U32 R23, RZ, RZ, R3 ;  /* 0x000000ffff177224 */ /* 0x000fe200078e0003 */
[----:B------:R-:W-:Y:S01]  /*37c0*/  IABS R5, R18 ;  /* 0x0000001200057213 */ /* 0x000fe20000000000 */
[--C-:B------:R-:W-:Y:S01]  /*37d0*/  @!P0 IMAD.IADD R11, R11, 0x1, -R2.reuse ;  /* 0x000000010b0b8824 */ /* 0x100fe200078e0a02 */
[----:B------:R-:W-:Y:S01]  /*37e0*/  IABS R9, R16 ;  /* 0x0000001000097213 */ /* 0x000fe20000000000 */
[--C-:B------:R-:W-:Y:S01]  /*37f0*/  @!P6 IMAD.IADD R8, R8, 0x1, -R2.reuse ;  /* 0x000000010808e824 */ /* 0x100fe200078e0a02 */
[----:B------:R-:W-:Y:S01]  /*3800*/  ISETP.GT.U32.AND P6, PT, R2, R12, PT ;  /* 0x0000000c0200720c */ /* 0x000fe20003fc4070 */
[----:B------:R-:W-:Y:S01]  /*3810*/  @!P5 IMAD.MOV R23, RZ, RZ, -R23 ;  /* 0x000000ffff17d224 */ /* 0x000fe200078e0a17 */
[----:B------:R-:W-:Y:S01]  /*3820*/  ISETP.GE.AND P0, PT, R4, RZ, PT ;  /* 0x000000ff0400720c */ /* 0x000fe20003f06270 */
[----:B------:R-:W-:Y:S01]  /*3830*/  @!P1 IMAD.IADD R20, R20, 0x1, -R2 ;  /* 0x0000000114149824 */ /* 0x000fe200078e0a02 */
[----:B------:R-:W-:Y:S01]  /*3840*/  ISETP.GE.AND P1, PT, R19, RZ, PT ;  /* 0x000000ff1300720c */ /* 0x000fe20003f26270 */
[----:B------:R-:W-:Y:S01]  /*3850*/  IMAD.HI.U32 R4, R22, R5, RZ ;  /* 0x0000000516047227 */ /* 0x000fe200078e00ff */
[----:B------:R-:W-:Y:S02]  /*3860*/  STL [R1+0x1e8], R23 ;  /* 0x0001e81701007387 */ /* 0x000fe40000100800 */
[----:B------:R-:W-:Y:S01]  /*3870*/  ISETP.GT.U32.AND P5, PT, R2, R20, PT ;  /* 0x000000140200720c */ /* 0x000fe20003fa4070 */
[----:B------:R-:W-:-:S04]  /*3880*/  IMAD.HI.U32 R10, R22, R9, RZ ;  /* 0x00000009160a7227 */ /* 0x000fc800078e00ff */
[--C-:B------:R-:W-:Y:S01]  /*3890*/  @!P3 IMAD.IADD R17, R17, 0x1, -R2.reuse ;  /* 0x000000011111b824 */ /* 0x100fe200078e0a02 */
[----:B------:R-:W-:Y:S01]  /*38a0*/  ISETP.GE.AND P3, PT, R14, RZ, PT ;  /* 0x000000ff0e00720c */ /* 0x000fe20003f66270 */
[----:B0-----:R-:W-:Y:S02]  /*38b0*/  IMAD.MOV.U32 R7, RZ, RZ, R11 ;  /* 0x000000ffff077224 */ /* 0x001fe400078e000b */
[----:B------:R-:W-:Y:S01]  /*38c0*/  @!P4 IMAD.IADD R21, R21, 0x1, -R2 ;  /* 0x000000011515c824 */ /* 0x000fe200078e0a02 */
[----:B------:R-:W-:Y:S01]  /*38d0*/  ISETP.GE.AND P4, PT, R13, RZ, PT ;  /* 0x000000ff0d00720c */ /* 0x000fe20003f86270 */
[----:B------:R-:W-:Y:S02]  /*38e0*/  IMAD.MOV R4, RZ, RZ, -R4 ;  /* 0x000000ffff047224 */ /* 0x000fe400078e0a04 */
[----:B------:R-:W-:Y:S02]  /*38f0*/  IMAD.MOV R10, RZ, RZ, -R10 ;  /* 0x000000ffff0a7224 */ /* 0x000fe400078e0a0a */
[----:B------:R-:W-:Y:S01]  /*3900*/  @!P2 IMAD.MOV R7, RZ, RZ, -R7 ;  /* 0x000000ffff07a224 */ /* 0x000fe200078e0a07 */
[C---:B------:R-:W-:Y:S01]  /*3910*/  ISETP.GT.U32.AND P2, PT, R2.reuse, R17, PT ;  /* 0x000000110200720c */ /* 0x040fe20003f44070 */
[----:B------:R-:W-:-:S02]  /*3920*/  IMAD R4, R2, R4, R5 ;  /* 0x0000000402047224 */ /* 0x000fc400078e0205 */
[----:B------:R-:W-:Y:S01]  /*3930*/  IMAD R9, R2, R10, R9 ;  /* 0x0000000a02097224 */ /* 0x000fe200078e0209 */
[----:B------:R0:W-:Y:S01]  /*3940*/  STL [R1+0x1ec], R7 ;  /* 0x0001ec0701007387 */ /* 0x0001e20000100800 */
[----:B------:R-:W-:Y:S02]  /*3950*/  @!P6 IMAD.IADD R12, R12, 0x1, -R2 ;  /* 0x000000010c0ce824 */ /* 0x000fe400078e0a02 */
[----:B------:R-:W-:Y:S01]  /*3960*/  @!P0 IMAD.MOV R8, RZ, RZ, -R8 ;  /* 0x000000ffff088224 */ /* 0x000fe200078e0a08 */
[----:B------:R-:W-:Y:S01]  /*3970*/  ISETP.GT.U32.AND P0, PT, R2, R4, PT ;  /* 0x000000040200720c */ /* 0x000fe20003f04070 */
[--C-:B------:R-:W-:Y:S01]  /*3980*/  @!P5 IMAD.IADD R20, R20, 0x1, -R2.reuse ;  /* 0x000000011414d824 */ /* 0x100fe200078e0a02 */
[----:B------:R-:W-:Y:S01]  /*3990*/  ISETP.GT.U32.AND P5, PT, R2, R9, PT ;  /* 0x000000090200720c */ /* 0x000fe20003fa4070 */
[----:B------:R-:W-:Y:S01]  /*39a0*/  VIADD R3, R0, 0x1d4 ;  /* 0x000001d400037836 */ /* 0x000fe20000000000 */
[----:B------:R-:W-:Y:S01]  /*39b0*/  ISETP.GT.U32.AND P6, PT, R2, R12, PT ;  /* 0x0000000c0200720c */ /* 0x000fe20003fc4070 */
[----:B------:R-:W-:Y:S01]  /*39c0*/  @!P2 IMAD.IADD R17, R17, 0x1, -R2 ;  /* 0x000000011111a824 */ /* 0x000fe200078e0a02 */
[----:B------:R1:W-:Y:S01]  /*39d0*/  STL [R1+0x1f0], R8 ;  /* 0x0001f00801007387 */ /* 0x0003e20000100800 */
[----:B0-----:R-:W-:Y:S01]  /*39e0*/  IMAD.MOV.U32 R7, RZ, RZ, R21 ;  /* 0x000000ffff077224 */ /* 0x001fe200078e0015 */
[----:B------:R-:W-:Y:S01]  /*39f0*/  IABS R10, R3 ;  /* 0x00000003000a7213 */ /* 0x000fe20000000000 */
[----:B------:R-:W-:Y:S01]  /*3a00*/  IMAD.MOV.U32 R13, RZ, RZ, R20 ;  /* 0x000000ffff0d7224 */ /* 0x000fe200078e0014 */
[----:B------:R-:W-:Y:S01]  /*3a10*/  ISETP.GE.AND P2, PT, R18, RZ, PT ;  /* 0x000000ff1200720c */ /* 0x000fe20003f46270 */
[----:B------:R-:W-:Y:S01]  /*3a20*/  @!P4 IMAD.MOV R7, RZ, RZ, -R7 ;  /* 0x000000ffff07c224 */ /* 0x000fe200078e0a07 */
[----:B------:R-:W-:Y:S01]  /*3a30*/  ISETP.GE.AND P4, PT, R15, RZ, PT ;  /* 0x000000ff0f00720c */ /* 0x000fe20003f86270 */
[----:B------:R-:W-:-:S02]  /*3a40*/  VIADD R5, R0, 0x1d3 ;  /* 0x000001d300057836 */ /* 0x000fc40000000000 */
[----:B------:R-:W-:Y:S01]  /*3a50*/  IMAD.HI.U32 R11, R22, R10, RZ ;  /* 0x0000000a160b7227 */ /* 0x000fe200078e00ff */
[----:B------:R0:W-:Y:S02]  /*3a60*/  STL [R1+0x1f4], R7 ;  /* 0x0001f40701007387 */ /* 0x0001e40000100800 */
[----:B-1----:R-:W-:Y:S01]  /*3a70*/  IABS R8, R5 ;  /* 0x0000000500087213 */ /* 0x002fe20000000000 */
[----:B------:R-:W-:Y:S02]  /*3a80*/  @!P1 IMAD.MOV R13, RZ, RZ, -R13 ;  /* 0x000000ffff0d9224 */ /* 0x000fe400078e0a0d */
[--C-:B------:R-:W-:Y:S01]  /*3a90*/  @!P0 IMAD.IADD R4, R4, 0x1, -R2.reuse ;  /* 0x0000000104048824 */ /* 0x100fe200078e0a02 */
[----:B------:R-:W-:Y:S01]  /*3aa0*/  ISETP.GE.AND P0, PT, R3, RZ, PT ;  /* 0x000000ff0300720c */ /* 0x000fe20003f06270 */
[--C-:B------:R-:W-:Y:S01]  /*3ab0*/  @!P5 IMAD.IADD R9, R9, 0x1, -R2.reuse ;  /* 0x000000010909d824 */ /* 0x100fe200078e0a02 */
[----:B------:R-:W-:Y:S01]  /*3ac0*/  STL [R1+0x1f8], R13 ;  /* 0x0001f80d01007387 */ /* 0x000fe20000100800 */
[----:B------:R-:W-:Y:S01]  /*3ad0*/  @!P6 IMAD.IADD R12, R12, 0x1, -R2 ;  /* 0x000000010c0ce824 */ /* 0x000fe200078e0a02 */
[C---:B------:R-:W-:Y:S01]  /*3ae0*/  ISETP.GT.U32.AND P1, PT, R2.reuse, R4, PT ;  /* 0x000000040200720c */ /* 0x040fe20003f24070 */
[----:B0-----:R-:W-:Y:S01]  /*3af0*/  IMAD.MOV.U32 R7, RZ, RZ, R17 ;  /* 0x000000ffff077224 */ /* 0x001fe200078e0011 */
[----:B------:R-:W-:Y:S01]  /*3b00*/  ISETP.GT.U32.AND P5, PT, R2, R9, PT ;  /* 0x000000090200720c */ /* 0x000fe20003fa4070 */
[----:B------:R-:W-:Y:S01]  /*3b10*/  IMAD.MOV R11, RZ, RZ, -R11 ;  /* 0x000000ffff0b7224 */ /* 0x000fe200078e0a0b */
[----:B------:R-:W-:Y:S01]  /*3b20*/  ISETP.GE.AND P6, PT, R16, RZ, PT ;  /* 0x000000ff1000720c */ /* 0x000fe20003fc6270 */
[----:B------:R-:W-:Y:S01]  /*3b30*/  @!P3 IMAD.MOV R7, RZ, RZ, -R7 ;  /* 0x000000ffff07b224 */ /* 0x000fe200078e0a07 */
[----:B------:R-:W-:Y:S01]  /*3b40*/  ISETP.GE.AND P3, PT, R5, RZ, PT ;  /* 0x000000ff0500720c */ /* 0x000fe20003f66270 */
[----:B------:R-:W-:-:S03]  /*3b50*/  IMAD.HI.U32 R3, R22, R8, RZ ;  /* 0x0000000816037227 */ /* 0x000fc600078e00ff */
[----:B------:R0:W-:Y:S01]  /*3b60*/  STL [R1+0x1fc], R7 ;  /* 0x0001fc0701007387 */ /* 0x0001e20000100800 */
[----:B------:R-:W-:Y:S02]  /*3b70*/  IMAD R5, R2, R11, R10 ;  /* 0x0000000b02057224 */ /* 0x000fe400078e020a */
[----:B------:R-:W-:Y:S02]  /*3b80*/  IMAD.MOV R3, RZ, RZ, -R3 ;  /* 0x000000ffff037224 */ /* 0x000fe400078e0a03 */
[----:B------:R-:W-:Y:S02]  /*3b90*/  @!P1 IMAD.IADD R4, R4, 0x1, -R2 ;  /* 0x0000000104049824 */ /* 0x000fe400078e0a02 */
[C---:B------:R-:W-:Y:S02]  /*3ba0*/  IMAD R10, R2.reuse, R3, R8 ;  /* 0x00000003020a7224 */ /* 0x040fe400078e0208 */
[----:B------:R-:W-:Y:S02]  /*3bb0*/  @!P5 IMAD.IADD R9, R9, 0x1, -R2 ;  /* 0x000000010909d824 */ /* 0x000fe400078e0a02 */
[----:B0-----:R-:W-:Y:S01]  /*3bc0*/  IMAD.MOV.U32 R7, RZ, RZ, R12 ;  /* 0x000000ffff077224 */ /* 0x001fe200078e000c */
[----:B------:R-:W-:Y:S01]  /*3bd0*/  ISETP.GT.U32.AND P5, PT, R2, R10, PT ;  /* 0x0000000a0200720c */ /* 0x000fe20003fa4070 */
[----:B------:R-:W-:-:S02]  /*3be0*/  VIADD R11, R0, 0x1d2 ;  /* 0x000001d2000b7836 */ /* 0x000fc40000000000 */
[----:B------:R-:W-:Y:S01]  /*3bf0*/  @!P4 IMAD.MOV R7, RZ, RZ, -R7 ;  /* 0x000000ffff07c224 */ /* 0x000fe200078e0a07 */
[----:B------:R-:W-:Y:S01]  /*3c00*/  ISETP.GT.U32.AND P4, PT, R2, R5, PT ;  /* 0x000000050200720c */ /* 0x000fe20003f84070 */
[C---:B------:R-:W-:Y:S01]  /*3c10*/  VIADD R8, R0.reuse, 0x1d0 ;  /* 0x000001d000087836 */ /* 0x040fe20000000000 */
[----:B------:R-:W-:Y:S01]  /*3c20*/  ISETP.GE.AND P1, PT, R11, RZ, PT ;  /* 0x000000ff0b00720c */ /* 0x000fe20003f26270 */
[----:B------:R-:W-:Y:S01]  /*3c30*/  VIADD R12, R0, 0x1d1 ;  /* 0x000001d1000c7836 */ /* 0x000fe20000000000 */
[----:B------:R0:W-:Y:S01]  /*3c40*/  STL [R1+0x200], R7 ;  /* 0x0002000701007387 */ /* 0x0001e20000100800 */
[----:B------:R-:W-:Y:S02]  /*3c50*/  IABS R11, R11 ;  /* 0x0000000b000b7213 */ /* 0x000fe40000000000 */
[----:B------:R-:W-:Y:S02]  /*3c60*/  IABS R13, R8 ;  /* 0x00000008000d7213 */ /* 0x000fe40000000000 */
[----:B------:R-:W-:Y:S01]  /*3c70*/  @!P5 IMAD.IADD R10, R10, 0x1, -R2 ;  /* 0x000000010a0ad824 */ /* 0x000fe200078e0a02 */
[----:B------:R-:W-:Y:S01]  /*3c80*/  IABS R3, R12 ;  /* 0x0000000c00037213 */ /* 0x000fe20000000000 */
[----:B------:R-:W-:-:S03]  /*3c90*/  IMAD.HI.U32 R14, R22, R11, RZ ;  /* 0x0000000b160e7227 */ /* 0x000fc600078e00ff */
[----:B------:R-:W-:Y:S01]  /*3ca0*/  ISETP.GT.U32.AND P5, PT, R2, R10, PT ;  /* 0x0000000a0200720c */ /* 0x000fe20003fa4070 */
[----:B0-----:R-:W-:Y:S02]  /*3cb0*/  IMAD.MOV.U32 R7, RZ, RZ, R4 ;  /* 0x000000ffff077224 */ /* 0x001fe400078e0004 */
[----:B------:R-:W-:Y:S02]  /*3cc0*/  @!P4 IMAD.IADD R5, R5, 0x1, -R2 ;  /* 0x000000010505c824 */ /* 0x000fe400078e0a02 */
[----:B------:R-:W-:Y:S01]  /*3cd0*/  @!P2 IMAD.MOV R7, RZ, RZ, -R7 ;  /* 0x000000ffff07a224 */ /* 0x000fe200078e0a07 */
[----:B------:R-:W-:Y:S01]  /*3ce0*/  ISETP.GE.AND P2, PT, R12, RZ, PT ;  /* 0x000000ff0c00720c */ /* 0x000fe20003f46270 */
[----:B------:R-:W-:Y:S01]  /*3cf0*/  IMAD.MOV R14, RZ, RZ, -R14 ;  /* 0x000000ffff0e7224 */ /* 0x000fe200078e0a0e */
[----:B------:R-:W-:Y:S01]  /*3d00*/  ISETP.GT.U32.AND P4, PT, R2, R5, PT ;  /* 0x000000050200720c */ /* 0x000fe20003f84070 */
[----:B------:R-:W-:Y:S01]  /*3d10*/  IMAD.MOV.U32 R4, RZ, RZ, R13 ;  /* 0x000000ffff047224 */ /* 0x000fe200078e000d */
[----:B------:R0:W-:Y:S01]  /*3d20*/  STL [R1+0x204], R7 ;  /* 0x0002040701007387 */ /* 0x0001e20000100800 */
[----:B------:R-:W-:-:S04]  /*3d30*/  IMAD.HI.U32 R13, R22, R3, RZ ;  /* 0x00000003160d7227 */ /* 0x000fc800078e00ff */
[----:B------:R-:W-:-:S04]  /*3d40*/  IMAD.HI.U32 R12, R22, R4, RZ ;  /* 0x00000004160c7227 */ /* 0x000fc800078e00ff */
[----:B------:R-:W-:Y:S02]  /*3d50*/  IMAD.MOV R13, RZ, RZ, -R13 ;  /* 0x000000ffff0d7224 */ /* 0x000fe400078e0a0d */
[----:B0-----:R-:W-:Y:S02]  /*3d60*/  IMAD.MOV.U32 R7, RZ, RZ, R9 ;  /* 0x000000ffff077224 */ /* 0x001fe400078e0009 */
[----:B------:R-:W-:Y:S02]  /*3d70*/  @!P4 IMAD.IADD R5, R5, 0x1, -R2 ;  /* 0x000000010505c824 */ /* 0x000fe400078e0a02 */
[----:B------:R-:W-:Y:S01]  /*3d80*/  @!P6 IMAD.MOV R7, RZ, RZ, -R7 ;  /* 0x000000ffff07e224 */ /* 0x000fe200078e0a07 */
[----:B------:R-:W-:Y:S01]  /*3d90*/  ISETP.GE.AND P6, PT, R8, RZ, PT ;  /* 0x000000ff0800720c */ /* 0x000fe20003fc6270 */
[C---:B------:R-:W-:Y:S02]  /*3da0*/  IMAD R8, R2.reuse, R14, R11 ;  /* 0x0000000e02087224 */ /* 0x040fe400078e020b */
[----:B------:R-:W-:Y:S01]  /*3db0*/  IMAD.MOV R12, RZ, RZ, -R12 ;  /* 0x000000ffff0c7224 */ /* 0x000fe200078e0a0c */
[----:B------:R0:W-:Y:S01]  /*3dc0*/  STL [R1+0x208], R7 ;  /* 0x0002080701007387 */ /* 0x0001e20000100800 */
[C---:B------:R-:W-:Y:S01]  /*3dd0*/  IMAD R3, R2.reuse, R13, R3 ;  /* 0x0000000d02037224 */ /* 0x040fe200078e0203 */
[C---:B------:R-:W-:Y:S01]  /*3de0*/  ISETP.GT.U32.AND P4, PT, R2.reuse, R8, PT ;  /* 0x000000080200720c */ /* 0x040fe20003f84070 */
[----:B------:R-:W-:-:S02]  /*3df0*/  IMAD R4, R2, R12, R4 ;  /* 0x0000000c02047224 */ /* 0x000fc400078e0204 */
[--C-:B------:R-:W-:Y:S01]  /*3e00*/  @!P5 IMAD.IADD R10, R10, 0x1, -R2.reuse ;  /* 0x000000010a0ad824 */ /* 0x100fe200078e0a02 */
[----:B------:R-:W-:Y:S01]  /*3e10*/  ISETP.GT.U32.AND P5, PT, R2, R3, PT ;  /* 0x000000030200720c */ /* 0x000fe20003fa4070 */
[C---:B------:R-:W-:Y:S02]  /*3e20*/  VIADD R14, R0.reuse, 0x1cf ;  /* 0x000001cf000e7836 */ /* 0x040fe40000000000 */
[C---:B------:R-:W-:Y:S02]  /*3e30*/  VIADD R9, R0.reuse, 0x1cd ;  /* 0x000001cd00097836 */ /* 0x040fe40000000000 */
[----:B0-----:R-:W-:Y:S01]  /*3e40*/  IMAD.MOV.U32 R7, RZ, RZ, R5 ;  /* 0x000000ffff077224 */ /* 0x001fe200078e0005 */
[----:B------:R-:W-:Y:S01]  /*3e50*/  IABS R15, R14 ;  /* 0x0000000e000f7213 */ /* 0x000fe20000000000 */
[----:B------:R-:W-:Y:S01]  /*3e60*/  VIADD R13, R0, 0x1ce ;  /* 0x000001ce000d7836 */ /* 0x000fe20000000000 */
[----:B------:R-:W-:Y:S01]  /*3e70*/  IABS R17, R9 ;  /* 0x0000000900117213 */ /* 0x000fe20000000000 */
[----:B------:R-:W-:Y:S01]  /*3e80*/  @!P0 IMAD.MOV R7, RZ, RZ, -R7 ;  /* 0x000000ffff078224 */ /* 0x000fe200078e0a07 */
[----:B------:R-:W-:Y:S01]  /*3e90*/  ISETP.GT.U32.AND P0, PT, R2, R4, PT ;  /* 0x000000040200720c */ /* 0x000fe20003f04070 */
[--C-:B------:R-:W-:Y:S01]  /*3ea0*/  @!P4 IMAD.IADD R8, R8, 0x1, -R2.reuse ;  /* 0x000000010808c824 */ /* 0x100fe200078e0a02 */
[----:B------:R-:W-:Y:S01]  /*3eb0*/  IABS R16, R13 ;  /* 0x0000000d00107213 */ /* 0x000fe20000000000 */
[----:B------:R-:W-:Y:S01]  /*3ec0*/  IMAD.HI.U32 R5, R22, R15, RZ ;  /* 0x0000000f16057227 */ /* 0x000fe200078e00ff */
[----:B------:R0:W-:Y:S02]  /*3ed0*/  STL [R1+0x20c], R7 ;  /* 0x00020c0701007387 */ /* 0x0001e40000100800 */
[----:B------:R-:W-:Y:S01]  /*3ee0*/  ISETP.GT.U32.AND P4, PT, R2, R8, PT ;  /* 0x000000080200720c */ /* 0x000fe20003f84070 */
[----:B------:R-:W-:-:S02]  /*3ef0*/  @!P5 IMAD.IADD R3, R3, 0x1, -R2 ;  /* 0x000000010303d824 */ /* 0x000fc400078e0a02 */
[----:B------:R-:W-:Y:S02]  /*3f00*/  IMAD.MOV R5, RZ, RZ, -R5 ;  /* 0x000000ffff057224 */ /* 0x000fe400078e0a05 */
[----:B------:R-:W-:Y:S01]  /*3f10*/  VIADD R11, R0, 0x1cc ;  /* 0x000001cc000b7836 */ /* 0x000fe20000000000 */
[----:B------:R-:W-:Y:S01]  /*3f20*/  ISETP.GT.U32.AND P5, PT, R2, R3, PT ;  /* 0x000000030200720c */ /* 0x000fe20003fa4070 */
[----:B------:R-:W-:Y:S02]  /*3f30*/  @!P0 IMAD.IADD R4, R4, 0x1, -R2 ;  /* 0x0000000104048824 */ /* 0x000fe400078e0a02 */
[----:B0-----:R-:W-:Y:S01]  /*3f40*/  IMAD.MOV.U32 R7, RZ, RZ, R10 ;  /* 0x000000ffff077224 */ /* 0x001fe200078e000a */
[----:B------:R-:W-:Y:S01]  /*3f50*/  IABS R12, R11 ;  /* 0x0000000b000c7213 */ /* 0x000fe20000000000 */
[C---:B------:R-:W-:Y:S01]  /*3f60*/  IMAD R5, R2.reuse, R5, R15 ;  /* 0x0000000502057224 */ /* 0x040fe200078e020f */
[----:B------:R-:W-:Y:S01]  /*3f70*/  ISETP.GT.U32.AND P0, PT, R2, R4, PT ;  /* 0x000000040200720c */ /* 0x000fe20003f04070 */
[----:B------:R-:W-:-:S02]  /*3f80*/  IMAD.MOV.U32 R10, RZ, RZ, R17 ;  /* 0x000000ffff0a7224 */ /* 0x000fc400078e0011 */
[----:B------:R-:W-:Y:S01]  /*3f90*/  @!P3 IMAD.MOV R7, RZ, RZ, -R7 ;  /* 0x000000ffff07b224 */ /* 0x000fe200078e0a07 */
[----:B------:R-:W-:Y:S01]  /*3fa0*/  ISETP.GE.AND P3, PT, R14, RZ, PT ;  /* 0x000000ff0e00720c */ /* 0x000fe20003f66270 */
[----:B------:R-:W-:Y:S01]  /*3fb0*/  @!P4 IMAD.IADD R8, R8, 0x1, -R2 ;  /* 0x000000010808c824 */ /* 0x000fe200078e0a02 */
[----:B------:R-:W-:Y:S01]  /*3fc0*/  ISETP.GT.U32.AND P4, PT, R2, R5, PT ;  /* 0x000000050200720c */ /* 0x000fe20003f84070 */
[C---:B------:R-:W-:Y:S01]  /*3fd0*/  IMAD.HI.U32 R17, R22.reuse, R16, RZ ;  /* 0x0000001016117227 */ /* 0x040fe200078e00ff */
[----:B------:R0:W-:Y:S03]  /*3fe0*/  STL [R1+0x210], R7 ;  /* 0x0002100701007387 */ /* 0x0001e60000100800 */
[----:B------:R-:W-:-:S04]  /*3ff0*/  IMAD.HI.U32 R15, R22, R10, RZ ;  /* 0x0000000a160f7227 */ /* 0x000fc800078e00ff */
[----:B------:R-:W-:-:S04]  /*4000*/  IMAD.HI.U32 R14, R22, R12, RZ ;  /* 0x0000000c160e7227 */ /* 0x000fc800078e00ff */
[----:B0-----:R-:W-:Y:S02]  /*4010*/  IMAD.MOV.U32 R7, RZ, RZ, R8 ;  /* 0x000000ffff077224 */ /* 0x001fe400078e0008 */
[----:B------:R-:W-:Y:S02]  /*4020*/  IMAD.MOV R17, RZ, RZ, -R17 ;  /* 0x000000ffff117224 */ /* 0x000fe400078e0a11 */
[----:B------:R-:W-:Y:S02]  /*4030*/  IMAD.MOV R15, RZ, RZ, -R15 ;  /* 0x000000ffff0f7224 */ /* 0x000fe400078e0a0f */
[----:B------:R-:W-:Y:S01]  /*4040*/  @!P5 IMAD.IADD R3, R3, 0x1, -R2 ;  /* 0x000000010303d824 */ /* 0x000fe200078e0a02 */
[----:B------:R-:W-:Y:S01]  /*4050*/  ISETP.GE.AND P5, PT, R13, RZ, PT ;  /* 0x000000ff0d00720c */ /* 0x000fe20003fa6270 */
[----:B------:R-:W-:Y:S02]  /*4060*/  @!P1 IMAD.MOV R7, RZ, RZ, -R7 ;  /* 0x000000ffff079224 */ /* 0x000fe400078e0a07 */
[----:B------:R-:W-:-:S02]  /*4070*/  IMAD R13, R2, R17, R16 ;  /* 0x00000011020d7224 */ /* 0x000fc400078e0210 */
[----:B------:R-:W-:Y:S01]  /*4080*/  IMAD.MOV R14, RZ, RZ, -R14 ;  /* 0x000000ffff0e7224 */ /* 0x000fe200078e0a0e */
[----:B------:R0:W-:Y:S01]  /*4090*/  STL [R1+0x214], R7 ;  /* 0x0002140701007387 */ /* 0x0001e20000100800 */
[C---:B------:R-:W-:Y:S01]  /*40a0*/  IMAD R10, R2.reuse, R15, R10 ;  /* 0x0000000f020a7224 */ /* 0x040fe200078e020a */
[----:B------:R-:W-:Y:S01]  /*40b0*/  ISETP.GT.U32.AND P1, PT, R2, R13, PT ;  /* 0x0000000d0200720c */ /* 0x000fe20003f24070 */
[----:B------:R-:W-:Y:S02]  /*40c0*/  @!P0 IMAD.IADD R4, R4, 0x1, -R2 ;  /* 0x0000000104048824 */ /* 0x000fe400078e0a02 */
[----:B------:R-:W-:Y:S01]  /*40d0*/  VIADD R15, R0, 0x1cb ;  /* 0x000001cb000f7836 */ /* 0x000fe20000000000 */
[C---:B------:R-:W-:Y:S01]  /*40e0*/  ISETP.GT.U32.AND P0, PT, R2.reuse, R10, PT ;  /* 0x0000000a0200720c */ /* 0x040fe20003f04070 */
[----:B------:R-:W-:Y:S02]  /*40f0*/  IMAD R8, R2, R14, R12 ;  /* 0x0000000e02087224 */ /* 0x000fe400078e020c */
[----:B------:R-:W-:Y:S01]  /*4100*/  @!P4 IMAD.IADD R5, R5, 0x1, -R2 ;  /* 0x000000010505c824 */ /* 0x000fe200078e0a02 */
[----:B------:R-:W-:Y:S01]  /*4110*/  IABS R12, R15 ;  /* 0x0000000f000c7213 */ /* 0x000fe20000000000 */
[----:B0-----:R-:W-:-:S02]  /*4120*/  IMAD.MOV.U32 R7, RZ, RZ, R4 ;  /* 0x000000ffff077224 */ /* 0x001fc400078e0004 */
[----:B------:R-:W-:Y:S01]  /*4130*/  IMAD.MOV.U32 R14, RZ, RZ, R3 ;  /* 0x000000ffff0e7224 */ /* 0x000fe200078e0003 */
[C---:B------:R-:W-:Y:S01]  /*4140*/  ISETP.GT.U32.AND P4, PT, R2.reuse, R5, PT ;  /* 0x000000050200720c */ /* 0x040fe20003f84070 */
[----:B------:R-:W-:Y:S01]  /*4150*/  @!P6 IMAD.MOV R7, RZ, RZ, -R7 ;  /* 0x000000ffff07e224 */ /* 0x000fe200078e0a07 */
[----:B------:R-:W-:Y:S01]  /*4160*/  ISETP.GT.U32.AND P6, PT, R2, R8, PT ;  /* 0x000000080200720c */ /* 0x000fe20003fc4070 */
[----:B------:R-:W-:Y:S02]  /*4170*/  IMAD.MOV.U32 R3, RZ, RZ, R12 ;  /* 0x000000ffff037224 */ /* 0x000fe400078e000c */
[----:B------:R-:W-:Y:S01]  /*4180*/  @!P2 IMAD.MOV R14, RZ, RZ, -R14 ;  /* 0x000000ffff0ea224 */ /* 0x000fe200078e0a0e */
[----:B------:R-:W-:Y:S01]  /*4190*/  ISETP.GE.AND P2, PT, R9, RZ, PT ;  /* 0x000000ff0900720c */ /* 0x000fe20003f46270 */
[----:B------:R-:W-:Y:S02]  /*41a0*/  VIADD R12, R0, 0x1ca ;  /* 0x000001ca000c7836 */ /* 0x000fe40000000000 */
[--C-:B------:R-:W-:Y:S01]  /*41b0*/  @!P1 IMAD.IADD R13, R13, 0x1, -R2.reuse ;  /* 0x000000010d0d9824 */ /* 0x100fe200078e0a02 */
[----:B------:R0:W-:Y:S01]  /*41c0*/  STL [R1+0x218], R14 ;  /* 0x0002180e01007387 */ /* 0x0001e20000100800 */
[--C-:B------:R-:W-:Y:S01]  /*41d0*/  @!P0 IMAD.IADD R10, R10, 0x1, -R2.reuse ;  /* 0x000000010a0a8824 */ /* 0x100fe200078e0a02 */
[----:B------:R-:W-:Y:S01]  /*41e0*/  ISETP.GE.AND P1, PT, R15, RZ, PT ;  /* 0x000000ff0f00720c */ /* 0x000fe20003f26270 */
[--C-:B------:R-:W-:Y:S01]  /*41f0*/  @!P4 IMAD.IADD R5, R5, 0x1, -R2.reuse ;  /* 0x000000010505c824 */ /* 0x100fe200078e0a02 */
[----:B------:R-:W-:Y:S01]  /*4200*/  ISETP.GT.U32.AND P0, PT, R2, R13, PT ;  /* 0x0000000d0200720c */ /* 0x000fe20003f04070 */
[----:B------:R-:W-:Y:S01]  /*4210*/  @!P6 IMAD.IADD R8, R8, 0x1, -R2 ;  /* 0x000000010808e824 */ /* 0x000fe200078e0a02 */
[----:B------:R-:W-:Y:S01]  /*4220*/  ISETP.GT.U32.AND P6, PT, R2, R10, PT ;  /* 0x0000000a0200720c */ /* 0x000fe20003fc4070 */
[----:B------:R-:W-:Y:S01]  /*4230*/  IMAD.HI.U32 R4, R22, R3, RZ ;  /* 0x0000000316047227 */ /* 0x000fe200078e00ff */
[----:B------:R1:W-:Y:S01]  /*4240*/  STL [R1+0x21c], R7 ;  /* 0x00021c0701007387 */ /* 0x0003e20000100800 */
[----:B------:R-:W-:-:S02]  /*4250*/  ISETP.GE.AND P4, PT, R11, RZ, PT ;  /* 0x000000ff0b00720c */ /* 0x000fc40003f86270 */
[----:B0-----:R-:W-:Y:S01]  /*4260*/  IABS R14, R12 ;  /* 0x0000000c000e7213 */ /* 0x001fe20000000000 */
[----:B------:R-:W-:Y:S02]  /*4270*/  IMAD.MOV R4, RZ, RZ, -R4 ;  /* 0x000000ffff047224 */ /* 0x000fe400078e0a04 */
[----:B------:R-:W-:Y:S02]  /*4280*/  VIADD R11, R0, 0x1c9 ;  /* 0x000001c9000b7836 */ /* 0x000fe40000000000 */
[----:B------:R-:W-:-:S03]  /*4290*/  IMAD.HI.U32 R9, R22, R14, RZ ;  /* 0x0000000e16097227 */ /* 0x000fc600078e00ff */
[----:B------:R-:W-:Y:S01]  /*42a0*/  IABS R15, R11 ;  /* 0x0000000b000f7213 */ /* 0x000fe20000000000 */
[----:B-1----:R-:W-:Y:S02]  /*42b0*/  IMAD.MOV.U32 R7, RZ, RZ, R5 ;  /* 0x000000ffff077224 */ /* 0x002fe400078e0005 */
[----:B------:R-:W-:Y:S02]  /*42c0*/  IMAD.MOV R9, RZ, RZ, -R9 ;  /* 0x000000ffff097224 */ /* 0x000fe400078e0a09 */
[----:B------:R-:W-:Y:S01]  /*42d0*/  @!P3 IMAD.MOV R7, RZ, RZ, -R7 ;  /* 0x000000ffff07b224 */ /* 0x000fe200078e0a07 */
[C---:B------:R-:W-:Y:S01]  /*42e0*/  ISETP.GT.U32.AND P3, PT, R2.reuse, R8, PT ;  /* 0x000000080200720c */ /* 0x040fe20003f64070 */
[C---:B------:R-:W-:Y:S02]  /*42f0*/  IMAD R3, R2.reuse, R4, R3 ;  /* 0x0000000402037224 */ /* 0x040fe400078e0203 */
[C---:B------:R-:W-:Y:S01]  /*4300*/  IMAD R14, R2.reuse, R9, R14 ;  /* 0x00000009020e7224 */ /* 0x040fe200078e020e */
[----:B------:R0:W-:Y:S01]  /*4310*/  STL [R1+0x220], R7 ;  /* 0x0002200701007387 */ /* 0x0001e20000100800 */
[--C-:B------:R-:W-:Y:S01]  /*4320*/  @!P0 IMAD.IADD R13, R13, 0x1, -R2.reuse ;  /* 0x000000010d0d8824 */ /* 0x100fe200078e0a02 */
[----:B------:R-:W-:Y:S01]  /*4330*/  ISETP.GT.U32.AND P0, PT, R2, R3, PT ;  /* 0x000000030200720c */ /* 0x000fe20003f04070 */
[----:B------:R-:W-:Y:S01]  /*4340*/  @!P6 IMAD.IADD R10, R10, 0x1, -R2 ;  /* 0x000000010a0ae824 */ /* 0x000fe200078e0a02 */
[----:B------:R-:W-:Y:S01]  /*4350*/  ISETP.GT.U32.AND P6, PT, R2, R14, PT ;  /* 0x0000000e0200720c */ /* 0x000fe20003fc4070 */
[----:B------:R-:W-:-:S02]  /*4360*/  VIADD R4, R0, 0x1c7 ;  /* 0x000001c700047836 */ /* 0x000fc40000000000 */
[----:B------:R-:W-:Y:S02]  /*4370*/  VIADD R5, R0, 0x1c8 ;  /* 0x000001c800057836 */ /* 0x000fe40000000000 */
[----:B------:R-:W-:Y:S01]  /*4380*/  @!P3 IMAD.IADD R8, R8, 0x1, -R2 ;  /* 0x000000010808b824 */ /* 0x000fe200078e0a02 */
[----:B------:R-:W-:Y:S01]  /*4390*/  IABS R16, R4 ;  /* 0x0000000400107213 */ /* 0x000fe20000000000 */
[----:B0-----:R-:W-:Y:S01]  /*43a0*/  IMAD.MOV.U32 R7, RZ, RZ, R13 ;  /* 0x000000ffff077224 */ /* 0x001fe200078e000d */
[----:B------:R-:W-:Y:S01]  /*43b0*/  ISETP.GE.AND P3, PT, R12, RZ, PT ;  /* 0x000000ff0c00720c */ /* 0x000fe20003f66270 */
[----:B------:R-:W-:Y:S01]  /*43c0*/  @!P2 IMAD.MOV R10, RZ, RZ, -R10 ;  /* 0x000000ffff0aa224 */ /* 0x000fe200078e0a0a */
[----:B------:R-:W-:Y:S01]  /*43d0*/  IABS R9, R5 ;  /* 0x0000000500097213 */ /* 0x000fe20000000000 */
[----:B------:R-:W-:Y:S02]  /*43e0*/  IMAD.MOV.U32 R12, RZ, RZ, R16 ;  /* 0x000000ffff0c7224 */ /* 0x000fe400078e0010 */
[----:B------:R-:W-:-:S04]  /*43f0*/  IMAD.HI.U32 R16, R22, R15, RZ ;  /* 0x0000000f16107227 */ /* 0x000fc800078e00ff */
[--C-:B------:R-:W-:Y:S01]  /*4400*/  @!P0 IMAD.IADD R3, R3, 0x1, -R2.reuse ;  /* 0x0000000103038824 */ /* 0x100fe200078e0a02 */
[----:B------:R-:W-:Y:S01]  /*4410*/  ISETP.GE.AND P0, PT, R11, RZ, PT ;  /* 0x000000ff0b00720c */ /* 0x000fe20003f06270 */
[----:B------:R-:W-:Y:S02]  /*4420*/  @!P6 IMAD.IADD R14, R14, 0x1, -R2 ;  /* 0x000000010e0ee824 */ /* 0x000fe400078e0a02 */
[----:B------:R-:W-:-:S03]  /*4430*/  IMAD.HI.U32 R17, R22, R9, RZ ;  /* 0x0000000916117227 */ /* 0x000fc600078e00ff */
[C---:B------:R-:W-:Y:S01]  /*4440*/  ISETP.GT.U32.AND P6, PT, R2.reuse, R14, PT ;  /* 0x0000000e0200720c */ /* 0x040fe20003fc4070 */
[----:B------:R-:W-:Y:S02]  /*4450*/  IMAD.MOV R16, RZ, RZ, -R16 ;  /* 0x000000ffff107224 */ /* 0x000fe400078e0a10 */
[----:B------:R-:W-:Y:S01]  /*4460*/  @!P5 IMAD.MOV R7, RZ, RZ, -R7 ;  /* 0x000000ffff07d224 */ /* 0x000fe200078e0a07 */
[----:B------:R-:W-:Y:S01]  /*4470*/  ISETP.GT.U32.AND P5, PT, R2, R3, PT ;  /* 0x000000030200720c */ /* 0x000fe20003fa4070 */
[----:B------:R-:W-:-:S03]  /*4480*/  IMAD.HI.U32 R11, R22, R12, RZ ;  /* 0x0000000c160b7227 */ /* 0x000fc600078e00ff */
[----:B------:R0:W-:Y:S01]  /*4490*/  STL [R1+0x224], R7 ;  /* 0x0002240701007387 */ /* 0x0001e20000100800 */
[----:B------:R-:W-:Y:S02]  /*44a0*/  IMAD.MOV R17, RZ, RZ, -R17 ;  /* 0x000000ffff117224 */ /* 0x000fe400078e0a11 */
[C---:B------:R-:W-:Y:S01]  /*44b0*/  IMAD R15, R2.reuse, R16, R15 ;  /* 0x00000010020f7224 */ /* 0x040fe200078e020f */
[----:B------:R1:W-:Y:S01]  /*44c0*/  STL [R1+0x22c], R10 ;  /* 0x00022c0a01007387 */ /* 0x0003e20000100800 */
[----:B------:R-:W-:Y:S02]  /*44d0*/  IMAD.MOV R11, RZ, RZ, -R11 ;  /* 0x000000ffff0b7224 */ /* 0x000fe400078e0a0b */
[C---:B------:R-:W-:Y:S01]  /*44e0*/  IMAD R9, R2.reuse, R17, R9 ;  /* 0x0000001102097224 */ /* 0x040fe200078e0209 */
[C---:B------:R-:W-:Y:S01]  /*44f0*/  ISETP.GT.U32.AND P2, PT, R2.reuse, R15, PT ;  /* 0x0000000f0200720c */ /* 0x040fe20003f44070 */
[----:B------:R-:W-:Y:S02]  /*4500*/  IMAD R12, R2, R11, R12 ;  /* 0x0000000b020c7224 */ /* 0x000fe400078e020c */
[----:B0-----:R-:W-:-:S02]  /*4510*/  IMAD.MOV.U32 R7, RZ, RZ, R8 ;  /* 0x000000ffff077224 */ /* 0x001fc400078e0008 */
[--C-:B------:R-:W-:Y:S01]  /*4520*/  @!P5 IMAD.IADD R3, R3, 0x1, -R2.reuse ;  /* 0x000000010303d824 */ /* 0x100fe200078e0a02 */
[----:B------:R-:W-:Y:S01]  /*4530*/  ISETP.GE.AND P5, PT, R5, RZ, PT ;  /* 0x000000ff0500720c */ /* 0x000fe20003fa6270 */
[----:B------:R-:W-:Y:S01]  /*4540*/  @!P4 IMAD.MOV R7, RZ, RZ, -R7 ;  /* 0x000000ffff07c224 */ /* 0x000fe200078e0a07 */
[----:B------:R-:W-:Y:S01]  /*4550*/  ISETP.GT.U32.AND P4, PT, R2, R9, PT ;  /* 0x000000090200720c */ /* 0x000fe20003f84070 */
[--C-:B------:R-:W-:Y:S01]  /*4560*/  @!P6 IMAD.IADD R14, R14, 0x1, -R2.reuse ;  /* 0x000000010e0ee824 */ /* 0x100fe200078e0a02 */
[----:B------:R-:W-:Y:S01]  /*4570*/  ISETP.GT.U32.AND P6, PT, R2, R12, PT ;  /* 0x0000000c0200720c */ /* 0x000fe20003fc4070 */
[C---:B------:R-:W-:Y:S01]  /*4580*/  VIADD R16, R0.reuse, 0x1c6 ;  /* 0x000001c600107836 */ /* 0x040fe20000000000 */
[----:B------:R0:W-:Y:S01]  /*4590*/  STL [R1+0x230], R7 ;  /* 0x0002300701007387 */ /* 0x0001e20000100800 */
[C---:B------:R-:W-:Y:S02]  /*45a0*/  VIADD R5, R0.reuse, 0x1c5 ;  /* 0x000001c500057836 */ /* 0x040fe40000000000 */
[----:B------:R-:W-:Y:S01]  /*45b0*/  @!P2 IMAD.IADD R15, R15, 0x1, -R2 ;  /* 0x000000010f0fa824 */ /* 0x000fe200078e0a02 */
[----:B------:R-:W-:Y:S01]  /*45c0*/  IABS R8, R16 ;  /* 0x0000001000087213 */ /* 0x000fe20000000000 */
[----:B-1----:R-:W-:Y:S01]  /*45d0*/  VIADD R10, R0, 0x1c4 ;  /* 0x000001c4000a7836 */ /* 0x002fe20000000000 */
[----:B------:R-:W-:Y:S01]  /*45e0*/  IABS R11, R5 ;  /* 0x00000005000b7213 */ /* 0x000fe20000000000 */
[----:B------:R-:W-:Y:S01]  /*45f0*/  @!P3 IMAD.MOV R14, RZ, RZ, -R14 ;  /* 0x000000ffff0eb224 */ /* 0x000fe200078e0a0e */
[----:B------:R-:W-:Y:S01]  /*4600*/  ISETP.GE.AND P2, PT, R4, RZ, PT ;  /* 0x000000ff0400720c */ /* 0x000fe20003f46270 */
[----:B------:R-:W-:Y:S01]  /*4610*/  @!P4 IMAD.IADD R9, R9, 0x1, -R2 ;  /* 0x000000010909c824 */ /* 0x000fe200078e0a02 */
[----:B------:R-:W-:Y:S01]  /*4620*/  ISETP.GT.U32.AND P4, PT, R2, R15, PT ;  /* 0x0000000f0200720c */ /* 0x000fe20003f84070 */
[----:B------:R-:W-:Y:S01]  /*4630*/  IMAD.HI.U32 R13, R22, R8, RZ ;  /* 0x00000008160d7227 */ /* 0x000fe200078e00ff */
[----:B------:R-:W-:-:S03]  /*4640*/  IABS R18, R10 ;  /* 0x0000000a00127213 */ /* 0x000fc60000000000 */
[----:B------:R-:W-:Y:S02]  /*4650*/  IMAD.MOV.U32 R4, RZ, RZ, R11 ;  /* 0x000000ffff047224 */ /* 0x000fe400078e000b */
[----:B------:R-:W-:Y:S01]  /*4660*/  @!P6 IMAD.IADD R12, R12, 0x1, -R2 ;  /* 0x000000010c0ce824 */ /* 0x000fe200078e0a02 */
[----:B------:R-:W-:Y:S01]  /*4670*/  ISETP.GT.U32.AND P6, PT, R2, R9, PT ;  /* 0x000000090200720c */ /* 0x000fe20003fc4070 */
[----:B------:R-:W-:Y:S02]  /*4680*/  IMAD.MOV R13, RZ, RZ, -R13 ;  /* 0x000000ffff0d7224 */ /* 0x000fe400078e0a0d */
[----:B------:R-:W-:-:S04]  /*4690*/  IMAD.HI.U32 R11, R22, R4, RZ ;  /* 0x00000004160b7227 */ /* 0x000fc800078e00ff */
[----:B0-----:R-:W-:Y:S02]  /*46a0*/  IMAD.MOV.U32 R7, RZ, RZ, R3 ;  /* 0x000000ffff077224 */ /* 0x001fe400078e0003 */
[C---:B------:R-:W-:Y:S02]  /*46b0*/  IMAD R3, R2.reuse, R13, R8 ;  /* 0x0000000d02037224 */ /* 0x040fe400078e0208 */
[----:B------:R-:W-:Y:S02]  /*46c0*/  IMAD.MOV R8, RZ, RZ, -R11 ;  /* 0x000000ffff087224 */ /* 0x000fe400078e0a0b */
[----:B------:R-:W-:Y:S01]  /*46d0*/  @!P4 IMAD.IADD R15, R15, 0x1, -R2 ;  /* 0x000000010f0fc824 */ /* 0x000fe200078e0a02 */
[C---:B------:R-:W-:Y:S01]  /*46e0*/  ISETP.GT.U32.AND P4, PT, R2.reuse, R3, PT ;  /* 0x000000030200720c */ /* 0x040fe20003f84070 */
[----:B------:R-:W-:Y:S02]  /*46f0*/  IMAD R4, R2, R8, R4 ;  /* 0x0000000802047224 */ /* 0x000fe400078e0204 */
[----:B------:R-:W-:-:S02]  /*4700*/  @!P6 IMAD.IADD R9, R9, 0x1, -R2 ;  /* 0x000000010909e824 */ /* 0x000fc400078e0a02 */
[----:B------:R-:W-:Y:S01]  /*4710*/  @!P1 IMAD.MOV R7, RZ, RZ, -R7 ;  /* 0x000000ffff079224 */ /* 0x000fe200078e0a07 */
[----:B------:R-:W-:Y:S01]  /*4720*/  ISETP.GT.U32.AND P6, PT, R2, R4, PT ;  /* 0x000000040200720c */ /* 0x000fe20003fc4070 */
[----:B------:R-:W-:Y:S01]  /*4730*/  VIADD R11, R0, 0x1c3 ;  /* 0x000001c3000b7836 */ /* 0x000fe20000000000 */
[----:B------:R-:W-:Y:S01]  /*4740*/  ISETP.GT.U32.AND P1, PT, R2, R12, PT ;  /* 0x0000000c0200720c */ /* 0x000fe20003f24070 */
[C---:B------:R-:W-:Y:S01]  /*4750*/  IMAD.HI.U32 R19, R22.reuse, R18, RZ ;  /* 0x0000001216137227 */ /* 0x040fe200078e00ff */
[----:B------:R0:W-:Y:S02]  /*4760*/  STL [R1+0x234], R7 ;  /* 0x0002340701007387 */ /* 0x0001e40000100800 */
[----:B------:R-:W-:Y:S01]  /*4770*/  IABS R8, R11 ;  /* 0x0000000b00087213 */ /* 0x000fe20000000000 */
[----:B------:R-:W-:Y:S01]  /*4780*/  @!P4 IMAD.IADD R3, R3, 0x1, -R2 ;  /* 0x000000010303c824 */ /* 0x000fe200078e0a02 */
[----:B------:R-:W-:Y:S01]  /*4790*/  ISETP.GE.AND P4, PT, R5, RZ, PT ;  /* 0x000000ff0500720c */ /* 0x000fe20003f86270 */
[----:B------:R-:W-:Y:S01]  /*47a0*/  IMAD.MOV R19, RZ, RZ, -R19 ;  /* 0x000000ffff137224 */ /* 0x000fe200078e0a13 */
[----:B------:R-:W-:Y:S01]  /*47b0*/  STL [R1+0x238], R14 ;  /* 0x0002380e01007387 */ /* 0x000fe20000100800 */
[----:B------:R-:W-:-:S04]  /*47c0*/  IMAD.HI.U32 R17, R22, R8, RZ ;  /* 0x0000000816117227 */ /* 0x000fc800078e00ff */
[----:B0-----:R-:W-:Y:S02]  /*47d0*/  IMAD.MOV.U32 R7, RZ, RZ, R15 ;  /* 0x000000ffff077224 */ /* 0x001fe400078e000f */
[--C-:B------:R-:W-:Y:S01]  /*47e0*/  @!P6 IMAD.IADD R4, R4, 0x1, -R2.reuse ;  /* 0x000000010404e824 */ /* 0x100fe200078e0a02 */
[----:B------:R-:W-:Y:S01]  /*47f0*/  ISETP.GT.U32.AND P6, PT, R2, R3, PT ;  /* 0x000000030200720c */ /* 0x000fe20003fc4070 */
[----:B------:R-:W-:Y:S02]  /*4800*/  @!P0 IMAD.MOV R7, RZ, RZ, -R7 ;  /* 0x000000ffff078224 */ /* 0x000fe400078e0a07 */
[----:B------:R-:W-:Y:S01]  /*4810*/  @!P1 IMAD.IADD R12, R12, 0x1, -R2 ;  /* 0x000000010c0c9824 */ /* 0x000fe200078e0a02 */
[----:B------:R-:W-:Y:S01]  /*4820*/  ISETP.GE.AND P1, PT, R16, RZ, PT ;  /* 0x000000ff1000720c */ /* 0x000fe20003f26270 */
[C---:B------:R-:W-:Y:S01]  /*4830*/  IMAD R5, R2.reuse, R19, R18 ;  /* 0x0000001302057224 */ /* 0x040fe200078e0212 */
[----:B------:R0:W-:Y:S01]  /*4840*/  STL [R1+0x23c], R7 ;  /* 0x00023c0701007387 */ /* 0x0001e20000100800 */
[----:B------:R-:W-:Y:S01]  /*4850*/  IMAD.MOV R17, RZ, RZ, -R17 ;  /* 0x000000ffff117224 */ /* 0x000fe200078e0a11 */
[----:B------:R-:W-:Y:S01]  /*4860*/  ISETP.GT.U32.AND P0, PT, R2, R4, PT ;  /* 0x000000040200720c */ /* 0x000fe20003f04070 */
[----:B------:R-:W-:Y:S01]  /*4870*/  @!P5 IMAD.MOV R9, RZ, RZ, -R9 ;  /* 0x000000ffff09d224 */ /* 0x000fe200078e0a09 */
[----:B------:R-:W-:Y:S01]  /*4880*/  ISETP.GE.AND P5, PT, R10, RZ, PT ;  /* 0x000000ff0a00720c */ /* 0x000fe20003fa6270 */
[----:B------:R-:W-:Y:S01]  /*4890*/  VIADD R13, R0, 0x1c2 ;  /* 0x000001c2000d7836 */ /* 0x000fe20000000000 */
[C---:B------:R-:W-:Y:S01]  /*48a0*/  ISETP.GT.U32.AND P3, PT, R2.reuse, R5, PT ;  /* 0x000000050200720c */ /* 0x040fe20003f64070 */
[C---:B------:R-:W-:Y:S01]  /*48b0*/  IMAD R10, R2.reuse, R17, R8 ;  /* 0x00000011020a7224 */ /* 0x040fe200078e0208 */
[----:B------:R1:W-:Y:S01]  /*48c0*/  STL [R1+0x244], R9 ;  /* 0x0002440901007387 */ /* 0x0003e20000100800 */
[----:B------:R-:W-:Y:S01]  /*48d0*/  @!P6 IMAD.IADD R3, R3, 0x1, -R2 ;  /* 0x000000010303e824 */ /* 0x000fe200078e0a02 */
[----:B------:R-:W-:Y:S01]  /*48e0*/  IABS R16, R13 ;  /* 0x0000000d00107213 */ /* 0x000fe20000000000 */
[----:B0-----:R-:W-:Y:S01]  /*48f0*/  IMAD.MOV.U32 R7, RZ, RZ, R12 ;  /* 0x000000ffff077224 */ /* 0x001fe200078e000c */
[----:B------:R-:W-:Y:S01]  /*4900*/  ISETP.GT.U32.AND P6, PT, R2, R10, PT ;  /* 0x0000000a0200720c */ /* 0x000fe20003fc4070 */
[----:B------:R-:W-:-:S02]  /*4910*/  VIADD R8, R0, 0x1c1 ;  /* 0x000001c100087836 */ /* 0x000fc40000000000 */
[----:B------:R-:W-:Y:S01]  /*4920*/  @!P2 IMAD.MOV R7, RZ, RZ, -R7 ;  /* 0x000000ffff07a224 */ /* 0x000fe200078e0a07 */
[----:B------:R-:W-:Y:S01]  /*4930*/  ISETP.GE.AND P2, PT, R11, RZ, PT ;  /* 0x000000ff0b00720c */ /* 0x000fe20003f46270 */
[--C-:B------:R-:W-:Y:S01]  /*4940*/  @!P0 IMAD.IADD R4, R4, 0x1, -R2.reuse ;  /* 0x0000000104048824 */ /* 0x100fe200078e0a02 */
[----:B------:R-:W-:Y:S01]  /*4950*/  ISETP.GE.AND P0, PT, R13, RZ, PT ;  /* 0x000000ff0d00720c */ /* 0x000fe20003f06270 */
[----:B-1----:R-:W-:Y:S01]  /*4960*/  IMAD.HI.U32 R9, R22, R16, RZ ;  /* 0x0000001016097227 */ /* 0x002fe200078e00ff */
[----:B------:R0:W-:Y:S03]  /*4970*/  STL [R1+0x248], R7 ;  /* 0x0002480701007387 */ /* 0x0001e60000100800 */
[----:B------:R-:W-:Y:S01]  /*4980*/  IMAD.MOV R14, RZ, RZ, -R9 ;  /* 0x000000ffff0e7224 */ /* 0x000fe200078e0a09 */
[----:B------:R-:W-:Y:S01]  /*4990*/  IABS R9, R8 ;  /* 0x0000000800097213 */ /* 0x000fe20000000000 */
[----:B------:R-:W-:Y:S01]  /*49a0*/  @!P3 IMAD.IADD R5, R5, 0x1, -R2 ;  /* 0x000000010505b824 */ /* 0x000fe200078e0a02 */
[----:B------:R-:W-:Y:S01]  /*49b0*/  ISETP.GE.AND P3, PT, R8, RZ, PT ;  /* 0x000000ff0800720c */ /* 0x000fe20003f66270 */
[----:B------:R-:W-:-:S02]  /*49c0*/  IMAD R14, R2, R14, R16 ;  /* 0x0000000e020e7224 */ /* 0x000fc400078e0210 */
[----:B------:R-:W-:Y:S01]  /*49d0*/  @!P6 IMAD.IADD R10, R10, 0x1, -R2 ;  /* 0x000000010a0ae824 */ /* 0x000fe200078e0a02 */
[----:B------:R-:W-:Y:S01]  /*49e0*/  ISETP.GT.U32.AND P6, PT, R2, R5, PT ;  /* 0x000000050200720c */ /* 0x000fe20003fc4070 */
[----:B0-----:R-:W-:Y:S02]  /*49f0*/  IMAD.MOV.U32 R7, RZ, RZ, R3 ;  /* 0x000000ffff077224 */ /* 0x001fe400078e0003 */
[----:B------:R-:W-:-:S04]  /*4a00*/  IMAD.HI.U32 R13, R22, R9, RZ ;  /* 0x00000009160d7227 */ /* 0x000fc800078e00ff */
[----:B------:R-:W-:Y:S01]  /*4a10*/  @!P1 IMAD.MOV R7, RZ, RZ, -R7 ;  /* 0x000000ffff079224 */ /* 0x000fe200078e0a07 */
[----:B------:R-:W-:Y:S01]  /*4a20*/  ISETP.GT.U32.AND P1, PT, R2, R10, PT ;  /* 0x0000000a0200720c */ /* 0x000fe20003f24070 */
[C---:B------:R-:W-:Y:S02]  /*4a30*/  VIADD R11, R0.reuse, 0x1c0 ;  /* 0x000001c0000b7836 */ /* 0x040fe40000000000 */
[C---:B------:R-:W-:Y:S01]  /*4a40*/  VIADD R17, R0.reuse, 0x1be ;  /* 0x000001be00117836 */ /* 0x040fe20000000000 */
[----:B------:R0:W-:Y:S01]  /*4a50*/  STL [R1+0x24c], R7 ;  /* 0x00024c0701007387 */ /* 0x0001e20000100800 */
[----:B------:R-:W-:Y:S01]  /*4a60*/  VIADD R8, R0, 0x1bf ;  /* 0x000001bf00087836 */ /* 0x000fe20000000000 */
[----:B------:R-:W-:Y:S01]  /*4a70*/  IABS R3, R11 ;  /* 0x0000000b00037213 */ /* 0x000fe20000000000 */
[----:B------:R-:W-:-:S03]  /*4a80*/  @!P6 IMAD.IADD R5, R5, 0x1, -R2 ;  /* 0x000000010505e824 */ /* 0x000fc600078e0a02 */
[----:B------:R-:W-:Y:S01]  /*4a90*/  IABS R12, R8 ;  /* 0x00000008000c7213 */ /* 0x000fe20000000000 */
[----:B------:R-:W-:-:S04]  /*4aa0*/  IMAD.HI.U32 R15, R22, R3, RZ ;  /* 0x00000003160f7227 */ /* 0x000fc800078e00ff */
[----:B0-----:R-:W-:Y:S02]  /*4ab0*/  IMAD.MOV.U32 R7, RZ, RZ, R4 ;  /* 0x000000ffff077224 */ /* 0x001fe400078e0004 */
[----:B------:R-:W-:Y:S01]  /*4ac0*/  IMAD.MOV R4, RZ, RZ, -R13 ;  /* 0x000000ffff047224 */ /* 0x000fe200078e0a0d */
[----:B------:R-:W-:Y:S01]  /*4ad0*/  IABS R13, R17 ;  /* 0x00000011000d7213 */ /* 0x000fe20000000000 */
[----:B------:R-:W-:Y:S01]  /*4ae0*/  @!P4 IMAD.MOV R7, RZ, RZ, -R7 ;  /* 0x000000ffff07c224 */ /* 0x000fe200078e0a07 */
[C---:B------:R-:W-:Y:S01]  /*4af0*/  ISETP.GT.U32.AND P4, PT, R2.reuse, R14, PT ;  /* 0x0000000e0200720c */ /* 0x040fe20003f84070 */
[----:B------:R-:W-:Y:S02]  /*4b00*/  IMAD R4, R2, R4, R9 ;  /* 0x0000000402047224 */ /* 0x000fe400078e0209 */
[----:B------:R-:W-:Y:S01]  /*4b10*/  IMAD.MOV.U32 R9, RZ, RZ, R13 ;  /* 0x000000ffff097224 */ /* 0x000fe200078e000d */
[----:B------:R0:W-:Y:S01]  /*4b20*/  STL [R1+0x250], R7 ;  /* 0x0002500701007387 */ /* 0x0001e20000100800 */
[----:B------:R-:W-:Y:S01]  /*4b30*/  IMAD.HI.U32 R13, R22, R12, RZ ;  /* 0x0000000c160d7227 */ /* 0x000fe200078e00ff */
[----:B------:R-:W-:-:S03]  /*4b40*/  ISETP.GT.U32.AND P6, PT, R2, R4, PT ;  /* 0x000000040200720c */ /* 0x000fc60003fc4070 */
[--C-:B------:R-:W-:Y:S01]  /*4b50*/  @!P1 IMAD.IADD R10, R10, 0x1, -R2.reuse ;  /* 0x000000010a0a9824 */ /* 0x100fe200078e0a02 */
[----:B------:R-:W-:Y:S01]  /*4b60*/  ISETP.GE.AND P1, PT, R11, RZ, PT ;  /* 0x000000ff0b00720c */ /* 0x000fe20003f26270 */
[----:B------:R-:W-:Y:S02]  /*4b70*/  IMAD.MOV R15, RZ, RZ, -R15 ;  /* 0x000000ffff0f7224 */ /* 0x000fe400078e0a0f */
[----:B------:R-:W-:Y:S01]  /*4b80*/  @!P4 IMAD.IADD R14, R14, 0x1, -R2 ;  /* 0x000000010e0ec824 */ /* 0x000fe200078e0a02 */
[----:B------:R-:W-:Y:S01]  /*4b90*/  ISETP.GE.AND P4, PT, R8, RZ, PT ;  /* 0x000000ff0800720c */ /* 0x000fe20003f86270 */
[----:B0-----:R-:W-:Y:S02]  /*4ba0*/  IMAD.MOV.U32 R7, RZ, RZ, R5 ;  /* 0x000000ffff077224 */ /* 0x001fe400078e0005 */
[----:B------:R-:W-:Y:S02]  /*4bb0*/  IMAD.MOV R13, RZ, RZ, -R13 ;  /* 0x000000ffff0d7224 */ /* 0x000fe400078e0a0d */
[----:B------:R-:W-:Y:S01]  /*4bc0*/  @!P5 IMAD.MOV R7, RZ, RZ, -R7 ;  /* 0x000000ffff07d224 */ /* 0x000fe200078e0a07 */
[C---:B------:R-:W-:Y:S01]  /*4bd0*/  ISETP.GT.U32.AND P5, PT, R2.reuse, R14, PT ;  /* 0x0000000e0200720c */ /* 0x040fe20003fa4070 */
[----:B------:R-:W-:-:S02]  /*4be0*/  IMAD R3, R2, R15, R3 ;  /* 0x0000000f02037224 */ /* 0x000fc400078e0203 */
[----:B------:R-:W-:Y:S01]  /*4bf0*/  IMAD.MOV.U32 R5, RZ, RZ, R10 ;  /* 0x000000ffff057224 */ /* 0x000fe200078e000a */
[----:B------:R-:W-:Y:S01]  /*4c00*/  STL [R1+0x254], R7 ;  /* 0x0002540701007387 */ /* 0x000fe20000100800 */
[----:B------:R-:W-:Y:S02]  /*4c10*/  @!P6 IMAD.IADD R4, R4, 0x1, -R2 ;  /* 0x000000010404e824 */ /* 0x000fe400078e0a02 */
[C---:B------:R-:W-:Y:S02]  /*4c20*/  IMAD R8, R2.reuse, R13, R12 ;  /* 0x0000000d02087224 */ /* 0x040fe400078e020c */
[----:B------:R-:W-:Y:S01]  /*4c30*/  @!P2 IMAD.MOV R5, RZ, RZ, -R5 ;  /* 0x000000ffff05a224 */ /* 0x000fe200078e0a05 */
[----:B------:R-:W-:Y:S01]  /*4c40*/  ISETP.GT.U32.AND P2, PT, R2, R3, PT ;  /* 0x000000030200720c */ /* 0x000fe20003f44070 */
[----:B------:R-:W-:Y:S01]  /*4c50*/  IMAD.HI.U32 R11, R22, R9, RZ ;  /* 0x00000009160b7227 */ /* 0x000fe200078e00ff */
[----:B------:R-:W-:Y:S02]  /*4c60*/  ISETP.GT.U32.AND P6, PT, R2, R4, PT ;  /* 0x000000040200720c */ /* 0x000fe40003fc4070 */
[----:B------:R0:W-:Y:S01]  /*4c70*/  STL [R1+0x258], R5 ;  /* 0x0002580501007387 */ /* 0x0001e20000100800 */
[----:B------:R-:W-:Y:S01]  /*4c80*/  @!P5 IMAD.IADD R14, R14, 0x1, -R2 ;  /* 0x000000010e0ed824 */ /* 0x000fe200078e0a02 */
[----:B------:R-:W-:Y:S01]  /*4c90*/  ISETP.GT.U32.AND P5, PT, R2, R8, PT ;  /* 0x000000080200720c */ /* 0x000fe20003fa4070 */
[----:B------:R-:W-:-:S02]  /*4ca0*/  IMAD.MOV R11, RZ, RZ, -R11 ;  /* 0x000000ffff0b7224 */ /* 0x000fc400078e0a0b */
[----:B------:R-:W-:Y:S02]  /*4cb0*/  VIADD R12, R0, 0x1bd ;  /* 0x000001bd000c7836 */ /* 0x000fe40000000000 */
[----:B------:R-:W-:Y:S02]  /*4cc0*/  IMAD R9, R2, R11, R9 ;  /* 0x0000000b02097224 */ /* 0x000fe400078e0209 */
[--C-:B------:R-:W-:Y:S01]  /*4cd0*/  @!P2 IMAD.IADD R3, R3, 0x1, -R2.reuse ;  /* 0x000000010303a824 */ /* 0x100fe200078e0a02 */
[----:B------:R-:W-:Y:S01]  /*4ce0*/  IABS R10, R12 ;  /* 0x0000000c000a7213 */ /* 0x000fe20000000000 */
[--C-:B------:R-:W-:Y:S01]  /*4cf0*/  @!P6 IMAD.IADD R4, R4, 0x1, -R2.reuse ;  /* 0x000000010404e824 */ /* 0x100fe200078e0a02 */
[----:B------:R-:W-:Y:S01]  /*4d00*/  ISETP.GT.U32.AND P6, PT, R2, R9, PT ;  /* 0x000000090200720c */ /* 0x000fe20003fc4070 */
[----:B------:R-:W-:Y:S01]  /*4d10*/  VIADD R11, R0, 0x1bb ;  /* 0x000001bb000b7836 */ /* 0x000fe20000000000 */
[----:B------:R-:W-:Y:S01]  /*4d20*/  ISETP.GE.AND P2, PT, R17, RZ, PT ;  /* 0x000000ff1100720c */ /* 0x000fe20003f46270 */
[----:B------:R-:W-:Y:S01]  /*4d30*/  @!P5 IMAD.IADD R8, R8, 0x1, -R2 ;  /* 0x000000010808d824 */ /* 0x000fe200078e0a02 */
[----:B------:R-:W-:Y:S01]  /*4d40*/  ISETP.GT.U32.AND P5, PT, R2, R3, PT ;  /* 0x000000030200720c */ /* 0x000fe20003fa4070 */
[----:B------:R-:W-:Y:S01]  /*4d50*/  IMAD.HI.U32 R16, R22, R10, RZ ;  /* 0x0000000a16107227 */ /* 0x000fe200078e00ff */
[----:B------:R-:W-:-:S03]  /*4d60*/  IABS R18, R11 ;  /* 0x0000000b00127213 */ /* 0x000fc60000000000 */
[----:B------:R-:W-:Y:S02]  /*4d70*/  VIADD R13, R0, 0x1bc ;  /* 0x000001bc000d7836 */ /* 0x000fe40000000000 */
[----:B------:R-:W-:Y:S02]  /*4d80*/  IMAD.MOV R16, RZ, RZ, -R16 ;  /* 0x000000ffff107224 */ /* 0x000fe400078e0a10 */
[----:B------:R-:W-:Y:S01]  /*4d90*/  @!P6 IMAD.IADD R9, R9, 0x1, -R2 ;  /* 0x000000010909e824 */ /* 0x000fe200078e0a02 */
[----:B------:R-:W-:Y:S01]  /*4da0*/  IABS R15, R13 ;  /* 0x0000000d000f7213 */ /* 0x000fe20000000000 */
[C---:B------:R-:W-:Y:S01]  /*4db0*/  IMAD R10, R2.reuse, R16, R10 ;  /* 0x00000010020a7224 */ /* 0x040fe200078e020a */
[----:B------:R-:W-:Y:S01]  /*4dc0*/  ISETP.GT.U32.AND P6, PT, R2, R8, PT ;  /* 0x000000080200720c */ /* 0x000fe20003fc4070 */
[----:B------:R-:W-:Y:S02]  /*4dd0*/  IMAD.MOV.U32 R17, RZ, RZ, R18 ;  /* 0x000000ffff117224 */ /* 0x000fe400078e0012 */
[----:B0-----:R-:W-:-:S02]  /*4de0*/  VIADD R5, R0, 0x1ba ;  /* 0x000001ba00057836 */ /* 0x001fc40000000000 */
[----:B------:R-:W-:-:S03]  /*4df0*/  IMAD.HI.U32 R18, R22, R15, RZ ;  /* 0x0000000f16127227 */ /* 0x000fc600078e00ff */
[----:B------:R-:W-:Y:S01]  /*4e00*/  IABS R19, R5 ;  /* 0x0000000500137213 */ /* 0x000fe20000000000 */
[----:B------:R-:W-:Y:S01]  /*4e10*/  @!P5 IMAD.IADD R3, R3, 0x1, -R2 ;  /* 0x000000010303d824 */ /* 0x000fe200078e0a02 */
[C---:B------:R-:W-:Y:S01]  /*4e20*/  ISETP.GT.U32.AND P5, PT, R2.reuse, R10, PT ;  /* 0x0000000a0200720c */ /* 0x040fe20003fa4070 */
[----:B------:R-:W-:Y:S02]  /*4e30*/  IMAD.MOV.U32 R20, RZ, RZ, R14 ;  /* 0x000000ffff147224 */ /* 0x000fe400078e000e */
[----:B------:R-:W-:Y:S02]  /*4e40*/  IMAD.MOV R18, RZ, RZ, -R18 ;  /* 0x000000ffff127224 */ /* 0x000fe400078e0a12 */
[----:B------:R-:W-:Y:S02]  /*4e50*/  IMAD.MOV.U32 R7, RZ, RZ, R4 ;  /* 0x000000ffff077224 */ /* 0x000fe400078e0004 */
[----:B------:R-:W-:Y:S01]  /*4e60*/  @!P0 IMAD.MOV R20, RZ, RZ, -R20 ;  /* 0x000000ffff148224 */ /* 0x000fe200078e0a14 */
[----:B------:R-:W-:Y:S01]  /*4e70*/  ISETP.GT.U32.AND P0, PT, R2, R9, PT ;  /* 0x000000090200720c */ /* 0x000fe20003f04070 */
[----:B------:R-:W-:Y:S01]  /*4e80*/  @!P3 IMAD.MOV R7, RZ, RZ, -R7 ;  /* 0x000000ffff07b224 */ /* 0x000fe200078e0a07 */
[----:B------:R-:W-:Y:S01]  /*4e90*/  ISETP.GE.AND P3, PT, R12, RZ, PT ;  /* 0x000000ff0c00720c */ /* 0x000fe20003f66270 */
[----:B------:R-:W-:Y:S01]  /*4ea0*/  IMAD R15, R2, R18, R15 ;  /* 0x00000012020f7224 */ /* 0x000fe200078e020f */
[----:B------:R-:W-:Y:S01]  /*4eb0*/  STL [R1+0x2c8], R20 ;  /* 0x0002c81401007387 */ /* 0x000fe20000100800 */
[----:B------:R-:W-:-:S03]  /*4ec0*/  IMAD.HI.U32 R14, R22, R19, RZ ;  /* 0x00000013160e7227 */ /* 0x000fc600078e00ff */
[----:B------:R0:W-:Y:S01]  /*4ed0*/  STL [R1+0x2cc], R7 ;  /* 0x0002cc0701007387 */ /* 0x0001e20000100800 */
[----:B------:R-:W-:Y:S01]  /*4ee0*/  @!P6 IMAD.IADD R8, R8, 0x1, -R2 ;  /* 0x000000010808e824 */ /* 0x000fe200078e0a02 */
[----:B------:R-:W-:Y:S01]  /*4ef0*/  ISETP.GT.U32.AND P6, PT, R2, R15, PT ;  /* 0x0000000f0200720c */ /* 0x000fe20003fc4070 */
[----:B------:R-:W-:Y:S02]  /*4f00*/  IMAD.MOV R14, RZ, RZ, -R14 ;  /* 0x000000ffff0e7224 */ /* 0x000fe400078e0a0e */
[----:B------:R-:W-:Y:S02]  /*4f10*/  @!P5 IMAD.IADD R10, R10, 0x1, -R2 ;  /* 0x000000010a0ad824 */ /* 0x000fe400078e0a02 */
[----:B------:R-:W-:-:S04]  /*4f20*/  IMAD.HI.U32 R12, R22, R17, RZ ;  /* 0x00000011160c7227 */ /* 0x000fc800078e00ff */
[----:B0-----:R-:W-:Y:S02]  /*4f30*/  IMAD.MOV.U32 R7, RZ, RZ, R3 ;  /* 0x000000ffff077224 */ /* 0x001fe400078e0003 */
[C---:B------:R-:W-:Y:S02]  /*4f40*/  IMAD R14, R2.reuse, R14, R19 ;  /* 0x0000000e020e7224 */ /* 0x040fe400078e0213 */
[----:B------:R-:W-:Y:S01]  /*4f50*/  @!P1 IMAD.MOV R7, RZ, RZ, -R7 ;  /* 0x000000ffff079224 */ /* 0x000fe200078e0a07 */
[----:B------:R-:W-:Y:S01]  /*4f60*/  ISETP.GT.U32.AND P1, PT, R2, R10, PT ;  /* 0x0000000a0200720c */ /* 0x000fe20003f24070 */
[----:B------:R-:W-:Y:S02]  /*4f70*/  IMAD.MOV R12, RZ, RZ, -R12 ;  /* 0x000000ffff0c7224 */ /* 0x000fe400078e0a0c */
[----:B------:R-:W-:Y:S01]  /*4f80*/  VIADD R4, R0, 0x1b9 ;  /* 0x000001b900047836 */ /* 0x000fe20000000000 */
[----:B------:R0:W-:Y:S01]  /*4f90*/  STL [R1+0x2d8], R7 ;  /* 0x0002d80701007387 */ /* 0x0001e20000100800 */
[----:B------:R-:W-:Y:S01]  /*4fa0*/  @!P0 IMAD.IADD R9, R9, 0x1, -R2 ;  /* 0x0000000109098824 */ /* 0x000fe200078e0a02 */
[----:B------:R-:W-:Y:S01]  /*4fb0*/  ISETP.GE.AND P0, PT, R13, RZ, PT ;  /* 0x000000ff0d00720c */ /* 0x000fe20003f06270 */
[----:B------:R-:W-:Y:S01]  /*4fc0*/  @!P4 IMAD.MOV R8, RZ, RZ, -R8 ;  /* 0x000000ffff08c224 */ /* 0x000fe200078e0a08 */
[C---:B------:R-:W-:Y:S01]  /*4fd0*/  ISETP.GT.U32.AND P4, PT, R2.reuse, R14, PT ;  /* 0x0000000e0200720c */ /* 0x040fe20003f84070 */
[----:B------:R-:W-:Y:S01]  /*4fe0*/  IMAD R12, R2, R12, R17 ;  /* 0x0000000c020c7224 */ /* 0x000fe200078e0211 */
[----:B------:R-:W-:Y:S01]  /*4ff0*/  IABS R13, R4 ;  /* 0x00000004000d7213 */ /* 0x000fe20000000000 */
[----:B------:R-:W-:Y:S01]  /*5000*/  @!P6 IMAD.IADD R15, R15, 0x1, -R2 ;  /* 0x000000010f0fe824 */ /* 0x000fe200078e0a02 */
[----:B------:R-:W-:Y:S01]  /*5010*/  STL [R1+0x2dc], R8 ;  /* 0x0002dc0801007387 */ /* 0x000fe20000100800 */
[----:B------:R-:W-:Y:S01]  /*5020*/  VIADD R16, R0, 0x1b8 ;  /* 0x000001b800107836 */ /* 0x000fe20000000000 */
[C---:B------:R-:W-:Y:S01]  /*5030*/  ISETP.GT.U32.AND P5, PT, R2.reuse, R12, PT ;  /* 0x0000000c0200720c */ /* 0x040fe20003fa4070 */
[----:B0-----:R-:W-:Y:S01]  /*5040*/  IMAD.MOV.U32 R7, RZ, RZ, R9 ;  /* 0x000000ffff077224 */ /* 0x001fe200078e0009 */
[----:B------:R-:W-:Y:S01]  /*5050*/  ISETP.GT.U32.AND P6, PT, R2, R15, PT ;  /* 0x0000000f0200720c */ /* 0x000fe20003fc4070 */
[----:B------:R-:W-:Y:S01]  /*5060*/  IMAD.HI.U32 R17, R22, R13, RZ ;  /* 0x0000000d16117227 */ /* 0x000fe200078e00ff */
[----:B------:R-:W-:-:S03]  /*5070*/  IABS R3, R16 ;  /* 0x0000001000037213 */ /* 0x000fc60000000000 */
[----:B------:R-:W-:Y:S01]  /*5080*/  @!P2 IMAD.MOV R7, RZ, RZ, -R7 ;  /* 0x000000ffff07a224 */ /* 0x000fe200078e0a07 */
[----:B------:R-:W-:Y:S01]  /*5090*/  ISETP.GE.AND P2, PT, R11, RZ, PT ;  /* 0x000000ff0b00720c */ /* 0x000fe20003f46270 */
[--C-:B------:R-:W-:Y:S01]  /*50a0*/  @!P1 IMAD.IADD R10, R10, 0x1, -R2.reuse ;  /* 0x000000010a0a9824 */ /* 0x100fe200078e0a02 */
[----:B------:R-:W-:Y:S01]  /*50b0*/  ISETP.GE.AND P1, PT, R5, RZ, PT ;  /* 0x000000ff0500720c */ /* 0x000fe20003f26270 */
[----:B------:R-:W-:Y:S01]  /*50c0*/  IMAD.MOV R17, RZ, RZ, -R17 ;  /* 0x000000ffff117224 */ /* 0x000fe200078e0a11 */
[----:B------:R0:W-:Y:S01]  /*50d0*/  STL [R1+0x2e0], R7 ;  /* 0x0002e00701007387 */ /* 0x0001e20000100800 */
[--C-:B------:R-:W-:Y:S01]  /*50e0*/  @!P4 IMAD.IADD R14, R14, 0x1, -R2.reuse ;  /* 0x000000010e0ec824 */ /* 0x100fe200078e0a02 */
[----:B------:R-:W-:Y:S01]  /*50f0*/  ISETP.GE.AND P4, PT, R4, RZ, PT ;  /* 0x000000ff0400720c */ /* 0x000fe20003f86270 */
[----:B------:R-:W-:Y:S02]  /*5100*/  IMAD R13, R2, R17, R13 ;  /* 0x00000011020d7224 */ /* 0x000fe400078e020d */
[----:B------:R-:W-:-:S02]  /*5110*/  @!P5 IMAD.IADD R12, R12, 0x1, -R2 ;  /* 0x000000010c0cd824 */ /* 0x000fc400078e0a02 */
[----:B------:R-:W-:-:S03]  /*5120*/  IMAD.HI.U32 R5, R22, R3, RZ ;  /* 0x0000000316057227 */ /* 0x000fc600078e00ff */
[C---:B------:R-:W-:Y:S01]  /*5130*/  ISETP.GT.U32.AND P5, PT, R2.reuse, R12, PT ;  /* 0x0000000c0200720c */ /* 0x040fe20003fa4070 */
[----:B0-----:R-:W-:Y:S02]  /*5140*/  IMAD.MOV.U32 R7, RZ, RZ, R10 ;  /* 0x000000ffff077224 */ /* 0x001fe400078e000a */
[----:B------:R-:W-:Y:S01]  /*5150*/  @!P6 IMAD.IADD R15, R15, 0x1, -R2 ;  /* 0x000000010f0fe824 */ /* 0x000fe200078e0a02 */
[C---:B------:R-:W-:Y:S01]  /*5160*/  ISETP.GT.U32.AND P6, PT, R2.reuse, R13, PT ;  /* 0x0000000d0200720c */ /* 0x040fe20003fc4070 */
[----:B------:R-:W-:Y:S01]  /*5170*/  @!P3 IMAD.MOV R7, RZ, RZ, -R7 ;  /* 0x000000ffff07b224 */ /* 0x000fe200078e0a07 */
[----:B------:R-:W-:Y:S01]  /*5180*/  ISETP.GT.U32.AND P3, PT, R2, R14, PT ;  /* 0x0000000e0200720c */ /* 0x000fe20003f64070 */
[----:B------:R-:W-:Y:S02]  /*5190*/  IMAD.MOV R5, RZ, RZ, -R5 ;  /* 0x000000ffff057224 */ /* 0x000fe400078e0a05 */
[----:B------:R-:W-:Y:S01]  /*51a0*/  VIADD R9, R0, 0x1b5 ;  /* 0x000001b500097836 */ /* 0x000fe20000000000 */
[----:B------:R0:W-:Y:S01]  /*51b0*/  STL [R1+0x2e4], R7 ;  /* 0x0002e40701007387 */ /* 0x0001e20000100800 */
[----:B------:R-:W-:-:S02]  /*51c0*/  IMAD R3, R2, R5, R3 ;  /* 0x0000000502037224 */ /* 0x000fc400078e0203 */
[--C-:B------:R-:W-:Y:S01]  /*51d0*/  @!P5 IMAD.IADD R12, R12, 0x1, -R2.reuse ;  /* 0x000000010c0cd824 */ /* 0x100fe200078e0a02 */
[----:B------:R-:W-:Y:S01]  /*51e0*/  ISETP.GE.AND P5, PT, R16, RZ, PT ;  /* 0x000000ff1000720c */ /* 0x000fe20003fa6270 */
[----:B------:R-:W-:Y:S02]  /*51f0*/  VIADD R5, R0, 0x1b7 ;  /* 0x000001b700057836 */ /* 0x000fe40000000000 */
[--C-:B------:R-:W-:Y:S02]  /*5200*/  @!P6 IMAD.IADD R13, R13, 0x1, -R2.reuse ;  /* 0x000000010d0de824 */ /* 0x100fe400078e0a02 */
[----:B------:R-:W-:Y:S01]  /*5210*/  @!P3 IMAD.IADD R14, R14, 0x1, -R2 ;  /* 0x000000010e0eb824 */ /* 0x000fe200078e0a02 */
[C---:B------:R-:W-:Y:S01]  /*5220*/  ISETP.GT.U32.AND P3, PT, R2.reuse, R3, PT ;  /* 0x000000030200720c */ /* 0x040fe20003f64070 */
[----:B0-----:R-:W-:Y:S01]  /*5230*/  IMAD.MOV.U32 R7, RZ, RZ, R15 ;  /* 0x000000ffff077224 */ /* 0x001fe200078e000f */
[----:B------:R-:W-:Y:S01]  /*5240*/  ISETP.GT.U32.AND P6, PT, R2, R13, PT ;  /* 0x0000000d0200720c */ /* 0x000fe20003fc4070 */
[----:B------:R-:W-:Y:S01]  /*5250*/  IMAD.MOV.U32 R10, RZ, RZ, R12 ;  /* 0x000000ffff0a7224 */ /* 0x000fe200078e000c */
[----:B------:R-:W-:Y:S01]  /*5260*/  IABS R18, R5 ;  /* 0x0000000500127213 */ /* 0x000fe20000000000 */
[----:B------:R-:W-:Y:S01]  /*5270*/  @!P0 IMAD.MOV R7, RZ, RZ, -R7 ;  /* 0x000000ffff078224 */ /* 0x000fe200078e0a07 */
[----:B------:R-:W-:Y:S01]  /*5280*/  ISETP.GE.AND P0, PT, R5, RZ, PT ;  /* 0x000000ff0500720c */ /* 0x000fe20003f06270 */
[----:B------:R-:W-:Y:S01]  /*5290*/  @!P2 IMAD.MOV R10, RZ, RZ, -R10 ;  /* 0x000000ffff0aa224 */ /* 0x000fe200078e0a0a */
[----:B------:R-:W-:Y:S01]  /*52a0*/  IABS R5, R9 ;  /* 0x0000000900057213 */ /* 0x000fe20000000000 */
[C---:B------:R-:W-:Y:S01]  /*52b0*/  VIADD R8, R0.reuse, 0x1b6 ;  /* 0x000001b600087836 */ /* 0x040fe20000000000 */
[----:B------:R0:W-:Y:S01]  /*52c0*/  STL [R1+0x2e8], R7 ;  /* 0x0002e80701007387 */ /* 0x0001e20000100800 */
[----:B------:R-:W-:-:S02]  /*52d0*/  VIADD R4, R0, 0x1b4 ;  /* 0x000001b400047836 */ /* 0x000fc40000000000 */
[--C-:B------:R-:W-:Y:S01]  /*52e0*/  @!P3 IMAD.IADD R3, R3, 0x1, -R2.reuse ;  /* 0x000000010303b824 */ /* 0x100fe200078e0a02 */
[----:B------:R1:W-:Y:S01]  /*52f0*/  STL [R1+0x2ec], R10 ;  /* 0x0002ec0a01007387 */ /* 0x0003e20000100800 */
[----:B------:R-:W-:Y:S01]  /*5300*/  ISETP.GE.AND P2, PT, R8, RZ, PT ;  /* 0x000000ff0800720c */ /* 0x000fe20003f46270 */
[----:B------:R-:W-:Y:S01]  /*5310*/  @!P6 IMAD.IADD R13, R13, 0x1, -R2 ;  /* 0x000000010d0de824 */ /* 0x000fe200078e0a02 */
[----:B------:R-:W-:Y:S01]  /*5320*/  IABS R8, R8 ;  /* 0x0000000800087213 */ /* 0x000fe20000000000 */
[----:B------:R-:W-:Y:S01]  /*5330*/  VIADD R15, R0, 0x1b2 ;  /* 0x000001b2000f7836 */ /* 0x000fe20000000000 */
[----:B------:R-:W-:Y:S01]  /*5340*/  ISETP.GT.U32.AND P3, PT, R2, R3, PT ;  /* 0x000000030200720c */ /* 0x000fe20003f64070 */
[----:B0-----:R-:W-:Y:S01]  /*5350*/  IMAD.MOV.U32 R7, RZ, RZ, R14 ;  /* 0x000000ffff077224 */ /* 0x001fe200078e000e */
[----:B------:R-:W-:Y:S01]  /*5360*/  ISETP.GE.AND P6, PT, R4, RZ, PT ;  /* 0x000000ff0400720c */ /* 0x000fe20003fc6270 */
[----:B------:R-:W-:Y:S01]  /*5370*/  VIADD R19, R0, 0x1b3 ;  /* 0x000001b300137836 */ /* 0x000fe20000000000 */
[----:B------:R-:W-:Y:S01]  /*5380*/  IABS R14, R4 ;  /* 0x00000004000e7213 */ /* 0x000fe20000000000 */
[----:B------:R-:W-:Y:S01]  /*5390*/  @!P1 IMAD.MOV R7, RZ, RZ, -R7 ;  /* 0x000000ffff079224 */ /* 0x000fe200078e0a07 */
[----:B------:R-:W-:Y:S01]  /*53a0*/  ISETP.GE.AND P1, PT, R9, RZ, PT ;  /* 0x000000ff0900720c */ /* 0x000fe20003f26270 */
[----:B-1----:R-:W-:-:S03]  /*53b0*/  IMAD.HI.U32 R10, R22, R18, RZ ;  /* 0x00000012160a7227 */ /* 0x002fc600078e00ff */
[----:B------:R0:W-:Y:S01]  /*53c0*/  STL [R1+0x2f0], R7 ;  /* 0x0002f00701007387 */ /* 0x0001e20000100800 */
[----:B------:R-:W-:Y:S02]  /*53d0*/  IMAD.MOV.U32 R4, RZ, RZ, R5 ;  /* 0x000000ffff047224 */ /* 0x000fe400078e0005 */
[----:B------:R-:W-:Y:S02]  /*53e0*/  IMAD.MOV R10, RZ, RZ, -R10 ;  /* 0x000000ffff0a7224 */ /* 0x000fe400078e0a0a */
[----:B------:R-:W-:Y:S02]  /*53f0*/  IMAD.MOV.U32 R9, RZ, RZ, R8 ;  /* 0x000000ffff097224 */ /* 0x000fe400078e0008 */
[----:B------:R-:W-:-:S04]  /*5400*/  IMAD.HI.U32 R8, R22, R4, RZ ;  /* 0x0000000416087227 */ /* 0x000fc800078e00ff */
[----:B0-----:R-:W-:Y:S02]  /*5410*/  IMAD.MOV.U32 R7, RZ, RZ, R13 ;  /* 0x000000ffff077224 */ /* 0x001fe400078e000d */
[C---:B------:R-:W-:Y:S02]  /*5420*/  IMAD R18, R2.reuse, R10, R18 ;  /* 0x0000000a02127224 */ /* 0x040fe400078e0212 */
[----:B------:R-:W-:Y:S02]  /*5430*/  @!P4 IMAD.MOV R7, RZ, RZ, -R7 ;  /* 0x000000ffff07c224 */ /* 0x000fe400078e0a07 */
[----:B------:R-:W-:Y:S01]  /*5440*/  IMAD.MOV R8, RZ, RZ, -R8 ;  /* 0x000000ffff087224 */ /* 0x000fe200078e0a08 */
[C---:B------:R-:W-:Y:S01]  /*5450*/  ISETP.GT.U32.AND P4, PT, R2.reuse, R18, PT ;  /* 0x000000120200720c */ /* 0x040fe20003f84070 */
[----:B------:R-:W-:Y:S01]  /*5460*/  @!P3 IMAD.IADD R3, R3, 0x1, -R2 ;  /* 0x000000010303b824 */ /* 0x000fe200078e0a02 */
[----:B------:R0:W-:Y:S01]  /*5470*/  STL [R1+0x2f4], R7 ;  /* 0x0002f40701007387 */ /* 0x0001e20000100800 */
[----:B------:R-:W-:Y:S01]  /*5480*/  IMAD R13, R2, R8, R4 ;  /* 0x00000008020d7224 */ /* 0x000fe200078e0204 */
[----:B------:R-:W-:Y:S01]  /*5490*/  IABS R4, R19 ;  /* 0x0000001300047213 */ /* 0x000fe20000000000 */
[----:B------:R-:W-:-:S04]  /*54a0*/  IMAD.HI.U32 R5, R22, R9, RZ ;  /* 0x0000000916057227 */ /* 0x000fc800078e00ff */
[----:B------:R-:W-:Y:S02]  /*54b0*/  IMAD.MOV R10, RZ, RZ, -R5 ;  /* 0x000000ffff0a7224 */ /* 0x000fe400078e0a05 */
[----:B------:R-:W-:-:S04]  /*54c0*/  IMAD.HI.U32 R5, R22, R14, RZ ;  /* 0x0000000e16057227 */ /* 0x000fc800078e00ff */
[----:B0-----:R-:W-:Y:S01]  /*54d0*/  IMAD.MOV.U32 R7, RZ, RZ, R3 ;  /* 0x000000ffff077224 */ /* 0x001fe200078e0003 */
[----:B------:R-:W-:Y:S01]  /*54e0*/  IABS R3, R15 ;  /* 0x0000000f00037213 */ /* 0x000fe20000000000 */
[C---:B------:R-:W-:Y:S02]  /*54f0*/  IMAD R9, R2.reuse, R10, R9 ;  /* 0x0000000a02097224 */ /* 0x040fe400078e0209 */
[----:B------:R-:W-:Y:S01]  /*5500*/  @!P5 IMAD.MOV R7, RZ, RZ, -R7 ;  /* 0x000000ffff07d224 */ /* 0x000fe200078e0a07 */
[----:B------:R-:W-:Y:S01]  /*5510*/  ISETP.GT.U32.AND P5, PT, R2, R13, PT ;  /* 0x0000000d0200720c */ /* 0x000fe20003fa4070 */
[----:B------:R-:W-:Y:S01]  /*5520*/  @!P4 IMAD.IADD R18, R18, 0x1, -R2 ;  /* 0x000000011212c824 */ /* 0x000fe200078e0a02 */
[----:B------:R-:W-:Y:S01]  /*5530*/  ISETP.GT.U32.AND P3, PT, R2, R9, PT ;  /* 0x000000090200720c */ /* 0x000fe20003f64070 */
[----:B------:R-:W-:Y:S01]  /*5540*/  IMAD.MOV R5, RZ, RZ, -R5 ;  /* 0x000000ffff057224 */ /* 0x000fe200078e0a05 */
[----:B------:R0:W-:Y:S01]  /*5550*/  STL [R1+0x2f8], R7 ;  /* 0x0002f80701007387 */ /* 0x0001e20000100800 */
[----:B------:R-:W-:Y:S01]  /*5560*/  IMAD.HI.U32 R8, R22, R3, RZ ;  /* 0x0000000316087227 */ /* 0x000fe200078e00ff */
[----:B------:R-:W-:-:S03]  /*5570*/  ISETP.GT.U32.AND P4, PT, R2, R18, PT ;  /* 0x000000120200720c */ /* 0x000fc60003f84070 */
[C---:B------:R-:W-:Y:S02]  /*5580*/  IMAD R14, R2.reuse, R5, R14 ;  /* 0x00000005020e7224 */ /* 0x040fe400078e020e */
[----:B------:R-:W-:Y:S02]  /*5590*/  IMAD.MOV R8, RZ, RZ, -R8 ;  /* 0x000000ffff087224 */ /* 0x000fe400078e0a08 */
[--C-:B------:R-:W-:Y:S02]  /*55a0*/  @!P5 IMAD.IADD R13, R13, 0x1, -R2.reuse ;  /* 0x000000010d0dd824 */ /* 0x100fe400078e0a02 */
[--C-:B------:R-:W-:Y:S02]  /*55b0*/  @!P3 IMAD.IADD R9, R9, 0x1, -R2.reuse ;  /* 0x000000010909b824 */ /* 0x100fe400078e0a02 */
[C---:B------:R-:W-:Y:S01]  /*55c0*/  IMAD R3, R2.reuse, R8, R3 ;  /* 0x0000000802037224 */ /* 0x040fe200078e0203 */
[----:B------:R-:W-:Y:S01]  /*55d0*/  ISETP.GT.U32.AND P5, PT, R2, R13, PT ;  /* 0x0000000d0200720c */ /* 0x000fe20003fa4070 */
[----:B------:R-:W-:Y:S01]  /*55e0*/  @!P4 IMAD.IADD R18, R18, 0x1, -R2 ;  /* 0x000000011212c824 */ /* 0x000fe200078e0a02 */
[----:B------:R-:W-:Y:S01]  /*55f0*/  ISETP.GT.U32.AND P4, PT, R2, R14, PT ;  /* 0x0000000e0200720c */ /* 0x000fe20003f84070 */
[----:B------:R-:W-:Y:S01]  /*5600*/  IMAD.HI.U32 R16, R22, R4, RZ ;  /* 0x0000000416107227 */ /* 0x000fe200078e00ff */
[----:B------:R-:W-:-:S03]  /*5610*/  ISETP.GT.U32.AND P3, PT, R2, R9, PT ;  /* 0x000000090200720c */ /* 0x000fc60003f64070 */
[----:B------:R-:W-:Y:S02]  /*5620*/  IMAD.MOV R16, RZ, RZ, -R16 ;  /* 0x000000ffff107224 */ /* 0x000fe400078e0a10 */
[----:B------:R-:W-:Y:S02]  /*5630*/  VIADD R11, R0, 0x1b1 ;  /* 0x000001b1000b7836 */ /* 0x000fe40000000000 */
[C---:B------:R-:W-:Y:S02]  /*5640*/  IMAD R4, R2.reuse, R16, R4 ;  /* 0x0000001002047224 */ /* 0x040fe400078e0204 */
[----:B------:R-:W-:Y:S01]  /*5650*/  @!P5 IMAD.IADD R13, R13, 0x1, -R2 ;  /* 0x000000010d0dd824 */ /* 0x000fe200078e0a02 */
[----:B------:R-:W-:Y:S01]  /*5660*/  ISETP.GT.U32.AND P5, PT, R2, R3, PT ;  /* 0x000000030200720c */ /* 0x000fe20003fa4070 */
[----:B0-----:R-:W-:Y:S01]  /*5670*/  IMAD.MOV.U32 R7, RZ, RZ, R18 ;  /* 0x000000ffff077224 */ /* 0x001fe200078e0012 */
[----:B------:R-:W-:Y:S01]  /*5680*/  IABS R5, R11 ;  /* 0x0000000b00057213 */ /* 0x000fe20000000000 */
[----:B------:R-:W-:Y:S01]  /*5690*/  @!P4 IMAD.IADD R14, R14, 0x1, -R2 ;  /* 0x000000010e0ec824 */ /* 0x000fe200078e0a02 */
[----:B------:R-:W-:Y:S01]  /*56a0*/  ISETP.GE.AND P4, PT, R19, RZ, PT ;  /* 0x000000ff1300720c */ /* 0x000fe20003f86270 */
[----:B------:R-:W-:-:S02]  /*56b0*/  VIADD R12, R0, 0x1b0 ;  /* 0x000001b0000c7836 */ /* 0x000fc40000000000 */
[----:B------:R-:W-:Y:S02]  /*56c0*/  VIADD R8, R0, 0x1af ;  /* 0x000001af00087836 */ /* 0x000fe40000000000 */
[--C-:B------:R-:W-:Y:S01]  /*56d0*/  @!P3 IMAD.IADD R9, R9, 0x1, -R2.reuse ;  /* 0x000000010909b824 */ /* 0x100fe200078e0a02 */
[C---:B------:R-:W-:Y:S01]  /*56e0*/  ISETP.GT.U32.AND P3, PT, R2.reuse, R4, PT ;  /* 0x000000040200720c */ /* 0x040fe20003f64070 */
[----:B------:R-:W-:Y:S01]  /*56f0*/  @!P0 IMAD.MOV R7, RZ, RZ, -R7 ;  /* 0x000000ffff078224 */ /* 0x000fe200078e0a07 */
[----:B------:R-:W-:Y:S01]  /*5700*/  ISETP.GT.U32.AND P0, PT, R2, R14, PT ;  /* 0x0000000e0200720c */ /* 0x000fe20003f04070 */
[----:B------:R-:W-:Y:S01]  /*5710*/  @!P5 IMAD.IADD R3, R3, 0x1, -R2 ;  /* 0x000000010303d824 */ /* 0x000fe200078e0a02 */
[----:B------:R-:W-:Y:S01]  /*5720*/  IABS R10, R12 ;  /* 0x0000000c000a7213 */ /* 0x000fe20000000000 */
[----:B------:R-:W-:Y:S01]  /*5730*/  IMAD.HI.U32 R17, R22, R5, RZ ;  /* 0x0000000516117227 */ /* 0x000fe200078e00ff */
[----:B------:R-:W-:Y:S01]  /*5740*/  IABS R18, R8 ;  /* 0x0000000800127213 */ /* 0x000fe20000000000 */
[----:B------:R0:W-:Y:S01]  /*5750*/  STL [R1+0x2fc], R7 ;  /* 0x0002fc0701007387 */ /* 0x0001e20000100800 */
[----:B------:R-:W-:Y:S01]  /*5760*/  ISETP.GT.U32.AND P5, PT, R2, R3, PT ;  /* 0x000000030200720c */ /* 0x000fe20003fa4070 */
[----:B------:R-:W-:-:S04]  /*5770*/  IMAD.HI.U32 R16, R22, R10, RZ ;  /* 0x0000000a16107227 */ /* 0x000fc800078e00ff */
[----:B------:R-:W-:Y:S02]  /*5780*/  IMAD.MOV R17, RZ, RZ, -R17 ;  /* 0x000000ffff117224 */ /* 0x000fe400078e0a11 */
[----:B------:R-:W-:Y:S02]  /*5790*/  IMAD.MOV R16, RZ, RZ, -R16 ;  /* 0x000000ffff107224 */ /* 0x000fe400078e0a10 */
[----:B0-----:R-:W-:Y:S02]  /*57a0*/  IMAD.MOV.U32 R7, RZ, RZ, R9 ;  /* 0x000000ffff077224 */ /* 0x001fe400078e0009 */
[----:B------:R-:W-:-:S04]  /*57b0*/  IMAD.HI.U32 R9, R22, R18, RZ ;  /* 0x0000001216097227 */ /* 0x000fc800078e00ff */
[----:B------:R-:W-:Y:S02]  /*57c0*/  @!P2 IMAD.MOV R7, RZ, RZ, -R7 ;  /* 0x000000ffff07a224 */ /* 0x000fe400078e0a07 */
[--C-:B------:R-:W-:Y:S01]  /*57d0*/  @!P3 IMAD.IADD R4, R4, 0x1, -R2.reuse ;  /* 0x000000010404b824 */ /* 0x100fe200078e0a02 */
[----:B------:R-:W-:Y:S01]  /*57e0*/  ISETP.GE.AND P3, PT, R15, RZ, PT ;  /* 0x000000ff0f00720c */ /* 0x000fe20003f66270 */
[----:B------:R-:W-:Y:S01]  /*57f0*/  IMAD R5, R2, R17, R5 ;  /* 0x0000001102057224 */ /* 0x000fe200078e0205 */
[----:B------:R0:W-:Y:S01]  /*5800*/  STL [R1+0x300], R7 ;  /* 0x0003000701007387 */ /* 0x0001e20000100800 */
[----:B------:R-:W-:Y:S01]  /*5810*/  @!P0 IMAD.IADD R14, R14, 0x1, -R2 ;  /* 0x000000010e0e8824 */ /* 0x000fe200078e0a02 */
[C---:B------:R-:W-:Y:S01]  /*5820*/  ISETP.GT.U32.AND P2, PT, R2.reuse, R4, PT ;  /* 0x000000040200720c */ /* 0x040fe20003f44070 */
[----:B------:R-:W-:Y:S01]  /*5830*/  IMAD.MOV R9, RZ, RZ, -R9 ;  /* 0x000000ffff097224 */ /* 0x000fe200078e0a09 */
[C---:B------:R-:W-:Y:S01]  /*5840*/  ISETP.GT.U32.AND P0, PT, R2.reuse, R5, PT ;  /* 0x000000050200720c */ /* 0x040fe20003f04070 */
[----:B------:R-:W-:-:S02]  /*5850*/  IMAD R10, R2, R16, R10 ;  /* 0x00000010020a7224 */ /* 0x000fc400078e020a */
[C---:B------:R-:W-:Y:S02]  /*5860*/  IMAD R18, R2.reuse, R9, R18 ;  /* 0x0000000902127224 */ /* 0x040fe400078e0212 */
[----:B------:R-:W-:Y:S02]  /*5870*/  @!P5 IMAD.IADD R3, R3, 0x1, -R2 ;  /* 0x000000010303d824 */ /* 0x000fe400078e0a02 */
[----:B0-----:R-:W-:Y:S01]  /*5880*/  IMAD.MOV.U32 R7, RZ, RZ, R14 ;  /* 0x000000ffff077224 */ /* 0x001fe200078e000e */
[C---:B------:R-:W-:Y:S01]  /*5890*/  ISETP.GT.U32.AND P5, PT, R2.reuse, R18, PT ;  /* 0x000000120200720c */ /* 0x040fe20003fa4070 */
[----:B------:R-:W-:Y:S01]  /*58a0*/  @!P1 IMAD.MOV R13, RZ, RZ, -R13 ;  /* 0x000000ffff0d9224 */ /* 0x000fe200078e0a0d */
[----:B------:R-:W-:Y:S01]  /*58b0*/  ISETP.GE.AND P1, PT, R11, RZ, PT ;  /* 0x000000ff0b00720c */ /* 0x000fe20003f26270 */
[----:B------:R-:W-:Y:S01]  /*58c0*/  @!P6 IMAD.MOV R7, RZ, RZ, -R7 ;  /* 0x000000ffff07e224 */ /* 0x000fe200078e0a07 */
[----:B------:R-:W-:Y:S01]  /*58d0*/  ISETP.GT.U32.AND P6, PT, R2, R10, PT ;  /* 0x0000000a0200720c */ /* 0x000fe20003fc4070 */
[----:B------:R-:W-:Y:S01]  /*58e0*/  VIADD R14, R0, 0x1ae ;  /* 0x000001ae000e7836 */ /* 0x000fe20000000000 */
[----:B------:R0:W-:Y:S01]  /*58f0*/  STL [R1+0x304], R13 ;  /* 0x0003040d01007387 */ /* 0x0001e20000100800 */
[--C-:B------:R-:W-:Y:S01]  /*5900*/  @!P2 IMAD.IADD R4, R4, 0x1, -R2.reuse ;  /* 0x000000010404a824 */ /* 0x100fe200078e0a02 */
[----:B------:R-:W-:Y:S01]  /*5910*/  ISETP.GE.AND P2, PT, R12, RZ, PT ;  /* 0x000000ff0c00720c */ /* 0x000fe20003f46270 */
[--C-:B------:R-:W-:Y:S01]  /*5920*/  @!P0 IMAD.IADD R5, R5, 0x1, -R2.reuse ;  /* 0x0000000105058824 */ /* 0x100fe200078e0a02 */
[----:B------:R-:W-:Y:S01]  /*5930*/  IABS R11, R14 ;  /* 0x0000000e000b7213 */ /* 0x000fe20000000000 */
[----:B------:R1:W-:Y:S01]  /*5940*/  STL [R1+0x308], R7 ;  /* 0x0003080701007387 */ /* 0x0003e20000100800 */
[----:B------:R-:W-:Y:S01]  /*5950*/  ISETP.GE.AND P0, PT, R8, RZ, PT ;  /* 0x000000ff0800720c */ /* 0x000fe20003f06270 */
[----:B------:R-:W-:-:S02]  /*5960*/  @!P5 IMAD.IADD R18, R18, 0x1, -R2 ;  /* 0x000000011212d824 */ /* 0x000fc400078e0a02 */
[----:B------:R-:W-:-:S04]  /*5970*/  IMAD.HI.U32 R9, R22, R11, RZ ;  /* 0x0000000b16097227 */ /* 0x000fc800078e00ff */
[----:B0-----:R-:W-:Y:S02]  /*5980*/  VIADD R13, R0, 0x1ad ;  /* 0x000001ad000d7836 */ /* 0x001fe40000000000 */
[----:B------:R-:W-:Y:S01]  /*5990*/  @!P6 IMAD.IADD R10, R10, 0x1, -R2 ;  /* 0x000000010a0ae824 */ /* 0x000fe200078e0a02 */
[C---:B------:R-:W-:Y:S01]  /*59a0*/  ISETP.GT.U32.AND P6, PT, R2.reuse, R5, PT ;  /* 0x000000050200720c */ /* 0x040fe20003fc4070 */
[----:B-1----:R-:W-:Y:S01]  /*59b0*/  IMAD.MOV.U32 R7, RZ, RZ, R4 ;  /* 0x000000ffff077224 */ /* 0x002fe200078e0004 */
[----:B------:R-:W-:Y:S01]  /*59c0*/  IABS R12, R13 ;  /* 0x0000000d000c7213 */ /* 0x000fe20000000000 */
[----:B------:R-:W-:Y:S01]  /*59d0*/  IMAD.MOV R4, RZ, RZ, -R9 ;  /* 0x000000ffff047224 */ /* 0x000fe200078e0a09 */
[C---:B------:R-:W-:Y:S01]  /*59e0*/  ISETP.GT.U32.AND P5, PT, R2.reuse, R10, PT ;  /* 0x0000000a0200720c */ /* 0x040fe20003fa4070 */
[----:B------:R-:W-:Y:S01]  /*59f0*/  @!P4 IMAD.MOV R7, RZ, RZ, -R7 ;  /* 0x000000ffff07c224 */ /* 0x000fe200078e0a07 */
[----:B------:R-:W-:Y:S01]  /*5a00*/  ISETP.GT.U32.AND P4, PT, R2, R18, PT ;  /* 0x000000120200720c */ /* 0x000fe20003f84070 */
[----:B------:R-:W-:-:S03]  /*5a10*/  IMAD.HI.U32 R15, R22, R12, RZ ;  /* 0x0000000c160f7227 */ /* 0x000fc600078e00ff */
[----:B------:R0:W-:Y:S01]  /*5a20*/  STL [R1+0x328], R7 ;  /* 0x0003280701007387 */ /* 0x0001e20000100800 */
[C---:B------:R-:W-:Y:S02]  /*5a30*/  IMAD R11, R2.reuse, R4, R11 ;  /* 0x00000004020b7224 */ /* 0x040fe400078e020b */
[----:B------:R-:W-:Y:S02]  /*5a40*/  IMAD.MOV R15, RZ, RZ, -R15 ;  /* 0x000000ffff0f7224 */ /* 0x000fe400078e0a0f */
[----:B------:R-:W-:Y:S01]  /*5a50*/  @!P6 IMAD.IADD R5, R5, 0x1, -R2 ;  /* 0x000000010505e824 */ /* 0x000fe200078e0a02 */
[C---:B------:R-:W-:Y:S01]  /*5a60*/  ISETP.GT.U32.AND P6, PT, R2.reuse, R11, PT ;  /* 0x0000000b0200720c */ /* 0x040fe20003fc4070 */
[----:B------:R-:W-:Y:S02]  /*5a70*/  IMAD R12, R2, R15, R12 ;  /* 0x0000000f020c7224 */ /* 0x000fe400078e020c */
[----:B------:R-:W-:Y:S02]  /*5a80*/  VIADD R8, R0, 0x1ac ;  /* 0x000001ac00087836 */ /* 0x000fe40000000000 */
[--C-:B------:R-:W-:Y:S01]  /*5a90*/  @!P4 IMAD.IADD R18, R18, 0x1, -R2.reuse ;  /* 0x000000011212c824 */ /* 0x100fe200078e0a02 */
[----:B------:R-:W-:Y:S01]  /*5aa0*/  ISETP.GT.U32.AND P4, PT, R2, R12, PT ;  /* 0x0000000c0200720c */ /* 0x000fe20003f84070 */
[----:B------:R-:W-:Y:S01]  /*5ab0*/  VIADD R9, R0, 0x1ab ;  /* 0x000001ab00097836 */ /* 0x000fe20000000000 */
[----:B------:R-:W-:Y:S01]  /*5ac0*/  IABS R4, R8 ;  /* 0x0000000800047213 */ /* 0x000fe20000000000 */
[----:B------:R-:W-:Y:S01]  /*5ad0*/  @!P5 IMAD.IADD R10, R10, 0x1, -R2 ;  /* 0x000000010a0ad824 */ /* 0x000fe200078e0a02 */
[----:B------:R-:W-:Y:S01]  /*5ae0*/  ISETP.GE.AND P5, PT, R14, RZ, PT ;  /* 0x000000ff0e00720c */ /* 0x000fe20003fa6270 */
[----:B------:R-:W-:Y:S01]  /*5af0*/  VIADD R14, R0, 0x1aa ;  /* 0x000001aa000e7836 */ /* 0x000fe20000000000 */
[----:B------:R-:W-:Y:S01]  /*5b00*/  IABS R19, R9 ;  /* 0x0000000900137213 */ /* 0x000fe20000000000 */
[----:B------:R-:W-:-:S04]  /*5b10*/  IMAD.HI.U32 R16, R22, R4, RZ ;  /* 0x0000000416107227 */ /* 0x000fc800078e00ff */
[----:B------:R-:W-:Y:S01]  /*5b20*/  @!P6 IMAD.IADD R11, R11, 0x1, -R2 ;  /* 0x000000010b0be824 */ /* 0x000fe200078e0a02 */
[----:B------:R-:W-:Y:S01]  /*5b30*/  ISETP.GE.AND P6, PT, R13, RZ, PT ;  /* 0x000000ff0d00720c */ /* 0x000fe20003fc6270 */
[----:B------:R-:W-:-:S04]  /*5b40*/  IMAD.HI.U32 R15, R22, R19, RZ ;  /* 0x00000013160f7227 */ /* 0x000fc800078e00ff */
[----:B------:R-:W-:Y:S02]  /*5b50*/  IMAD.MOV R16, RZ, RZ, -R16 ;  /* 0x000000ffff107224 */ /* 0x000fe400078e0a10 */
[----:B------:R-:W-:Y:S02]  /*5b60*/  @!P4 IMAD.IADD R12, R12, 0x1, -R2 ;  /* 0x000000010c0cc824 */ /* 0x000fe400078e0a02 */
[----:B------:R-:W-:Y:S01]  /*5b70*/  @!P3 IMAD.MOV R3, RZ, RZ, -R3 ;  /* 0x000000ffff03b224 */ /* 0x000fe200078e0a03 */
[C---:B------:R-:W-:Y:S01]  /*5b80*/  ISETP.GT.U32.AND P3, PT, R2.reuse, R11, PT ;  /* 0x0000000b0200720c */ /* 0x040fe20003f64070 */
[----:B0-----:R-:W-:Y:S01]  /*5b90*/  IMAD.MOV.U32 R7, RZ, RZ, R5 ;  /* 0x000000ffff077224 */ /* 0x001fe200078e0005 */
[----:B------:R-:W-:Y:S01]  /*5ba0*/  ISETP.GT.U32.AND P4, PT, R2, R12, PT ;  /* 0x0000000c0200720c */ /* 0x000fe20003f84070 */
[----:B------:R-:W-:Y:S01]  /*5bb0*/  IMAD.MOV R15, RZ, RZ, -R15 ;  /* 0x000000ffff0f7224 */ /* 0x000fe200078e0a0f */
[----:B------:R0:W-:Y:S01]  /*5bc0*/  STL [R1+0x32c], R3 ;  /* 0x00032c0301007387 */ /* 0x0001e20000100800 */
[----:B------:R-:W-:-:S02]  /*5bd0*/  VIADD R13, R0, 0x1a9 ;  /* 0x000001a9000d7836 */ /* 0x000fc40000000000 */
[C---:B------:R-:W-:Y:S01]  /*5be0*/  IMAD R4, R2.reuse, R16, R4 ;  /* 0x0000001002047224 */ /* 0x040fe200078e0204 */
[----:B------:R-:W-:Y:S01]  /*5bf0*/  IABS R16, R14 ;  /* 0x0000000e00107213 */ /* 0x000fe20000000000 */
[----:B------:R-:W-:Y:S02]  /*5c00*/  @!P1 IMAD.MOV R7, RZ, RZ, -R7 ;  /* 0x000000ffff079224 */ /* 0x000fe400078e0a07 */
[C---:B------:R-:W-:Y:S01]  /*5c10*/  IMAD R19, R2.reuse, R15, R19 ;  /* 0x0000000f02137224 */ /* 0x040fe200078e0213 */
[----:B------:R-:W-:Y:S01]  /*5c20*/  IABS R15, R13 ;  /* 0x0000000d000f7213 */ /* 0x000fe20000000000 */
[----:B------:R-:W-:Y:S01]  /*5c30*/  @!P2 IMAD.MOV R10, RZ, RZ, -R10 ;  /* 0x000000ffff0aa224 */ /* 0x000fe200078e0a0a */
[----:B------:R-:W-:Y:S01]  /*5c40*/  ISETP.GT.U32.AND P1, PT, R2, R4, PT ;  /* 0x000000040200720c */ /* 0x000fe20003f24070 */
[----:B0-----:R-:W-:Y:S01]  /*5c50*/  IMAD.HI.U32 R3, R22, R16, RZ ;  /* 0x0000001016037227 */ /* 0x001fe200078e00ff */
[----:B------:R0:W-:Y:S01]  /*5c60*/  STL [R1+0x340], R7 ;  /* 0x0003400701007387 */ /* 0x0001e20000100800 */
[----:B------:R-:W-:-:S02]  /*5c70*/  ISETP.GT.U32.AND P2, PT, R2, R19, PT ;  /* 0x000000130200720c */ /* 0x000fc40003f44070 */
[----:B------:R-:W-:Y:S01]  /*5c80*/  IMAD.HI.U32 R5, R22, R15, RZ ;  /* 0x0000000f16057227 */ /* 0x000fe200078e00ff */
[----:B------:R-:W-:Y:S03]  /*5c90*/  STL [R1+0x344], R10 ;  /* 0x0003440a01007387 */ /* 0x000fe60000100800 */
[----:B------:R-:W-:Y:S01]  /*5ca0*/  @!P3 IMAD.IADD R11, R11, 0x1, -R2 ;  /* 0x000000010b0bb824 */ /* 0x000fe200078e0a02 */
[----:B------:R-:W-:Y:S01]  /*5cb0*/  ISETP.GE.AND P3, PT, R9, RZ, PT ;  /* 0x000000ff0900720c */ /* 0x000fe20003f66270 */
[----:B------:R-:W-:Y:S02]  /*5cc0*/  IMAD.MOV R3, RZ, RZ, -R3 ;  /* 0x000000ffff037224 */ /* 0x000fe400078e0a03 */
[----:B0-----:R-:W-:Y:S02]  /*5cd0*/  IMAD.MOV.U32 R7, RZ, RZ, R18 ;  /* 0x000000ffff077224 */ /* 0x001fe400078e0012 */
[----:B------:R-:W-:-:S02]  /*5ce0*/  IMAD.MOV R5, RZ, RZ, -R5 ;  /* 0x000000ffff057224 */ /* 0x000fc400078e0a05 */
[----:B------:R-:W-:Y:S01]  /*5cf0*/  @!P0 IMAD.MOV R7, RZ, RZ, -R7 ;  /* 0x000000ffff078224 */ /* 0x000fe200078e0a07 */
[----:B------:R-:W-:Y:S01]  /*5d00*/  ISETP.GE.AND P0, PT, R8, RZ, PT ;  /* 0x000000ff0800720c */ /* 0x000fe20003f06270 */
[----:B------:R-:W-:Y:S01]  /*5d10*/  @!P4 IMAD.IADD R12, R12, 0x1, -R2 ;  /* 0x000000010c0cc824 */ /* 0x000fe200078e0a02 */
[----:B------:R-:W-:Y:S01]  /*5d20*/  ISETP.GE.AND P4, PT, R14, RZ, PT ;  /* 0x000000ff0e00720c */ /* 0x000fe20003f86270 */
[----:B------:R-:W-:Y:S01]  /*5d30*/  IMAD R8, R2, R3, R16 ;  /* 0x0000000302087224 */ /* 0x000fe200078e0210 */
[----:B------:R0:W-:Y:S01]  /*5d40*/  STL [R1+0x348], R7 ;  /* 0x0003480701007387 */ /* 0x0001e20000100800 */
[----:B------:R-:W-:Y:S02]  /*5d50*/  IMAD.MOV.U32 R17, RZ, RZ, R11 ;  /* 0x000000ffff117224 */ /* 0x000fe400078e000b */
[----:B------:R-:W-:Y:S02]  /*5d60*/  @!P1 IMAD.IADD R4, R4, 0x1, -R2 ;  /* 0x0000000104049824 */ /* 0x000fe400078e0a02 */
[----:B------:R-:W-:-:S02]  /*5d70*/  IMAD R9, R2, R5, R15 ;  /* 0x0000000502097224 */ /* 0x000fc400078e020f */
[----:B------:R-:W-:Y:S01]  /*5d80*/  @!P5 IMAD.MOV R17, RZ, RZ, -R17 ;  /* 0x000000ffff11d224 */ /* 0x000fe200078e0a11 */
[C---:B------:R-:W-:Y:S01]  /*5d90*/  ISETP.GT.U32.AND P5, PT, R2.reuse, R8, PT ;  /* 0x000000080200720c */ /* 0x040fe20003fa4070 */
[----:B------:R-:W-:Y:S01]  /*5da0*/  @!P2 IMAD.IADD R19, R19, 0x1, -R2 ;  /* 0x000000011313a824 */ /* 0x000fe200078e0a02 */
[----:B------:R-:W-:Y:S01]  /*5db0*/  ISETP.GT.U32.AND P1, PT, R2, R4, PT ;  /* 0x000000040200720c */ /* 0x000fe20003f24070 */
[----:B0-----:R-:W-:Y:S01]  /*5dc0*/  IMAD.MOV.U32 R7, RZ, RZ, R12 ;  /* 0x000000ffff077224 */ /* 0x001fe200078e000c */
[----:B------:R-:W-:Y:S01]  /*5dd0*/  STL [R1+0x354], R17 ;  /* 0x0003541101007387 */ /* 0x000fe20000100800 */
[----:B------:R-:W-:Y:S01]  /*5de0*/  VIADD R5, R0, 0x1a8 ;  /* 0x000001a800057836 */ /* 0x000fe20000000000 */
[C---:B------:R-:W-:Y:S01]  /*5df0*/  ISETP.GT.U32.AND P2, PT, R2.reuse, R19, PT ;  /* 0x000000130200720c */ /* 0x040fe20003f44070 */
[----:B------:R-:W-:Y:S01]  /*5e00*/  @!P6 IMAD.MOV R7, RZ, RZ, -R7 ;  /* 0x000000ffff07e224 */ /* 0x000fe200078e0a07 */
[----:B------:R-:W-:Y:S01]  /*5e10*/  ISETP.GT.U32.AND P6, PT, R2, R9, PT ;  /* 0x000000090200720c */ /* 0x000fe20003fc4070 */
[C---:B------:R-:W-:Y:S01]  /*5e20*/  VIADD R3, R0.reuse, 0x1a7 ;  /* 0x000001a700037836 */ /* 0x040fe20000000000 */
[----:B------:R-:W-:Y:S01]  /*5e30*/  IABS R10, R5 ;  /* 0x00000005000a7213 */ /* 0x000fe20000000000 */
[----:B------:R-:W-:Y:S01]  /*5e40*/  VIADD R15, R0, 0x1a6 ;  /* 0x000001a6000f7836 */ /* 0x000fe20000000000 */
[----:B------:R0:W-:Y:S01]  /*5e50*/  STL [R1+0x358], R7 ;  /* 0x0003580701007387 */ /* 0x0001e20000100800 */
[--C-:B------:R-:W-:Y:S01]  /*5e60*/  @!P5 IMAD.IADD R8, R8, 0x1, -R2.reuse ;  /* 0x000000010808d824 */ /* 0x100fe200078e0a02 */
[----:B------:R-:W-:Y:S01]  /*5e70*/  IABS R11, R3 ;  /* 0x00000003000b7213 */ /* 0x000fe20000000000 */
[----:B------:R-:W-:Y:S01]  /*5e80*/  @!P1 IMAD.IADD R4, R4, 0x1, -R2 ;  /* 0x0000000104049824 */ /* 0x000fe200078e0a02 */
[----:B------:R-:W-:Y:S01]  /*5e90*/  ISETP.GE.AND P1, PT, R13, RZ, PT ;  /* 0x000000ff0d00720c */ /* 0x000fe20003f26270 */
[----:B------:R-:W-:Y:S01]  /*5ea0*/  IMAD.HI.U32 R13, R22, R10, RZ ;  /* 0x0000000a160d7227 */ /* 0x000fe200078e00ff */
[----:B------:R-:W-:-:S02]  /*5eb0*/  ISETP.GT.U32.AND P5, PT, R2, R8, PT ;  /* 0x000000080200720c */ /* 0x000fc40003fa4070 */
[----:B------:R-:W-:Y:S01]  /*5ec0*/  IABS R12, R15 ;  /* 0x0000000f000c7213 */ /* 0x000fe20000000000 */
[--C-:B------:R-:W-:Y:S02]  /*5ed0*/  @!P6 IMAD.IADD R9, R9, 0x1, -R2.reuse ;  /* 0x000000010909e824 */ /* 0x100fe400078e0a02 */
[----:B------:R-:W-:Y:S01]  /*5ee0*/  @!P2 IMAD.IADD R19, R19, 0x1, -R2 ;  /* 0x000000011313a824 */ /* 0x000fe200078e0a02 */
[----:B------:R-:W-:Y:S01]  /*5ef0*/  ISETP.GE.AND P2, PT, R5, RZ, PT ;  /* 0x000000ff0500720c */ /* 0x000fe20003f46270 */
[----:B------:R-:W-:Y:S01]  /*5f00*/  IMAD.HI.U32 R5, R22, R11, RZ ;  /* 0x0000000b16057227 */ /* 0x000fe200078e00ff */
[----:B------:R-:W-:-:S03]  /*5f10*/  ISETP.GT.U32.AND P6, PT, R2, R9, PT ;  /* 0x000000090200720c */ /* 0x000fc60003fc4070 */
[----:B------:R-:W-:Y:S02]  /*5f20*/  IMAD.MOV R13, RZ, RZ, -R13 ;  /* 0x000000ffff0d7224 */ /* 0x000fe400078e0a0d */
[----:B------:R-:W-:Y:S02]  /*5f30*/  IMAD.MOV R5, RZ, RZ, -R5 ;  /* 0x000000ffff057224 */ /* 0x000fe400078e0a05 */
[C---:B------:R-:W-:Y:S02]  /*5f40*/  IMAD R10, R2.reuse, R13, R10 ;  /* 0x0000000d020a7224 */ /* 0x040fe400078e020a */
[----:B------:R-:W-:Y:S02]  /*5f50*/  IMAD R5, R2, R5, R11 ;  /* 0x0000000502057224 */ /* 0x000fe400078e020b */
[----:B------:R-:W-:Y:S01]  /*5f60*/  @!P5 IMAD.IADD R8, R8, 0x1, -R2 ;  /* 0x000000010808d824 */ /* 0x000fe200078e0a02 */
[----:B------:R-:W-:Y:S01]  /*5f70*/  ISETP.GT.U32.AND P5, PT, R2, R10, PT ;  /* 0x0000000a0200720c */ /* 0x000fe20003fa4070 */
[----:B0-----:R-:W-:-:S02]  /*5f80*/  IMAD.MOV.U32 R7, RZ, RZ, R4 ;  /* 0x000000ffff077224 */ /* 0x001fc400078e0004 */
[----:B------:R-:W-:Y:S01]  /*5f90*/  @!P6 IMAD.IADD R9, R9, 0x1, -R2 ;  /* 0x000000010909e824 */ /* 0x000fe200078e0a02 */
[----:B------:R-:W-:Y:S01]  /*5fa0*/  ISETP.GT.U32.AND P6, PT, R2, R5, PT ;  /* 0x000000050200720c */ /* 0x000fe20003fc4070 */
[----:B------:R-:W-:Y:S01]  /*5fb0*/  @!P0 IMAD.MOV R7, RZ, RZ, -R7 ;  /* 0x000000ffff078224 */ /* 0x000fe200078e0a07 */
[----:B------:R-:W-:Y:S01]  /*5fc0*/  ISETP.GE.AND P0, PT, R3, RZ, PT ;  /* 0x000000ff0300720c */ /* 0x000fe20003f06270 */
[----:B------:R-:W-:-:S03]  /*5fd0*/  IMAD.HI.U32 R4, R22, R12, RZ ;  /* 0x0000000c16047227 */ /* 0x000fc600078e00ff */
[----:B------:R0:W-:Y:S01]  /*5fe0*/  STL [R1+0x3f4], R7 ;  /* 0x0003f40701007387 */ /* 0x0001e20000100800 */
[----:B------:R-:W-:Y:S02]  /*5ff0*/  VIADD R11, R0, 0x1a5 ;  /* 0x000001a5000b7836 */ /* 0x000fe40000000000 */
[----:B------:R-:W-:Y:S02]  /*6000*/  IMAD.MOV R4, RZ, RZ, -R4 ;  /* 0x000000ffff047224 */ /* 0x000fe400078e0a04 */
[----:B------:R-:W-:Y:S01]  /*6010*/  @!P5 IMAD.IADD R10, R10, 0x1, -R2 ;  /* 0x000000010a0ad824 */ /* 0x000fe200078e0a02 */
[----:B------:R-:W-:Y:S01]  /*6020*/  IABS R17, R11 ;  /* 0x0000000b00117213 */ /* 0x000fe20000000000 */
[----:B------:R-:W-:Y:S02]  /*6030*/  IMAD R12, R2, R4, R12 ;  /* 0x00000004020c7224 */ /* 0x000fe400078e020c */
[----:B------:R-:W-:Y:S02]  /*6040*/  VIADD R13, R0, 0x1a4 ;  /* 0x000001a4000d7836 */ /* 0x000fe40000000000 */
[----:B0-----:R-:W-:Y:S01]  /*6050*/  IMAD.MOV.U32 R7, RZ, RZ, R19 ;  /* 0x000000ffff077224 */ /* 0x001fe200078e0013 */
[C---:B------:R-:W-:Y:S01]  /*6060*/  ISETP.GT.U32.AND P5, PT, R2.reuse, R12, PT ;  /* 0x0000000c0200720c */ /* 0x040fe20003fa4070 */
[----:B------:R-:W-:Y:S01]  /*6070*/  @!P6 IMAD.IADD R5, R5, 0x1, -R2 ;  /* 0x000000010505e824 */ /* 0x000fe200078e0a02 */
[----:B------:R-:W-:Y:S01]  /*6080*/  ISETP.GT.U32.AND P6, PT, R2, R10, PT ;  /* 0x0000000a0200720c */ /* 0x000fe20003fc4070 */
[----:B------:R-:W-:Y:S01]  /*6090*/  @!P3 IMAD.MOV R7, RZ, RZ, -R7 ;  /* 0x000000ffff07b224 */ /* 0x000fe200078e0a07 */
[----:B------:R-:W-:Y:S01]  /*60a0*/  IABS R14, R13 ;  /* 0x0000000d000e7213 */ /* 0x000fe20000000000 */
[----:B------:R-:W-:Y:S01]  /*60b0*/  VIADD R3, R0, 0x1a3 ;  /* 0x000001a300037836 */ /* 0x000fe20000000000 */
[----:B------:R-:W-:Y:S01]  /*60c0*/  ISETP.GE.AND P3, PT, R15, RZ, PT ;  /* 0x000000ff0f00720c */ /* 0x000fe20003f66270 */
[----:B------:R-:W-:Y:S01]  /*60d0*/  IMAD.HI.U32 R20, R22, R17, RZ ;  /* 0x0000001116147227 */ /* 0x000fe200078e00ff */
[----:B------:R0:W-:Y:S02]  /*60e0*/  STL [R1+0x3fc], R7 ;  /* 0x0003fc0701007387 */ /* 0x0001e40000100800 */
[----:B------:R-:W-:Y:S01]  /*60f0*/  IABS R4, R3 ;  /* 0x0000000300047213 */ /* 0x000fe20000000000 */
[----:B------:R-:W-:-:S02]  /*6100*/  IMAD.MOV R20, RZ, RZ, -R20 ;  /* 0x000000ffff147224 */ /* 0x000fc400078e0a14 */
[----:B------:R-:W-:-:S04]  /*6110*/  IMAD.HI.U32 R18, R22, R14, RZ ;  /* 0x0000000e16127227 */ /* 0x000fc800078e00ff */
[C---:B------:R-:W-:Y:S02]  /*6120*/  IMAD R15, R2.reuse, R20, R17 ;  /* 0x00000014020f7224 */ /* 0x040fe400078e0211 */
[----:B0-----:R-:W-:Y:S02]  /*6130*/  IMAD.MOV.U32 R7, RZ, RZ, R8 ;  /* 0x000000ffff077224 */ /* 0x001fe400078e0008 */
[----:B------:R-:W-:Y:S02]  /*6140*/  IMAD.MOV.U32 R19, RZ, RZ, R4 ;  /* 0x000000ffff137224 */ /* 0x000fe400078e0004 */
[----:B------:R-:W-:Y:S01]  /*6150*/  @!P4 IMAD.MOV R7, RZ, RZ, -R7 ;  /* 0x000000ffff07c224 */ /* 0x000fe200078e0a07 */
[----:B------:R-:W-:Y:S01]  /*6160*/  ISETP.GT.U32.AND P4, PT, R2, R5, PT ;  /* 0x000000050200720c */ /* 0x000fe20003f84070 */
[----:B------:R-:W-:Y:S02]  /*6170*/  IMAD.MOV R18, RZ, RZ, -R18 ;  /* 0x000000ffff127224 */ /* 0x000fe400078e0a12 */
[--C-:B------:R-:W-:Y:S01]  /*6180*/  @!P6 IMAD.IADD R10, R10, 0x1, -R2.reuse ;  /* 0x000000010a0ae824 */ /* 0x100fe200078e0a02 */
[----:B------:R-:W-:Y:S01]  /*6190*/  ISETP.GT.U32.AND P6, PT, R2, R15, PT ;  /* 0x0000000f0200720c */ /* 0x000fe20003fc4070 */
[----:B------:R-:W-:Y:S01]  /*61a0*/  IMAD.HI.U32 R8, R22, R19, RZ ;  /* 0x0000001316087227 */ /* 0x000fe200078e00ff */
[----:B------:R0:W-:Y:S03]  /*61b0*/  STL [R1+0x410], R7 ;  /* 0x0004100701007387 */ /* 0x0001e60000100800 */
[----:B------:R-:W-:-:S02]  /*61c0*/  @!P5 IMAD.IADD R12, R12, 0x1, -R2 ;  /* 0x000000010c0cd824 */ /* 0x000fc400078e0a02 */
[----:B------:R-:W-:Y:S02]  /*61d0*/  IMAD R4, R2, R18, R14 ;  /* 0x0000001202047224 */ /* 0x000fe400078e020e */
[----:B------:R-:W-:Y:S01]  /*61e0*/  VIADD R16, R0, 0x1a2 ;  /* 0x000001a200107836 */ /* 0x000fe20000000000 */
[C---:B------:R-:W-:Y:S01]  /*61f0*/  ISETP.GT.U32.AND P5, PT, R2.reuse, R12, PT ;  /* 0x0000000c0200720c */ /* 0x040fe20003fa4070 */
[----:B------:R-:W-:Y:S02]  /*6200*/  IMAD.MOV R8, RZ, RZ, -R8 ;  /* 0x000000ffff087224 */ /* 0x000fe400078e0a08 */
[----:B0-----:R-:W-:Y:S01]  /*6210*/  IMAD.MOV.U32 R7, RZ, RZ, R10 ;  /* 0x000000ffff077224 */ /* 0x001fe200078e000a */
[----:B------:R-:W-:Y:S01]  /*6220*/  IABS R17, R16 ;  /* 0x0000001000117213 */ /* 0x000fe20000000000 */
[----:B------:R-:W-:Y:S01]  /*6230*/  @!P4 IMAD.IADD R5, R5, 0x1, -R2 ;  /* 0x000000010505c824 */ /* 0x000fe200078e0a02 */
[----:B------:R-:W-:Y:S01]  /*6240*/  ISETP.GE.AND P4, PT, R13, RZ, PT ;  /* 0x000000ff0d00720c */ /* 0x000fe20003f86270 */
[----:B------:R-:W-:Y:S01]  /*6250*/  @!P2 IMAD.MOV R7, RZ, RZ, -R7 ;  /* 0x000000ffff07a224 */ /* 0x000fe200078e0a07 */
[C---:B------:R-:W-:Y:S01]  /*6260*/  ISETP.GT.U32.AND P2, PT, R2.reuse, R4, PT ;  /* 0x000000040200720c */ /* 0x040fe20003f44070 */
[----:B------:R-:W-:-:S02]  /*6270*/  IMAD R13, R2, R8, R19 ;  /* 0x00000008020d7224 */ /* 0x000fc400078e0213 */
[----:B------:R-:W-:Y:S02]  /*6280*/  IMAD.MOV.U32 R14, RZ, RZ, R9 ;  /* 0x000000ffff0e7224 */ /* 0x000fe400078e0009 */
[----:B------:R-:W-:Y:S01]  /*6290*/  @!P6 IMAD.IADD R15, R15, 0x1, -R2 ;  /* 0x000000010f0fe824 */ /* 0x000fe200078e0a02 */
[----:B------:R-:W-:Y:S01]  /*62a0*/  ISETP.GT.U32.AND P6, PT, R2, R13, PT ;  /* 0x0000000d0200720c */ /* 0x000fe20003fc4070 */
[----:B------:R-:W-:-:S04]  /*62b0*/  IMAD.HI.U32 R9, R22, R17, RZ ;  /* 0x0000001116097227 */ /* 0x000fc800078e00ff */
[----:B------:R-:W-:Y:S01]  /*62c0*/  @!P1 IMAD.MOV R14, RZ, RZ, -R14 ;  /* 0x000000ffff0e9224 */ /* 0x000fe200078e0a0e */
[----:B------:R-:W-:Y:S01]  /*62d0*/  ISETP.GE.AND P1, PT, R11, RZ, PT ;  /* 0x000000ff0b00720c */ /* 0x000fe20003f26270 */
[----:B------:R-:W-:Y:S02]  /*62e0*/  IMAD.MOV R9, RZ, RZ, -R9 ;  /* 0x000000ffff097224 */ /* 0x000fe400078e0a09 */
[--C-:B------:R-:W-:Y:S01]  /*62f0*/  @!P5 IMAD.IADD R12, R12, 0x1, -R2.reuse ;  /* 0x000000010c0cd824 */ /* 0x100fe200078e0a02 */
[----:B------:R0:W-:Y:S01]  /*6300*/  STL [R1+0x414], R14 ;  /* 0x0004140e01007387 */ /* 0x0001e20000100800 */
[----:B------:R-:W-:Y:S01]  /*6310*/  ISETP.GE.AND P5, PT, R3, RZ, PT ;  /* 0x000000ff0300720c */ /* 0x000fe20003fa6270 */
[----:B------:R-:W-:Y:S02]  /*6320*/  @!P2 IMAD.IADD R4, R4, 0x1, -R2 ;  /* 0x000000010404a824 */ /* 0x000fe400078e0a02 */
[----:B------:R1:W-:Y:S01]  /*6330*/  STL [R1+0x418], R7 ;  /* 0x0004180701007387 */ /* 0x0003e20000100800 */
[----:B------:R-:W-:-:S02]  /*6340*/  IMAD R3, R2, R9, R17 ;  /* 0x0000000902037224 */ /* 0x000fc400078e0211 */
[----:B------:R-:W-:Y:S01]  /*6350*/  VIADD R9, R0, 0x1a1 ;  /* 0x000001a100097836 */ /* 0x000fe20000000000 */
[----:B------:R-:W-:Y:S01]  /*6360*/  ISETP.GT.U32.AND P2, PT, R2, R4, PT ;  /* 0x000000040200720c */ /* 0x000fe20003f44070 */
[----:B------:R-:W-:Y:S02]  /*6370*/  @!P6 IMAD.IADD R13, R13, 0x1, -R2 ;  /* 0x000000010d0de824 */ /* 0x000fe400078e0a02 */
[C---:B0-----:R-:W-:Y:S01]  /*6380*/  VIADD R14, R0.reuse, 0x1a0 ;  /* 0x000001a0000e7836 */ /* 0x041fe20000000000 */
[----:B------:R-:W-:Y:S01]  /*6390*/  IABS R17, R9 ;  /* 0x0000000900117213 */ /* 0x000fe20000000000 */
[----:B------:R-:W-:Y:S01]  /*63a0*/  VIADD R10, R0, 0x19f ;  /* 0x0000019f000a7836 */ /* 0x000fe20000000000 */
[----:B------:R-:W-:Y:S01]  /*63b0*/  ISETP.GT.U32.AND P6, PT, R2, R13, PT ;  /* 0x0000000d0200720c */ /* 0x000fe20003fc4070 */
[----:B-1----:R-:W-:Y:S01]  /*63c0*/  IMAD.MOV.U32 R7, RZ, RZ, R5 ;  /* 0x000000ffff077224 */ /* 0x002fe200078e0005 */
[----:B------:R-:W-:Y:S01]  /*63d0*/  IABS R18, R14 ;  /* 0x0000000e00127213 */ /* 0x000fe20000000000 */
[----:B------:R-:W-:Y:S01]  /*63e0*/  IMAD.HI.U32 R19, R22, R17, RZ ;  /* 0x0000001116137227 */ /* 0x000fe200078e00ff */
[----:B------:R-:W-:-:S03]  /*63f0*/  IABS R11, R10 ;  /* 0x0000000a000b7213 */ /* 0x000fc60000000000 */
[----:B------:R-:W-:Y:S01]  /*6400*/  @!P0 IMAD.MOV R7, RZ, RZ, -R7 ;  /* 0x000000ffff078224 */ /* 0x000fe200078e0a07 */
[----:B------:R-:W-:Y:S01]  /*6410*/  ISETP.GT.U32.AND P0, PT, R2, R15, PT ;  /* 0x0000000f0200720c */ /* 0x000fe20003f04070 */
[----:B------:R-:W-:Y:S02]  /*6420*/  IMAD.MOV R19, RZ, RZ, -R19 ;  /* 0x000000ffff137224 */ /* 0x000fe400078e0a13 */
[--C-:B------:R-:W-:Y:S01]  /*6430*/  @!P2 IMAD.IADD R4, R4, 0x1, -R2.reuse ;  /* 0x000000010404a824 */ /* 0x100fe200078e0a02 */
[----:B------:R-:W-:Y:S01]  /*6440*/  ISETP.GE.AND P2, PT, R16, RZ, PT ;  /* 0x000000ff1000720c */ /* 0x000fe20003f46270 */
[----:B------:R-:W-:Y:S01]  /*6450*/  IMAD R16, R2, R19, R17 ;  /* 0x0000001302107224 */ /* 0x000fe200078e0211 */
[----:B------:R0:W-:Y:S01]  /*6460*/  STL [R1+0x41c], R7 ;  /* 0x00041c0701007387 */ /* 0x0001e20000100800 */
[----:B------:R-:W-:Y:S02]  /*6470*/  @!P6 IMAD.IADD R13, R13, 0x1, -R2 ;  /* 0x000000010d0de824 */ /* 0x000fe400078e0a02 */
[----:B------:R-:W-:Y:S01]  /*6480*/  VIADD R8, R0, 0x19e ;  /* 0x0000019e00087836 */ /* 0x000fe20000000000 */
[----:B------:R-:W-:Y:S01]  /*6490*/  ISETP.GT.U32.AND P6, PT, R2, R16, PT ;  /* 0x000000100200720c */ /* 0x000fe20003fc4070 */
[----:B------:R-:W-:-:S02]  /*64a0*/  IMAD.MOV.U32 R21, RZ, RZ, R12 ;  /* 0x000000ffff157224 */ /* 0x000fc400078e000c */
[----:B------:R-:W-:Y:S01]  /*64b0*/  @!P0 IMAD.IADD R15, R15, 0x1, -R2 ;  /* 0x000000010f0f8824 */ /* 0x000fe200078e0a02 */
[----:B------:R-:W-:Y:S01]  /*64c0*/  ISETP.GT.U32.AND P0, PT, R2, R3, PT ;  /* 0x000000030200720c */ /* 0x000fe20003f04070 */
[----:B------:R-:W-:Y:S01]  /*64d0*/  IMAD.HI.U32 R17, R22, R18, RZ ;  /* 0x0000001216117227 */ /* 0x000fe200078e00ff */
[----:B------:R-:W-:-:S03]  /*64e0*/  IABS R5, R8 ;  /* 0x0000000800057213 */ /* 0x000fc60000000000 */
[----:B0-----:R-:W-:Y:S02]  /*64f0*/  IMAD.MOV.U32 R7, RZ, RZ, R15 ;  /* 0x000000ffff077224 */ /* 0x001fe400078e000f */
[----:B------:R-:W-:Y:S02]  /*6500*/  @!P3 IMAD.MOV R21, RZ, RZ, -R21 ;  /* 0x000000ffff15b224 */ /* 0x000fe400078e0a15 */
[--C-:B------:R-:W-:Y:S02]  /*6510*/  @!P6 IMAD.IADD R16, R16, 0x1, -R2.reuse ;  /* 0x000000011010e824 */ /* 0x100fe400078e0a02 */
[----:B------:R-:W-:Y:S01]  /*6520*/  IMAD.HI.U32 R20, R22, R11, RZ ;  /* 0x0000000b16147227 */ /* 0x000fe200078e00ff */
[----:B------:R-:W-:Y:S03]  /*6530*/  STL [R1+0x420], R21 ;  /* 0x0004201501007387 */ /* 0x000fe60000100800 */
[----:B------:R-:W-:Y:S01]  /*6540*/  @!P0 IMAD.IADD R3, R3, 0x1, -R2 ;  /* 0x0000000103038824 */ /* 0x000fe200078e0a02 */
[----:B------:R-:W-:Y:S01]  /*6550*/  ISETP.GE.AND P0, PT, R9, RZ, PT ;  /* 0x000000ff0900720c */ /* 0x000fe20003f06270 */
[----:B------:R-:W-:-:S02]  /*6560*/  IMAD.MOV R17, RZ, RZ, -R17 ;  /* 0x000000ffff117224 */ /* 0x000fc400078e0a11 */
[----:B------:R-:W-:Y:S01]  /*6570*/  @!P1 IMAD.MOV R7, RZ, RZ, -R7 ;  /* 0x000000ffff079224 */ /* 0x000fe200078e0a07 */
[----:B------:R-:W-:Y:S01]  /*6580*/  ISETP.GT.U32.AND P6, PT, R2, R3, PT ;  /* 0x000000030200720c */ /* 0x000fe20003fc4070 */
[----:B------:R-:W-:Y:S01]  /*6590*/  IMAD.HI.U32 R19, R22, R5, RZ ;  /* 0x0000000516137227 */ /* 0x000fe200078e00ff */
[C---:B------:R-:W-:Y:S02]  /*65a0*/  ISETP.GT.U32.AND P1, PT, R2.reuse, R16, PT ;  /* 0x000000100200720c */ /* 0x040fe40003f24070 */
[----:B------:R0:W-:Y:S01]  /*65b0*/  STL [R1+0x430], R7 ;  /* 0x0004300701007387 */ /* 0x0001e20000100800 */
[----:B------:R-:W-:Y:S02]  /*65c0*/  IMAD.MOV R20, RZ, RZ, -R20 ;  /* 0x000000ffff147224 */ /* 0x000fe400078e0a14 */
[----:B------:R-:W-:Y:S02]  /*65d0*/  IMAD R17, R2, R17, R18 ;  /* 0x0000001102117224 */ /* 0x000fe400078e0212 */
[----:B------:R-:W-:-:S02]  /*65e0*/  IMAD.MOV.U32 R18, RZ, RZ, R4 ;  /* 0x000000ffff127224 */ /* 0x000fc400078e0004 */
[----:B------:R-:W-:Y:S01]  /*65f0*/  IMAD.MOV R19, RZ, RZ, -R19 ;  /* 0x000000ffff137224 */ /* 0x000fe200078e0a13 */
[C---:B------:R-:W-:Y:S01]  /*6600*/  ISETP.GT.U32.AND P3, PT, R2.reuse, R17, PT ;  /* 0x000000110200720c */ /* 0x040fe20003f64070 */
[----:B------:R-:W-:Y:S02]  /*6610*/  IMAD R11, R2, R20, R11 ;  /* 0x00000014020b7224 */ /* 0x000fe400078e020b */
[----:B0-----:R-:W-:Y:S02]  /*6620*/  IMAD.MOV.U32 R7, RZ, RZ, R13 ;  /* 0x000000ffff077224 */ /* 0x001fe400078e000d */
[----:B------:R-:W-:Y:S02]  /*6630*/  VIADD R9, R0, 0x19d ;  /* 0x0000019d00097836 */ /* 0x000fe40000000000 */
[----:B------:R-:W-:Y:S01]  /*6640*/  @!P4 IMAD.MOV R18, RZ, RZ, -R18 ;  /* 0x000000ffff12c224 */ /* 0x000fe200078e0a12 */
[C---:B------:R-:W-:Y:S01]  /*6650*/  ISETP.GT.U32.AND P4, PT, R2.reuse, R11, PT ;  /* 0x0000000b0200720c */ /* 0x040fe20003f84070 */
[----:B------:R-:W-:Y:S01]  /*6660*/  @!P5 IMAD.MOV R7, RZ, RZ, -R7 ;  /* 0x000000ffff07d224 */ /* 0x000fe200078e0a07 */
[----:B------:R-:W-:Y:S01]  /*6670*/  IABS R12, R9 ;  /* 0x00000009000c7213 */ /* 0x000fe20000000000 */
[----:B------:R-:W-:Y:S01]  /*6680*/  IMAD R19, R2, R19, R5 ;  /* 0x0000001302137224 */ /* 0x000fe200078e0205 */
[----:B------:R-:W-:Y:S01]  /*6690*/  STL [R1+0x434], R18 ;  /* 0x0004341201007387 */ /* 0x000fe20000100800 */
[----:B------:R-:W-:Y:S01]  /*66a0*/  @!P6 IMAD.IADD R3, R3, 0x1, -R2 ;  /* 0x000000010303e824 */ /* 0x000fe200078e0a02 */
[----:B------:R-:W-:Y:S01]  /*66b0*/  ISETP.GE.AND P5, PT, R14, RZ, PT ;  /* 0x000000ff0e00720c */ /* 0x000fe20003fa6270 */
[----:B------:R-:W-:Y:S01]  /*66c0*/  IMAD.HI.U32 R4, R22, R12, RZ ;  /* 0x0000000c16047227 */ /* 0x000fe200078e00ff */
[----:B------:R0:W-:Y:S01]  /*66d0*/  STL [R1+0x438], R7 ;  /* 0x0004380701007387 */ /* 0x0001e20000100800 */
[----:B------:R-:W-:-:S02]  /*66e0*/  ISETP.GT.U32.AND P6, PT, R2, R19, PT ;  /* 0x000000130200720c */ /* 0x000fc40003fc4070 */
[----:B------:R-:W-:Y:S02]  /*66f0*/  VIADD R5, R0, 0x19c ;  /* 0x0000019c00057836 */ /* 0x000fe40000000000 */
[----:B------:R-:W-:Y:S02]  /*6700*/  IMAD.MOV R4, RZ, RZ, -R4 ;  /* 0x000000ffff047224 */ /* 0x000fe400078e0a04 */
[--C-:B------:R-:W-:Y:S01]  /*6710*/  @!P1 IMAD.IADD R16, R16, 0x1, -R2.reuse ;  /* 0x0000000110109824 */ /* 0x100fe200078e0a02 */
[----:B------:R-:W-:Y:S01]  /*6720*/  IABS R15, R5 ;  /* 0x00000005000f7213 */ /* 0x000fe20000000000 */
[----:B------:R-:W-:Y:S01]  /*6730*/  @!P3 IMAD.IADD R17, R17, 0x1, -R2 ;  /* 0x000000011111b824 */ /* 0x000fe200078e0a02 */
[----:B------:R-:W-:Y:S01]  /*6740*/  ISETP.GE.AND P3, PT, R8, RZ, PT ;  /* 0x000000ff0800720c */ /* 0x000fe20003f66270 */
[----:B0-----:R-:W-:Y:S01]  /*6750*/  IMAD.MOV.U32 R7, RZ, RZ, R3 ;  /* 0x000000ffff077224 */ /* 0x001fe200078e0003 */
[----:B------:R-:W-:Y:S01]  /*6760*/  ISETP.GE.AND P1, PT, R10, RZ, PT ;  /* 0x000000ff0a00720c */ /* 0x000fe20003f26270 */
[----:B------:R-:W-:-:S02]  /*6770*/  IMAD R12, R2, R4, R12 ;  /* 0x00000004020c7224 */ /* 0x000fc400078e020c */
[----:B------:R-:W-:Y:S02]  /*6780*/  @!P2 IMAD.MOV R7, RZ, RZ, -R7 ;  /* 0x000000ffff07a224 */ /* 0x000fe400078e0a07 */
[--C-:B------:R-:W-:Y:S01]  /*6790*/  @!P4 IMAD.IADD R11, R11, 0x1, -R2.reuse ;  /* 0x000000010b0bc824 */ /* 0x100fe200078e0a02 */
[----:B------:R-:W-:Y:S01]  /*67a0*/  ISETP.GT.U32.AND P4, PT, R2, R17, PT ;  /* 0x000000110200720c */ /* 0x000fe20003f84070 */
[----:B------:R-:W-:Y:S01]  /*67b0*/  @!P6 IMAD.IADD R19, R19, 0x1, -R2 ;  /* 0x000000011313e824 */ /* 0x000fe200078e0a02 */
[----:B------:R0:W-:Y:S01]  /*67c0*/  STL [R1+0x43c], R7 ;  /* 0x00043c0701007387 */ /* 0x0001e20000100800 */
[----:B------:R-:W-:Y:S01]  /*67d0*/  IMAD.HI.U32 R8, R22, R15, RZ ;  /* 0x0000000f16087227 */ /* 0x000fe200078e00ff */
[C---:B------:R-:W-:Y:S02]  /*67e0*/  ISETP.GT.U32.AND P6, PT, R2.reuse, R11, PT ;  /* 0x0000000b0200720c */ /* 0x040fe40003fc4070 */
[----:B------:R-:W-:Y:S01]  /*67f0*/  ISETP.GT.U32.AND P2, PT, R2, R19, PT ;  /* 0x000000130200720c */ /* 0x000fe20003f44070 */
[----:B------:R-:W-:-:S02]  /*6800*/  IMAD.MOV R8, RZ, RZ, -R8 ;  /* 0x000000ffff087224 */ /* 0x000fc400078e0a08 */
[C---:B------:R-:W-:Y:S02]  /*6810*/  VIADD R3, R0.reuse, 0x19b ;  /* 0x0000019b00037836 */ /* 0x040fe40000000000 */
[----:B------:R-:W-:Y:S02]  /*6820*/  VIADD R4, R0, 0x19a ;  /* 0x0000019a00047836 */ /* 0x000fe40000000000 */
[----:B0-----:R-:W-:Y:S02]  /*6830*/  IMAD.MOV.U32 R7, RZ, RZ, R16 ;  /* 0x000000ffff077224 */ /* 0x001fe400078e0010 */
[C---:B------:R-:W-:Y:S01]  /*6840*/  IMAD R15, R2.reuse, R8, R15 ;  /* 0x00000008020f7224 */ /* 0x040fe200078e020f */
[----:B------:R-:W-:Y:S01]  /*6850*/  IABS R8, R3 ;  /* 0x0000000300087213 */ /* 0x000fe20000000000 */
[----:B------:R-:W-:Y:S01]  /*6860*/  @!P0 IMAD.MOV R7, RZ, RZ, -R7 ;  /* 0x000000ffff078224 */ /* 0x000fe200078e0a07 */
[C---:B------:R-:W-:Y:S01]  /*6870*/  ISETP.GT.U32.AND P0, PT, R2.reuse, R12, PT ;  /* 0x0000000c0200720c */ /* 0x040fe20003f04070 */
[--C-:B------:R-:W-:Y:S01]  /*6880*/  @!P4 IMAD.IADD R17, R17, 0x1, -R2.reuse ;  /* 0x000000011111c824 */ /* 0x100fe200078e0a02 */
[----:B------:R-:W-:Y:S01]  /*6890*/  IABS R10, R4 ;  /* 0x00000004000a7213 */ /* 0x000fe20000000000 */
[----:B------:R-:W-:Y:S01]  /*68a0*/  @!P6 IMAD.IADD R11, R11, 0x1, -R2 ;  /* 0x000000010b0be824 */ /* 0x000fe200078e0a02 */
[----:B------:R-:W-:Y:S01]  /*68b0*/  ISETP.GE.AND P4, PT, R9, RZ, PT ;  /* 0x000000ff0900720c */ /* 0x000fe20003f86270 */
[----:B------:R0:W-:Y:S01]  /*68c0*/  STL [R1+0x440], R7 ;  /* 0x0004400701007387 */ /* 0x0001e20000100800 */
[----:B------:R-:W-:Y:S01]  /*68d0*/  IMAD.MOV.U32 R9, RZ, RZ, R8 ;  /* 0x000000ffff097224 */ /* 0x000fe200078e0008 */
[----:B------:R-:W-:Y:S01]  /*68e0*/  ISETP.GT.U32.AND P6, PT, R2, R15, PT ;  /* 0x0000000f0200720c */ /* 0x000fe20003fc4070 */
[----:B------:R-:W-:-:S02]  /*68f0*/  IMAD.MOV.U32 R8, RZ, RZ, R10 ;  /* 0x000000ffff087224 */ /* 0x000fc400078e000a */
[--C-:B------:R-:W-:Y:S01]  /*6900*/  @!P2 IMAD.IADD R19, R19, 0x1, -R2.reuse ;  /* 0x000000011313a824 */ /* 0x100fe200078e0a02 */
[----:B------:R-:W-:Y:S01]  /*6910*/  ISETP.GE.AND P2, PT, R5, RZ, PT ;  /* 0x000000ff0500720c */ /* 0x000fe20003f46270 */
[----:B------:R-:W-:Y:S02]  /*6920*/  VIADD R10, R0, 0x199 ;  /* 0x00000199000a7836 */ /* 0x000fe40000000000 */
[----:B------:R-:W-:Y:S01]  /*6930*/  @!P0 IMAD.IADD R12, R12, 0x1, -R2 ;  /* 0x000000010c0c8824 */ /* 0x000fe200078e0a02 */
[----:B------:R-:W-:Y:S01]  /*6940*/  ISETP.GE.AND P0, PT, R3, RZ, PT ;  /* 0x000000ff0300720c */ /* 0x000fe20003f06270 */
[----:B0-----:R-:W-:Y:S01]  /*6950*/  IMAD.MOV.U32 R7, RZ, RZ, R17 ;  /* 0x000000ffff077224 */ /* 0x001fe200078e0011 */
[----:B------:R-:W-:Y:S01]  /*6960*/  IABS R3, R10 ;  /* 0x0000000a00037213 */ /* 0x000fe20000000000 */
[----:B------:R-:W-:-:S04]  /*6970*/  IMAD.HI.U32 R13, R22, R9, RZ ;  /* 0x00000009160d7227 */ /* 0x000fc800078e00ff */
[----:B------:R-:W-:Y:S01]  /*6980*/  @!P5 IMAD.MOV R7, RZ, RZ, -R7 ;  /* 0x000000ffff07d224 */ /* 0x000fe200078e0a07 */
[----:B------:R-:W-:Y:S01]  /*6990*/  ISETP.GT.U32.AND P5, PT, R2, R12, PT ;  /* 0x0000000c0200720c */ /* 0x000fe20003fa4070 */
[----:B------:R-:W-:-:S03]  /*69a0*/  IMAD.HI.U32 R5, R22, R8, RZ ;  /* 0x0000000816057227 */ /* 0x000fc600078e00ff */
[----:B------:R0:W-:Y:S01]  /*69b0*/  STL [R1+0x444], R7 ;  /* 0x0004440701007387 */ /* 0x0001e20000100800 */
[----:B------:R-:W-:Y:S02]  /*69c0*/  IMAD.MOV R13, RZ, RZ, -R13 ;  /* 0x000000ffff0d7224 */ /* 0x000fe400078e0a0d */
[----:B------:R-:W-:Y:S02]  /*69d0*/  IMAD.MOV R14, RZ, RZ, -R5 ;  /* 0x000000ffff0e7224 */ /* 0x000fe400078e0a05 */
[C---:B------:R-:W-:Y:S02]  /*69e0*/  IMAD R5, R2.reuse, R13, R9 ;  /* 0x0000000d02057224 */ /* 0x040fe400078e0209 */
[----:B------:R-:W-:Y:S02]  /*69f0*/  IMAD R9, R2, R14, R8 ;  /* 0x0000000e02097224 */ /* 0x000fe400078e0208 */
[----:B------:R-:W-:-:S04]  /*6a00*/  IMAD.HI.U32 R8, R22, R3, RZ ;  /* 0x0000000316087227 */ /* 0x000fc800078e00ff */
[----:B------:R-:W-:Y:S02]  /*6a10*/  @!P6 IMAD.IADD R15, R15, 0x1, -R2 ;  /* 0x000000010f0fe824 */ /* 0x000fe400078e0a02 */
[----:B------:R-:W-:Y:S01]  /*6a20*/  @!P1 IMAD.MOV R11, RZ, RZ, -R11 ;  /* 0x000000ffff0b9224 */ /* 0x000fe200078e0a0b */
[C---:B------:R-:W-:Y:S01]  /*6a30*/  ISETP.GT.U32.AND P1, PT, R2.reuse, R5, PT ;  /* 0x000000050200720c */ /* 0x040fe20003f24070 */
[----:B------:R-:W-:Y:S01]  /*6a40*/  IMAD.MOV R8, RZ, RZ, -R8 ;  /* 0x000000ffff087224 */ /* 0x000fe200078e0a08 */
[----:B------:R-:W-:Y:S01]  /*6a50*/  ISETP.GT.U32.AND P6, PT, R2, R15, PT ;  /* 0x0000000f0200720c */ /* 0x000fe20003fc4070 */
[----:B------:R-:W-:Y:S01]  /*6a60*/  @!P5 IMAD.IADD R12, R12, 0x1, -R2 ;  /* 0x000000010c0cd824 */ /* 0x000fe200078e0a02 */
[C---:B------:R-:W-:Y:S01]  /*6a70*/  ISETP.GT.U32.AND P5, PT, R2.reuse, R9, PT ;  /* 0x000000090200720c */ /* 0x040fe20003fa4070 */
[----:B------:R-:W-:Y:S01]  /*6a80*/  IMAD R8, R2, R8, R3 ;  /* 0x0000000802087224 */ /* 0x000fe200078e0203 */
[----:B------:R1:W-:Y:S01]  /*6a90*/  STL [R1+0x448], R11 ;  /* 0x0004480b01007387 */ /* 0x0003e20000100800 */
[----:B------:R-:W-:-:S02]  /*6aa0*/  IMAD.MOV.U32 R13, RZ, RZ, R12 ;  /* 0x000000ffff0d7224 */ /* 0x000fc400078e000c */
[----:B0-----:R-:W-:Y:S02]  /*6ab0*/  IMAD.MOV.U32 R7, RZ, RZ, R19 ;  /* 0x000000ffff077224 */ /* 0x001fe400078e0013 */
[----:B------:R-:W-:Y:S01]  /*6ac0*/  @!P4 IMAD.MOV R13, RZ, RZ, -R13 ;  /* 0x000000ffff0dc224 */ /* 0x000fe200078e0a0d */
[----:B------:R-:W-:Y:S01]  /*6ad0*/  ISETP.GT.U32.AND P4, PT, R2, R8, PT ;  /* 0x000000080200720c */ /* 0x000fe20003f84070 */
[--C-:B------:R-:W-:Y:S02]  /*6ae0*/  @!P1 IMAD.IADD R5, R5, 0x1, -R2.reuse ;  /* 0x0000000105059824 */ /* 0x100fe400078e0a02 */
[--C-:B------:R-:W-:Y:S01]  /*6af0*/  @!P6 IMAD.IADD R15, R15, 0x1, -R2.reuse ;  /* 0x000000010f0fe824 */ /* 0x100fe200078e0a02 */
[----:B------:R-:W-:Y:S01]  /*6b00*/  ISETP.GE.AND P6, PT, R10, RZ, PT ;  /* 0x000000ff0a00720c */ /* 0x000fe20003fc6270 */
[----:B------:R-:W-:Y:S01]  /*6b10*/  VIADD R10, R0, 0x197 ;  /* 0x00000197000a7836 */ /* 0x000fe20000000000 */
[----:B------:R-:W-:Y:S01]  /*6b20*/  ISETP.GT.U32.AND P1, PT, R2, R5, PT ;  /* 0x000000050200720c */ /* 0x000fe20003f24070 */
[----:B------:R-:W-:Y:S01]  /*6b30*/  @!P3 IMAD.MOV R7, RZ, RZ, -R7 ;  /* 0x000000ffff07b224 */ /* 0x000fe200078e0a07 */
[----:B------:R-:W-:Y:S01]  /*6b40*/  ISETP.GE.AND P3, PT, R4, RZ, PT ;  /* 0x000000ff0400720c */ /* 0x000fe20003f66270 */
[--C-:B------:R-:W-:Y:S01]  /*6b50*/  @!P5 IMAD.IADD R9, R9, 0x1, -R2.reuse ;  /* 0x000000010909d824 */ /* 0x100fe200078e0a02 */
[----:B------:R-:W-:Y:S01]  /*6b60*/  IABS R21, R10 ;  /* 0x0000000a00157213 */ /* 0x000fe20000000000 */
[----:B------:R-:W-:Y:S01]  /*6b70*/  VIADD R4, R0, 0x198 ;  /* 0x0000019800047836 */ /* 0x000fe20000000000 */
[----:B------:R0:W-:Y:S01]  /*6b80*/  STL [R1+0x44c], R7 ;  /* 0x00044c0701007387 */ /* 0x0001e20000100800 */
[--C-:B------:R-:W-:Y:S01]  /*6b90*/  @!P4 IMAD.IADD R8, R8, 0x1, -R2.reuse ;  /* 0x000000010808c824 */ /* 0x100fe200078e0a02 */
[----:B------:R-:W-:Y:S01]  /*6ba0*/  ISETP.GT.U32.AND P5, PT, R2, R9, PT ;  /* 0x000000090200720c */ /* 0x000fe20003fa4070 */
[C---:B-1----:R-:W-:Y:S01]  /*6bb0*/  VIADD R11, R0.reuse, 0x196 ;  /* 0x00000196000b7836 */ /* 0x042fe20000000000 */
[----:B------:R1:W-:Y:S01]  /*6bc0*/  STL [R1+0x454], R13 ;  /* 0x0004540d01007387 */ /* 0x0003e20000100800 */
[----:B------:R-:W-:Y:S01]  /*6bd0*/  IABS R20, R4 ;  /* 0x0000000400147213 */ /* 0x000fe20000000000 */
[----:B------:R-:W-:Y:S01]  /*6be0*/  VIADD R17, R0, 0x193 ;  /* 0x0000019300117836 */ /* 0x000fe20000000000 */
[----:B------:R-:W-:Y:S01]  /*6bf0*/  ISETP.GT.U32.AND P4, PT, R2, R8, PT ;  /* 0x000000080200720c */ /* 0x000fe20003f84070 */
[----:B------:R-:W-:Y:S01]  /*6c00*/  @!P1 IMAD.IADD R5, R5, 0x1, -R2 ;  /* 0x0000000105059824 */ /* 0x000fe200078e0a02 */
[----:B------:R-:W-:Y:S01]  /*6c10*/  ISETP.GE.AND P1, PT, R10, RZ, PT ;  /* 0x000000ff0a00720c */ /* 0x000fe20003f26270 */
[----:B0-----:R-:W-:Y:S01]  /*6c20*/  IMAD.MOV.U32 R7, RZ, RZ, R15 ;  /* 0x000000ffff077224 */ /* 0x001fe200078e000f */
[----:B------:R-:W-:Y:S01]  /*6c30*/  IABS R3, R11 ;  /* 0x0000000b00037213 */ /* 0x000fe20000000000 */
[----:B------:R-:W-:Y:S01]  /*6c40*/  IMAD.HI.U32 R12, R22, R20, RZ ;  /* 0x00000014160c7227 */ /* 0x000fe200078e00ff */
[----:B------:R-:W-:-:S03]  /*6c50*/  IABS R15, R17 ;  /* 0x00000011000f7213 */ /* 0x000fc60000000000 */
[----:B-1----:R-:W-:-:S04]  /*6c60*/  IMAD.HI.U32 R13, R22, R21, RZ ;  /* 0x00000015160d7227 */ /* 0x002fc800078e00ff */
[----:B------:R-:W-:Y:S02]  /*6c70*/  IMAD.MOV R10, RZ, RZ, -R13 ;  /* 0x000000ffff0a7224 */ /* 0x000fe400078e0a0d */
[----:B------:R-:W-:Y:S01]  /*6c80*/  @!P2 IMAD.MOV R7, RZ, RZ, -R7 ;  /* 0x000000ffff07a224 */ /* 0x000fe200078e0a07 */
[----:B------:R-:W-:Y:S01]  /*6c90*/  ISETP.GE.AND P2, PT, R4, RZ, PT ;  /* 0x000000ff0400720c */ /* 0x000fe20003f46270 */
[----:B------:R-:W-:Y:S02]  /*6ca0*/  IMAD R21, R2, R10, R21 ;  /* 0x0000000a02157224 */ /* 0x000fe400078e0215 */
[--C-:B------:R-:W-:Y:S01]  /*6cb0*/  @!P5 IMAD.IADD R9, R9, 0x1, -R2.reuse ;  /* 0x000000010909d824 */ /* 0x100fe200078e0a02 */
[----:B------:R0:W-:Y:S01]  /*6cc0*/  STL [R1+0x458], R7 ;  /* 0x0004580701007387 */ /* 0x0001e20000100800 */
[----:B------:R-:W-:Y:S01]  /*6cd0*/  @!P4 IMAD.IADD R8, R8, 0x1, -R2 ;  /* 0x000000010808c824 */ /* 0x000fe200078e0a02 */
[----:B------:R-:W-:Y:S01]  /*6ce0*/  ISETP.GT.U32.AND P4, PT, R2, R21, PT ;  /* 0x000000150200720c */ /* 0x000fe20003f84070 */
[----:B------:R-:W-:Y:S01]  /*6cf0*/  IMAD.MOV.U32 R14, RZ, RZ, R5 ;  /* 0x000000ffff0e7224 */ /* 0x000fe200078e0005 */
[----:B------:R-:W-:Y:S01]  /*6d00*/  ISETP.GE.AND P5, PT, R11, RZ, PT ;  /* 0x000000ff0b00720c */ /* 0x000fe20003fa6270 */
[----:B------:R-:W-:-:S02]  /*6d10*/  IMAD.MOV R12, RZ, RZ, -R12 ;  /* 0x000000ffff0c7224 */ /* 0x000fc400078e0a0c */
[----:B------:R-:W-:-:S04]  /*6d20*/  IMAD.HI.U32 R4, R22, R3, RZ ;  /* 0x0000000316047227 */ /* 0x000fc800078e00ff */
[----:B0-----:R-:W-:Y:S02]  /*6d30*/  IMAD.MOV.U32 R7, RZ, RZ, R9 ;  /* 0x000000ffff077224 */ /* 0x001fe400078e0009 */
[----:B------:R-:W-:Y:S02]  /*6d40*/  @!P0 IMAD.MOV R14, RZ, RZ, -R14 ;  /* 0x000000ffff0e8224 */ /* 0x000fe400078e0a0e */
[----:B------:R-:W-:Y:S02]  /*6d50*/  @!P3 IMAD.MOV R7, RZ, RZ, -R7 ;  /* 0x000000ffff07b224 */ /* 0x000fe400078e0a07 */
[----:B------:R-:W-:Y:S01]  /*6d60*/  IMAD R20, R2, R12, R20 ;  /* 0x0000000c02147224 */ /* 0x000fe200078e0214 */
[----:B------:R0:W-:Y:S01]  /*6d70*/  STL [R1+0x45c], R14 ;  /* 0x00045c0e01007387 */ /* 0x0001e20000100800 */
[C---:B------:R-:W-:Y:S02]  /*6d80*/  VIADD R13, R0.reuse, 0x195 ;  /* 0x00000195000d7836 */ /* 0x040fe40000000000 */
[----:B------:R-:W-:Y:S01]  /*6d90*/  IMAD.MOV R4, RZ, RZ, -R4 ;  /* 0x000000ffff047224 */ /* 0x000fe200078e0a04 */
[----:B------:R1:W-:Y:S01]  /*6da0*/  STL [R1+0x460], R7 ;  /* 0x0004600701007387 */ /* 0x0003e20000100800 */
[----:B------:R-:W-:Y:S01]  /*6db0*/  VIADD R10, R0, 0x194 ;  /* 0x00000194000a7836 */ /* 0x000fe20000000000 */
[C---:B------:R-:W-:Y:S01]  /*6dc0*/  ISETP.GT.U32.AND P0, PT, R2.reuse, R20, PT ;  /* 0x000000140200720c */ /* 0x040fe20003f04070 */
[----:B------:R-:W-:Y:S01]  /*6dd0*/  IMAD R3, R2, R4, R3 ;  /* 0x0000000402037224 */ /* 0x000fe200078e0203 */
[----:B------:R-:W-:Y:S01]  /*6de0*/  ISETP.GE.AND P3, PT, R13, RZ, PT ;  /* 0x000000ff0d00720c */ /* 0x000fe20003f66270 */
[----:B------:R-:W-:Y:S01]  /*6df0*/  @!P4 IMAD.IADD R21, R21, 0x1, -R2 ;  /* 0x000000011515c824 */ /* 0x000fe200078e0a02 */
[----:B------:R-:W-:Y:S01]  /*6e00*/  IABS R13, R13 ;  /* 0x0000000d000d7213 */ /* 0x000fe20000000000 */
[----:B------:R-:W-:Y:S01]  /*6e10*/  VIADD R12, R0, 0x192 ;  /* 0x00000192000c7836 */ /* 0x000fe20000000000 */
[----:B------:R-:W-:Y:S01]  /*6e20*/  IABS R5, R10 ;  /* 0x0000000a00057213 */ /* 0x000fe20000000000 */
[----:B0-----:R-:W-:Y:S01]  /*6e30*/  IMAD.HI.U32 R14, R22, R15, RZ ;  /* 0x0000000f160e7227 */ /* 0x001fe200078e00ff */
[----:B------:R-:W-:-:S02]  /*6e40*/  ISETP.GT.U32.AND P4, PT, R2, R21, PT ;  /* 0x000000150200720c */ /* 0x000fc40003f84070 */
[----:B------:R-:W-:Y:S01]  /*6e50*/  IABS R16, R12 ;  /* 0x0000000c00107213 */ /* 0x000fe20000000000 */
[----:B-1----:R-:W-:Y:S02]  /*6e60*/  IMAD.MOV.U32 R7, RZ, RZ, R8 ;  /* 0x000000ffff077224 */ /* 0x002fe400078e0008 */
[----:B------:R-:W-:-:S04]  /*6e70*/  IMAD.HI.U32 R11, R22, R13, RZ ;  /* 0x0000000d160b7227 */ /* 0x000fc800078e00ff */
[----:B------:R-:W-:Y:S01]  /*6e80*/  @!P6 IMAD.MOV R7, RZ, RZ, -R7 ;  /* 0x000000ffff07e224 */ /* 0x000fe200078e0a07 */
[----:B------:R-:W-:Y:S01]  /*6e90*/  ISETP.GT.U32.AND P6, PT, R2, R3, PT ;  /* 0x000000030200720c */ /* 0x000fe20003fc4070 */
[----:B------:R-:W-:-:S03]  /*6ea0*/  IMAD.HI.U32 R9, R22, R5, RZ ;  /* 0x0000000516097227 */ /* 0x000fc600078e00ff */
[----:B------:R0:W-:Y:S01]  /*6eb0*/  STL [R1+0x464], R7 ;  /* 0x0004640701007387 */ /* 0x0001e20000100800 */
[----:B------:R-:W-:Y:S02]  /*6ec0*/  IMAD.MOV R11, RZ, RZ, -R11 ;  /* 0x000000ffff0b7224 */ /* 0x000fe400078e0a0b */
[----:B------:R-:W-:Y:S02]  /*6ed0*/  IMAD.MOV R9, RZ, RZ, -R9 ;  /* 0x000000ffff097224 */ /* 0x000fe400078e0a09 */
[--C-:B------:R-:W-:Y:S02]  /*6ee0*/  @!P0 IMAD.IADD R20, R20, 0x1, -R2.reuse ;  /* 0x0000000114148824 */ /* 0x100fe400078e0a02 */
[C---:B------:R-:W-:Y:S02]  /*6ef0*/  IMAD R13, R2.reuse, R11, R13 ;  /* 0x0000000b020d7224 */ /* 0x040fe400078e020d */
[C---:B------:R-:W-:Y:S01]  /*6f00*/  IMAD R5, R2.reuse, R9, R5 ;  /* 0x0000000902057224 */ /* 0x040fe200078e0205 */
[C---:B------:R-:W-:Y:S01]  /*6f10*/  ISETP.GT.U32.AND P0, PT, R2.reuse, R20, PT ;  /* 0x000000140200720c */ /* 0x040fe20003f04070 */
[--C-:B------:R-:W-:Y:S01]  /*6f20*/  @!P4 IMAD.IADD R21, R21, 0x1, -R2.reuse ;  /* 0x000000011515c824 */ /* 0x100fe200078e0a02 */
[C---:B------:R-:W-:Y:S01]  /*6f30*/  ISETP.GT.U32.AND P4, PT, R2.reuse, R13, PT ;  /* 0x0000000d0200720c */ /* 0x040fe20003f84070 */
[----:B------:R-:W-:Y:S01]  /*6f40*/  @!P6 IMAD.IADD R3, R3, 0x1, -R2 ;  /* 0x000000010303e824 */ /* 0x000fe200078e0a02 */
[----:B------:R-:W-:Y:S01]  /*6f50*/  ISETP.GT.U32.AND P6, PT, R2, R5, PT ;  /* 0x000000050200720c */ /* 0x000fe20003fc4070 */
[----:B------:R-:W-:-:S02]  /*6f60*/  IMAD.MOV R8, RZ, RZ, -R14 ;  /* 0x000000ffff087224 */ /* 0x000fc400078e0a0e */
[----:B------:R-:W-:-:S04]  /*6f70*/  IMAD.HI.U32 R4, R22, R16, RZ ;  /* 0x0000001016047227 */ /* 0x000fc800078e00ff */
[----:B------:R-:W-:Y:S02]  /*6f80*/  VIADD R11, R0, 0x190 ;  /* 0x00000190000b7836 */ /* 0x000fe40000000000 */
[----:B------:R-:W-:Y:S02]  /*6f90*/  IMAD R15, R2, R8, R15 ;  /* 0x00000008020f7224 */ /* 0x000fe400078e020f */
[----:B------:R-:W-:Y:S01]  /*6fa0*/  IMAD.MOV R4, RZ, RZ, -R4 ;  /* 0x000000ffff047224 */ /* 0x000fe200078e0a04 */
[----:B------:R-:W-:Y:S01]  /*6fb0*/  IABS R18, R11 ;  /* 0x0000000b00127213 */ /* 0x000fe20000000000 */
[--C-:B------:R-:W-:Y:S01]  /*6fc0*/  @!P0 IMAD.IADD R20, R20, 0x1, -R2.reuse ;  /* 0x0000000114148824 */ /* 0x100fe200078e0a02 */
[----:B------:R-:W-:Y:S01]  /*6fd0*/  ISETP.GE.AND P0, PT, R10, RZ, PT ;  /* 0x000000ff0a00720c */ /* 0x000fe20003f06270 */
[----:B------:R-:W-:Y:S02]  /*6fe0*/  VIADD R8, R0, 0x191 ;  /* 0x0000019100087836 */ /* 0x000fe40000000000 */
[--C-:B------:R-:W-:Y:S01]  /*6ff0*/  @!P4 IMAD.IADD R13, R13, 0x1, -R2.reuse ;  /* 0x000000010d0dc824 */ /* 0x100fe200078e0a02 */
[----:B------:R-:W-:Y:S01]  /*7000*/  ISETP.GT.U32.AND P4, PT, R2, R3, PT ;  /* 0x000000030200720c */ /* 0x000fe20003f84070 */
[----:B------:R-:W-:-:S02]  /*7010*/  @!P6 IMAD.IADD R5, R5, 0x1, -R2 ;  /* 0x000000010505e824 */ /* 0x000fc400078e0a02 */
[C---:B------:R-:W-:Y:S01]  /*7020*/  IMAD R16, R2.reuse, R4, R16 ;  /* 0x0000000402107224 */ /* 0x040fe200078e0210 */
[----:B------:R-:W-:Y:S01]  /*7030*/  IABS R4, R8 ;  /* 0x0000000800047213 */ /* 0x000fe20000000000 */
[----:B0-----:R-:W-:Y:S01]  /*7040*/  IMAD.MOV.U32 R7, RZ, RZ, R20 ;  /* 0x000000ffff077224 */ /* 0x001fe200078e0014 */
[----:B------:R-:W-:Y:S01]  /*7050*/  ISETP.GT.U32.AND P6, PT, R2, R5, PT ;  /* 0x000000050200720c */ /* 0x000fe20003fc4070 */
[----:B------:R-:W-:-:S04]  /*7060*/  IMAD.HI.U32 R20, R22, R18, RZ ;  /* 0x0000001216147227 */ /* 0x000fc800078e00ff */
[----:B------:R-:W-:Y:S01]  /*7070*/  @!P2 IMAD.MOV R7, RZ, RZ, -R7 ;  /* 0x000000ffff07a224 */ /* 0x000fe200078e0a07 */
[----:B------:R-:W-:Y:S01]  /*7080*/  ISETP.GT.U32.AND P2, PT, R2, R13, PT ;  /* 0x0000000d0200720c */ /* 0x000fe20003f44070 */
[----:B------:R-:W-:-:S03]  /*7090*/  IMAD.HI.U32 R23, R22, R4, RZ ;  /* 0x0000000416177227 */ /* 0x000fc600078e00ff */
[----:B------:R0:W-:Y:S01]  /*70a0*/  STL [R1+0x468], R7 ;  /* 0x0004680701007387 */ /* 0x0001e20000100800 */
[----:B------:R-:W-:Y:S02]  /*70b0*/  IMAD.MOV R20, RZ, RZ, -R20 ;  /* 0x000000ffff147224 */ /* 0x000fe400078e0a14 */
[----:B------:R-:W-:Y:S02]  /*70c0*/  IMAD.MOV R23, RZ, RZ, -R23 ;  /* 0x000000ffff177224 */ /* 0x000fe400078e0a17 */
[----:B------:R-:W-:Y:S01]  /*70d0*/  @!P4 IMAD.IADD R3, R3, 0x1, -R2 ;  /* 0x000000010303c824 */ /* 0x000fe200078e0a02 */
[C---:B------:R-:W-:Y:S01]  /*70e0*/  ISETP.GT.U32.AND P4, PT, R2.reuse, R16, PT ;  /* 0x000000100200720c */ /* 0x040fe20003f84070 */
[C---:B------:R-:W-:Y:S02]  /*70f0*/  IMAD R18, R2.reuse, R20, R18 ;  /* 0x0000001402127224 */ /* 0x040fe400078e0212 */
[----:B------:R-:W-:Y:S02]  /*7100*/  IMAD R4, R2, R23, R4 ;  /* 0x0000001702047224 */ /* 0x000fe400078e0204 */
[----:B0-----:R-:W-:-:S02]  /*7110*/  IMAD.MOV.U32 R7, RZ, RZ, R21 ;  /* 0x000000ffff077224 */ /* 0x001fc400078e0015 */
[--C-:B------:R-:W-:Y:S01]  /*7120*/  @!P6 IMAD.IADD R5, R5, 0x1, -R2.reuse ;  /* 0x000000010505e824 */ /* 0x100fe200078e0a02 */
[C---:B------:R-:W-:Y:S01]  /*7130*/  ISETP.GT.U32.AND P6, PT, R2.reuse, R18, PT ;  /* 0x000000120200720c */ /* 0x040fe20003fc4070 */
[----:B------:R-:W-:Y:S01]  /*7140*/  @!P1 IMAD.MOV R7, RZ, RZ, -R7 ;  /* 0x000000ffff079224 */ /* 0x000fe200078e0a07 */
[C---:B------:R-:W-:Y:S01]  /*7150*/  ISETP.GT.U32.AND P1, PT, R2.reuse, R15, PT ;  /* 0x0000000f0200720c */ /* 0x040fe20003f24070 */
[--C-:B------:R-:W-:Y:S01]  /*7160*/  @!P2 IMAD.IADD R13, R13, 0x1, -R2.reuse ;  /* 0x000000010d0da824 */ /* 0x100fe200078e0a02 */
[----:B------:R-:W-:Y:S01]  /*7170*/  ISETP.GT.U32.AND P2, PT, R2, R4, PT ;  /* 0x000000040200720c */ /* 0x000fe20003f44070 */
[----:B------:R-:W-:Y:S01]  /*7180*/  VIADD R10, R0, 0x18e ;  /* 0x0000018e000a7836 */ /* 0x000fe20000000000 */
[----:B------:R0:W-:Y:S01]  /*7190*/  STL [R1+0x46c], R7 ;  /* 0x00046c0701007387 */ /* 0x0001e20000100800 */
[----:B------:R-:W-:Y:S01]  /*71a0*/  @!P4 IMAD.IADD R16, R16, 0x1, -R2 ;  /* 0x000000011010c824 */ /* 0x000fe200078e0a02 */
[----:B------:R-:W-:Y:S01]  /*71b0*/  ISETP.GE.AND P4, PT, R12, RZ, PT ;  /* 0x000000ff0c00720c */ /* 0x000fe20003f86270 */
[----:B------:R-:W-:Y:S01]  /*71c0*/  IMAD.MOV.U32 R24, RZ, RZ, R3 ;  /* 0x000000ffff187224 */ /* 0x000fe200078e0003 */
[----:B------:R-:W-:Y:S01]  /*71d0*/  IABS R14, R10 ;  /* 0x0000000a000e7213 */ /* 0x000fe20000000000 */
[----:B------:R-:W-:-:S02]  /*71e0*/  VIADD R9, R0, 0x18f ;  /* 0x0000018f00097836 */ /* 0x000fc40000000000 */
[--C-:B------:R-:W-:Y:S01]  /*71f0*/  @!P6 IMAD.IADD R18, R18, 0x1, -R2.reuse ;  /* 0x000000011212e824 */ /* 0x100fe200078e0a02 */
[----:B------:R-:W-:Y:S01]  /*7200*/  ISETP.GT.U32.AND P6, PT, R2, R16, PT ;  /* 0x000000100200720c */ /* 0x000fe20003fc4070 */
[----:B------:R-:W-:Y:S01]  /*7210*/  @!P1 IMAD.IADD R15, R15, 0x1, -R2 ;  /* 0x000000010f0f9824 */ /* 0x000fe200078e0a02 */
[----:B------:R-:W-:Y:S01]  /*7220*/  IABS R19, R9 ;  /* 0x0000000900137213 */ /* 0x000fe20000000000 */
[----:B------:R-:W-:Y:S01]  /*7230*/  IMAD.HI.U32 R23, R22, R14, RZ ;  /* 0x0000000e16177227 */ /* 0x000fe200078e00ff */
[----:B------:R-:W-:-:S03]  /*7240*/  ISETP.GE.AND P1, PT, R17, RZ, PT ;  /* 0x000000ff1100720c */ /* 0x000fc60003f26270 */
[----:B0-----:R-:W-:Y:S02]  /*7250*/  IMAD.MOV.U32 R7, RZ, RZ, R13 ;  /* 0x000000ffff077224 */ /* 0x001fe400078e000d */
[----:B------:R-:W-:Y:S01]  /*7260*/  @!P2 IMAD.IADD R4, R4, 0x1, -R2 ;  /* 0x000000010404a824 */ /* 0x000fe200078e0a02 */
[C---:B------:R-:W-:Y:S01]  /*7270*/  ISETP.GT.U32.AND P2, PT, R2.reuse, R15, PT ;  /* 0x0000000f0200720c */ /* 0x040fe20003f44070 */
[----:B------:R-:W-:Y:S02]  /*7280*/  @!P5 IMAD.MOV R24, RZ, RZ, -R24 ;  /* 0x000000ffff18d224 */ /* 0x000fe400078e0a18 */
[----:B------:R-:W-:Y:S01]  /*7290*/  IMAD.MOV R23, RZ, RZ, -R23 ;  /* 0x000000ffff177224 */ /* 0x000fe200078e0a17 */
[C---:B------:R-:W-:Y:S01]  /*72a0*/  ISETP.GT.U32.AND P5, PT, R2.reuse, R4, PT ;  /* 0x000000040200720c */ /* 0x040fe20003fa4070 */
[----:B------:R-:W-:Y:S01]  /*72b0*/  @!P3 IMAD.MOV R7, RZ, RZ, -R7 ;  /* 0x000000ffff07b224 */ /* 0x000fe200078e0a07 */
[C---:B------:R-:W-:Y:S01]  /*72c0*/  ISETP.GT.U32.AND P3, PT, R2.reuse, R18, PT ;  /* 0x000000120200720c */ /* 0x040fe20003f64070 */
[----:B------:R-:W-:Y:S01]  /*72d0*/  IMAD R14, R2, R23, R14 ;  /* 0x00000017020e7224 */ /* 0x000fe200078e020e */
[----:B------:R-:W-:Y:S01]  /*72e0*/  STL [R1+0x470], R24 ;  /* 0x0004701801007387 */ /* 0x000fe20000100800 */
[----:B------:R-:W-:-:S02]  /*72f0*/  VIADD R12, R0, 0x18d ;  /* 0x0000018d000c7836 */ /* 0x000fc40000000000 */
[----:B------:R-:W-:Y:S01]  /*7300*/  IMAD.HI.U32 R21, R22, R19, RZ ;  /* 0x0000001316157227 */ /* 0x000fe200078e00ff */
[----:B------:R0:W-:Y:S02]  /*7310*/  STL [R1+0x474], R7 ;  /* 0x0004740701007387 */ /* 0x0001e40000100800 */
[----:B------:R-:W-:Y:S01]  /*7320*/  IABS R3, R12 ;  /* 0x0000000c00037213 */ /* 0x000fe20000000000 */
[----:B------:R-:W-:Y:S02]  /*7330*/  VIADD R17, R0, 0x18c ;  /* 0x0000018c00117836 */ /* 0x000fe40000000000 */
[--C-:B------:R-:W-:Y:S01]  /*7340*/  @!P6 IMAD.IADD R16, R16, 0x1, -R2.reuse ;  /* 0x000000011010e824 */ /* 0x100fe200078e0a02 */
[----:B------:R-:W-:Y:S01]  /*7350*/  ISETP.GT.U32.AND P6, PT, R2, R14, PT ;  /* 0x0000000e0200720c */ /* 0x000fe20003fc4070 */
[----:B------:R-:W-:Y:S01]  /*7360*/  @!P2 IMAD.IADD R15, R15, 0x1, -R2 ;  /* 0x000000010f0fa824 */ /* 0x000fe200078e0a02 */
[----:B------:R-:W-:Y:S01]  /*7370*/  ISETP.GE.AND P2, PT, R8, RZ, PT ;  /* 0x000000ff0800720c */ /* 0x000fe20003f46270 */
[----:B------:R-:W-:-:S02]  /*7380*/  IMAD.MOV R21, RZ, RZ, -R21 ;  /* 0x000000ffff157224 */ /* 0x000fc400078e0a15 */
[----:B0-----:R-:W-:Y:S01]  /*7390*/  IMAD.MOV.U32 R7, RZ, RZ, R5 ;  /* 0x000000ffff077224 */ /* 0x001fe200078e0005 */
[----:B------:R-:W-:Y:S01]  /*73a0*/  IABS R5, R17 ;  /* 0x0000001100057213 */ /* 0x000fe20000000000 */
[----:B------:R-:W-:-:S04]  /*73b0*/  IMAD.HI.U32 R8, R22, R3, RZ ;  /* 0x0000000316087227 */ /* 0x000fc800078e00ff */
[----:B------:R-:W-:Y:S02]  /*73c0*/  @!P0 IMAD.MOV R7, RZ, RZ, -R7 ;  /* 0x000000ffff078224 */ /* 0x000fe400078e0a07 */
[----:B------:R-:W-:Y:S02]  /*73d0*/  IMAD.MOV.U32 R13, RZ, RZ, R15 ;  /* 0x000000ffff0d7224 */ /* 0x000fe400078e000f */
[----:B------:R-:W-:Y:S01]  /*73e0*/  IMAD R19, R2, R21, R19 ;  /* 0x0000001502137224 */ /* 0x000fe200078e0213 */
[----:B------:R0:W-:Y:S01]  /*73f0*/  STL [R1+0x478], R7 ;  /* 0x0004780701007387 */ /* 0x0001e20000100800 */
[--C-:B------:R-:W-:Y:S01]  /*7400*/  @!P5 IMAD.IADD R4, R4, 0x1, -R2.reuse ;  /* 0x000000010404d824 */ /* 0x100fe200078e0a02 */
[----:B------:R-:W-:Y:S01]  /*7410*/  ISETP.GE.AND P5, PT, R11, RZ, PT ;  /* 0x000000ff0b00720c */ /* 0x000fe20003fa6270 */
[----:B------:R-:W-:Y:S01]  /*7420*/  @!P3 IMAD.IADD R18, R18, 0x1, -R2 ;  /* 0x000000011212b824 */ /* 0x000fe200078e0a02 */
[----:B------:R-:W-:Y:S01]  /*7430*/  ISETP.GE.AND P3, PT, R9, RZ, PT ;  /* 0x000000ff0900720c */ /* 0x000fe20003f66270 */
[----:B------:R-:W-:Y:S01]  /*7440*/  IMAD.HI.U32 R9, R22, R5, RZ ;  /* 0x0000000516097227 */ /* 0x000fe200078e00ff */
[----:B------:R-:W-:-:S03]  /*7450*/  ISETP.GT.U32.AND P0, PT, R2, R19, PT ;  /* 0x000000130200720c */ /* 0x000fc60003f04070 */
[----:B------:R-:W-:Y:S02]  /*7460*/  IMAD.MOV R8, RZ, RZ, -R8 ;  /* 0x000000ffff087224 */ /* 0x000fe400078e0a08 */
[----:B0-----:R-:W-:Y:S02]  /*7470*/  IMAD.MOV.U32 R7, RZ, RZ, R16 ;  /* 0x000000ffff077224 */ /* 0x001fe400078e0010 */
[----:B------:R-:W-:Y:S02]  /*7480*/  @!P1 IMAD.MOV R13, RZ, RZ, -R13 ;  /* 0x000000ffff0d9224 */ /* 0x000fe400078e0a0d */
[----:B------:R-:W-:Y:S02]  /*7490*/  @!P4 IMAD.MOV R7, RZ, RZ, -R7 ;  /* 0x000000ffff07c224 */ /* 0x000fe400078e0a07 */
[----:B------:R-:W-:Y:S01]  /*74a0*/  IMAD.MOV R9, RZ, RZ, -R9 ;  /* 0x000000ffff097224 */ /* 0x000fe200078e0a09 */
[----:B------:R-:W-:Y:S01]  /*74b0*/  STL [R1+0x47c], R13 ;  /* 0x00047c0d01007387 */ /* 0x000fe20000100800 */
[----:B------:R-:W-:Y:S01]  /*74c0*/  @!P6 IMAD.IADD R14, R14, 0x1, -R2 ;  /* 0x000000010e0ee824 */ /* 0x000fe200078e0a02 */
[----:B------:R-:W-:Y:S01]  /*74d0*/  ISETP.GE.AND P6, PT, R12, RZ, PT ;  /* 0x000000ff0c00720c */ /* 0x000fe20003fc6270 */
[C---:B------:R-:W-:Y:S01]  /*74e0*/  IMAD R3, R2.reuse, R8, R3 ;  /* 0x0000000802037224 */ /* 0x040fe200078e0203 */
[----:B------:R0:W-:Y:S01]  /*74f0*/  STL [R1+0x480], R7 ;  /* 0x0004800701007387 */ /* 0x0001e20000100800 */
[C---:B------:R-:W-:Y:S01]  /*7500*/  IMAD R5, R2.reuse, R9, R5 ;  /* 0x0000000902057224 */ /* 0x040fe200078e0205 */
[C---:B------:R-:W-:Y:S01]  /*7510*/  ISETP.GT.U32.AND P4, PT, R2.reuse, R14, PT ;  /* 0x0000000e0200720c */ /* 0x040fe20003f84070 */
[----:B------:R-:W-:Y:S01]  /*7520*/  @!P2 IMAD.MOV R4, RZ, RZ, -R4 ;  /* 0x000000ffff04a224 */ /* 0x000fe200078e0a04 */
[----:B------:R-:W-:Y:S01]  /*7530*/  ISETP.GT.U32.AND P2, PT, R2, R3, PT ;  /* 0x000000030200720c */ /* 0x000fe20003f44070 */
[----:B------:R-:W-:-:S02]  /*7540*/  VIADD R8, R0, 0x18b ;  /* 0x0000018b00087836 */ /* 0x000fc40000000000 */
[----:B------:R-:W-:Y:S01]  /*7550*/  @!P0 IMAD.IADD R19, R19, 0x1, -R2 ;  /* 0x0000000113138824 */ /* 0x000fe200078e0a02 */
[----:B------:R1:W-:Y:S01]  /*7560*/  STL [R1+0x484], R4 ;  /* 0x0004840401007387 */ /* 0x0003e20000100800 */
[----:B------:R-:W-:Y:S01]  /*7570*/  ISETP.GE.AND P0, PT, R10, RZ, PT ;  /* 0x000000ff0a00720c */ /* 0x000fe20003f06270 */
[----:B0-----:R-:W-:Y:S01]  /*7580*/  IMAD.MOV.U32 R7, RZ, RZ, R18 ;  /* 0x000000ffff077224 */ /* 0x001fe200078e0012 */
[----:B------:R-:W-:Y:S01]  /*7590*/  IABS R9, R8 ;  /* 0x0000000800097213 */ /* 0x000fe20000000000 */
[----:B------:R-:W-:Y:S01]  /*75a0*/  VIADD R11, R0, 0x187 ;  /* 0x00000187000b7836 */ /* 0x000fe20000000000 */
[C---:B------:R-:W-:Y:S01]  /*75b0*/  ISETP.GT.U32.AND P1, PT, R2.reuse, R19, PT ;  /* 0x000000130200720c */ /* 0x040fe20003f24070 */
[----:B------:R-:W-:Y:S01]  /*75c0*/  @!P5 IMAD.MOV R7, RZ, RZ, -R7 ;  /* 0x000000ffff07d224 */ /* 0x000fe200078e0a07 */
[----:B------:R-:W-:Y:S01]  /*75d0*/  ISETP.GT.U32.AND P5, PT, R2, R5, PT ;  /* 0x000000050200720c */ /* 0x000fe20003fa4070 */
[--C-:B------:R-:W-:Y:S01]  /*75e0*/  @!P4 IMAD.IADD R14, R14, 0x1, -R2.reuse ;  /* 0x000000010e0ec824 */ /* 0x100fe200078e0a02 */
[----:B------:R-:W-:Y:S01]  /*75f0*/  ISETP.GE.AND P4, PT, R8, RZ, PT ;  /* 0x000000ff0800720c */ /* 0x000fe20003f86270 */
[----:B-1----:R-:W-:Y:S01]  /*7600*/  VIADD R4, R0, 0x18a ;  /* 0x0000018a00047836 */ /* 0x002fe20000000000 */
[----:B------:R0:W-:Y:S01]  /*7610*/  STL [R1+0x488], R7 ;  /* 0x0004880701007387 */ /* 0x0001e20000100800 */
[----:B------:R-:W-:-:S02]  /*7620*/  @!P2 IMAD.IADD R3, R3, 0x1, -R2 ;  /* 0x000000010303a824 */ /* 0x000fc400078e0a02 */
[----:B------:R-:W-:Y:S01]  /*7630*/  IMAD.MOV.U32 R8, RZ, RZ, R9 ;  /* 0x000000ffff087224 */ /* 0x000fe200078e0009 */
[----:B------:R-:W-:Y:S01]  /*7640*/  IABS R13, R4 ;  /* 0x00000004000d7213 */ /* 0x000fe20000000000 */
[----:B------:R-:W-:Y:S01]  /*7650*/  VIADD R10, R0, 0x186 ;  /* 0x00000186000a7836 */ /* 0x000fe20000000000 */
[----:B------:R-:W-:Y:S01]  /*7660*/  ISETP.GE.AND P2, PT, R4, RZ, PT ;  /* 0x000000ff0400720c */ /* 0x000fe20003f46270 */
[----:B------:R-:W-:-:S04]  /*7670*/  IMAD.HI.U32 R4, R22, R8, RZ ;  /* 0x0000000816047227 */ /* 0x000fc800078e00ff */
[----:B------:R-:W-:Y:S01]  /*7680*/  @!P5 IMAD.IADD R5, R5, 0x1, -R2 ;  /* 0x000000010505d824 */ /* 0x000fe200078e0a02 */
[C---:B------:R-:W-:Y:S01]  /*7690*/  ISETP.GT.U32.AND P5, PT, R2.reuse, R3, PT ;  /* 0x000000030200720c */ /* 0x040fe20003fa4070 */
[----:B------:R-:W-:Y:S02]  /*76a0*/  IMAD.MOV R4, RZ, RZ, -R4 ;  /* 0x000000ffff047224 */ /* 0x000fe400078e0a04 */
[----:B------:R-:W-:Y:S01]  /*76b0*/  @!P1 IMAD.IADD R19, R19, 0x1, -R2 ;  /* 0x0000000113139824 */ /* 0x000fe200078e0a02 */
[----:B------:R-:W-:Y:S01]  /*76c0*/  ISETP.GE.AND P1, PT, R17, RZ, PT ;  /* 0x000000ff1100720c */ /* 0x000fe20003f26270 */
[----:B------:R-:W-:Y:S02]  /*76d0*/  IMAD R4, R2, R4, R8 ;  /* 0x0000000402047224 */ /* 0x000fe400078e0208 */
[----:B0-----:R-:W-:Y:S02]  /*76e0*/  IMAD.MOV.U32 R7, RZ, RZ, R19 ;  /* 0x000000ffff077224 */ /* 0x001fe400078e0013 */
[----:B------:R-:W-:-:S04]  /*76f0*/  IMAD.HI.U32 R9, R22, R13, RZ ;  /* 0x0000000d16097227 */ /* 0x000fc800078e00ff */
[----:B------:R-:W-:Y:S01]  /*7700*/  @!P5 IMAD.IADD R3, R3, 0x1, -R2 ;  /* 0x000000010303d824 */ /* 0x000fe200078e0a02 */
[C---:B------:R-:W-:Y:S01]  /*7710*/  ISETP.GT.U32.AND P5, PT, R2.reuse, R4, PT ;  /* 0x000000040200720c */ /* 0x040fe20003fa4070 */
[----:B------:R-:W-:Y:S01]  /*7720*/  @!P3 IMAD.MOV R7, RZ, RZ, -R7 ;  /* 0x000000ffff07b224 */ /* 0x000fe200078e0a07 */
[C---:B------:R-:W-:Y:S01]  /*7730*/  ISETP.GT.U32.AND P3, PT, R2.reuse, R5, PT ;  /* 0x000000050200720c */ /* 0x040fe20003f64070 */
[----:B------:R-:W-:Y:S02]  /*7740*/  IMAD.MOV R9, RZ, RZ, -R9 ;  /* 0x000000ffff097224 */ /* 0x000fe400078e0a09 */
[----:B------:R-:W-:Y:S01]  /*7750*/  IMAD.MOV.U32 R12, RZ, RZ, R3 ;  /* 0x000000ffff0c7224 */ /* 0x000fe200078e0003 */
[----:B------:R0:W-:Y:S01]  /*7760*/  STL [R1+0x490], R7 ;  /* 0x0004900701007387 */ /* 0x0001e20000100800 */
[----:B------:R-:W-:Y:S02]  /*7770*/  IMAD R13, R2, R9, R13 ;  /* 0x00000009020d7224 */ /* 0x000fe400078e020d */
[----:B------:R-:W-:-:S02]  /*7780*/  @!P6 IMAD.MOV R12, RZ, RZ, -R12 ;  /* 0x000000ffff0ce224 */ /* 0x000fc400078e0a0c */
[----:B------:R-:W-:Y:S01]  /*7790*/  VIADD R9, R0, 0x188 ;  /* 0x0000018800097836 */ /* 0x000fe20000000000 */
[----:B------:R-:W-:Y:S01]  /*77a0*/  ISETP.GT.U32.AND P6, PT, R2, R13, PT ;  /* 0x0000000d0200720c */ /* 0x000fe20003fc4070 */
[--C-:B------:R-:W-:Y:S02]  /*77b0*/  @!P5 IMAD.IADD R4, R4, 0x1, -R2.reuse ;  /* 0x000000010404d824 */ /* 0x100fe400078e0a02 */
[----:B------:R-:W-:Y:S01]  /*77c0*/  @!P3 IMAD.IADD R5, R5, 0x1, -R2 ;  /* 0x000000010505b824 */ /* 0x000fe200078e0a02 */
[----:B------:R-:W-:Y:S01]  /*77d0*/  ISETP.GE.AND P3, PT, R9, RZ, PT ;  /* 0x000000ff0900720c */ /* 0x000fe20003f66270 */
[----:B0-----:R-:W-:Y:S01]  /*77e0*/  IMAD.MOV.U32 R7, RZ, RZ, R14 ;  /* 0x000000ffff077224 */ /* 0x001fe200078e000e */
[----:B------:R-:W-:Y:S01]  /*77f0*/  ISETP.GT.U32.AND P5, PT, R2, R4, PT ;  /* 0x000000040200720c */ /* 0x000fe20003fa4070 */
[----:B------:R-:W-:Y:S01]  /*7800*/  VIADD R14, R0, 0x189 ;  /* 0x00000189000e7836 */ /* 0x000fe20000000000 */
[----:B------:R-:W-:Y:S01]  /*7810*/  IABS R9, R9 ;  /* 0x0000000900097213 */ /* 0x000fe20000000000 */
[----:B------:R-:W-:-:S02]  /*7820*/  @!P0 IMAD.MOV R7, RZ, RZ, -R7 ;  /* 0x000000ffff078224 */ /* 0x000fc400078e0a07 */
[----:B------:R-:W-:Y:S01]  /*7830*/  VIADD R16, R0, 0x184 ;  /* 0x0000018400107836 */ /* 0x000fe20000000000 */
[----:B------:R-:W-:Y:S01]  /*7840*/  ISETP.GE.AND P0, PT, R14, RZ, PT ;  /* 0x000000ff0e00720c */ /* 0x000fe20003f06270 */
[----:B------:R-:W-:Y:S01]  /*7850*/  @!P6 IMAD.IADD R13, R13, 0x1, -R2 ;  /* 0x000000010d0de824 */ /* 0x000fe200078e0a02 */
[----:B------:R-:W-:Y:S01]  /*7860*/  IABS R14, R14 ;  /* 0x0000000e000e7213 */ /* 0x000fe20000000000 */
[----:B------:R0:W-:Y:S01]  /*7870*/  STL [R1+0x494], R7 ;  /* 0x0004940701007387 */ /* 0x0001e20000100800 */
[----:B------:R-:W-:Y:S02]  /*7880*/  VIADD R17, R0, 0x185 ;  /* 0x0000018500117836 */ /* 0x000fe40000000000 */
[----:B------:R-:W-:Y:S01]  /*7890*/  ISETP.GT.U32.AND P6, PT, R2, R13, PT ;  /* 0x0000000d0200720c */ /* 0x000fe20003fc4070 */
[----:B------:R-:W-:Y:S01]  /*78a0*/  IMAD.HI.U32 R8, R22, R14, RZ ;  /* 0x0000000e16087227 */ /* 0x000fe200078e00ff */
[----:B------:R1:W-:Y:S03]  /*78b0*/  STL [R1+0x498], R12 ;  /* 0x0004980c01007387 */ /* 0x0003e60000100800 */
[----:B------:R-:W-:-:S02]  /*78c0*/  IMAD.MOV R3, RZ, RZ, -R8 ;  /* 0x000000ffff037224 */ /* 0x000fc400078e0a08 */
[----:B0-----:R-:W-:Y:S01]  /*78d0*/  IMAD.MOV.U32 R7, RZ, RZ, R5 ;  /* 0x000000ffff077224 */ /* 0x001fe200078e0005 */
[----:B------:R-:W-:Y:S01]  /*78e0*/  IABS R5, R11 ;  /* 0x0000000b00057213 */ /* 0x000fe20000000000 */
[----:B------:R-:W-:-:S04]  /*78f0*/  IMAD.HI.U32 R8, R22, R9, RZ ;  /* 0x0000000916087227 */ /* 0x000fc800078e00ff */
[----:B------:R-:W-:Y:S01]  /*7900*/  IMAD R14, R2, R3, R14 ;  /* 0x00000003020e7224 */ /* 0x000fe200078e020e */
[----:B------:R-:W-:Y:S01]  /*7910*/  IABS R3, R10 ;  /* 0x0000000a00037213 */ /* 0x000fe20000000000 */
[----:B------:R-:W-:Y:S02]  /*7920*/  IMAD.MOV R8, RZ, RZ, -R8 ;  /* 0x000000ffff087224 */ /* 0x000fe400078e0a08 */
[----:B-1----:R-:W-:-:S04]  /*7930*/  IMAD.HI.U32 R12, R22, R5, RZ ;  /* 0x00000005160c7227 */ /* 0x002fc800078e00ff */
[----:B------:R-:W-:Y:S01]  /*7940*/  @!P1 IMAD.MOV R7, RZ, RZ, -R7 ;  /* 0x000000ffff079224 */ /* 0x000fe200078e0a07 */
[----:B------:R-:W-:Y:S01]  /*7950*/  ISETP.GE.AND P1, PT, R11, RZ, PT ;  /* 0x000000ff0b00720c */ /* 0x000fe20003f26270 */
[----:B------:R-:W-:Y:S01]  /*7960*/  @!P5 IMAD.IADD R4, R4, 0x1, -R2 ;  /* 0x000000010404d824 */ /* 0x000fe200078e0a02 */
[C---:B------:R-:W-:Y:S01]  /*7970*/  ISETP.GT.U32.AND P5, PT, R2.reuse, R14, PT ;  /* 0x0000000e0200720c */ /* 0x040fe20003fa4070 */
[----:B------:R-:W-:Y:S01]  /*7980*/  IMAD R9, R2, R8, R9 ;  /* 0x0000000802097224 */ /* 0x000fe200078e0209 */
[----:B------:R0:W-:Y:S01]  /*7990*/  STL [R1+0x49c], R7 ;  /* 0x00049c0701007387 */ /* 0x0001e20000100800 */
[----:B------:R-:W-:Y:S01]  /*79a0*/  IMAD.HI.U32 R8, R22, R3, RZ ;  /* 0x0000000316087227 */ /* 0x000fe200078e00ff */
[----:B------:R-:W-:-:S03]  /*79b0*/  IABS R11, R17 ;  /* 0x00000011000b7213 */ /* 0x000fc60000000000 */
[----:B------:R-:W-:Y:S02]  /*79c0*/  IMAD.MOV R12, RZ, RZ, -R12 ;  /* 0x000000ffff0c7224 */ /* 0x000fe400078e0a0c */
[----:B------:R-:W-:Y:S02]  /*79d0*/  IMAD.MOV R8, RZ, RZ, -R8 ;  /* 0x000000ffff087224 */ /* 0x000fe400078e0a08 */
[----:B------:R-:W-:Y:S02]  /*79e0*/  @!P6 IMAD.IADD R13, R13, 0x1, -R2 ;  /* 0x000000010d0de824 */ /* 0x000fe400078e0a02 */
[----:B0-----:R-:W-:Y:S02]  /*79f0*/  IMAD.MOV.U32 R7, RZ, RZ, R4 ;  /* 0x000000ffff077224 */ /* 0x001fe400078e0004 */
[C---:B------:R-:W-:Y:S01]  /*7a00*/  IMAD R4, R2.reuse, R12, R5 ;  /* 0x0000000c02047224 */ /* 0x040fe200078e0205 */
[----:B------:R-:W-:Y:S01]  /*7a10*/  IABS R12, R16 ;  /* 0x00000010000c7213 */ /* 0x000fe20000000000 */
[----:B------:R-:W-:-:S02]  /*7a20*/  IMAD R3, R2, R8, R3 ;  /* 0x0000000802037224 */ /* 0x000fc400078e0203 */
[----:B------:R-:W-:Y:S01]  /*7a30*/  @!P5 IMAD.IADD R14, R14, 0x1, -R2 ;  /* 0x000000010e0ed824 */ /* 0x000fe200078e0a02 */
[C---:B------:R-:W-:Y:S01]  /*7a40*/  ISETP.GT.U32.AND P6, PT, R2.reuse, R4, PT ;  /* 0x000000040200720c */ /* 0x040fe20003fc4070 */
[----:B------:R-:W-:Y:S01]  /*7a50*/  @!P4 IMAD.MOV R7, RZ, RZ, -R7 ;  /* 0x000000ffff07c224 */ /* 0x000fe200078e0a07 */
[----:B------:R-:W-:Y:S01]  /*7a60*/  ISETP.GT.U32.AND P5, PT, R2, R3, PT ;  /* 0x000000030200720c */ /* 0x000fe20003fa4070 */
[----:B------:R-:W-:Y:S01]  /*7a70*/  IMAD.HI.U32 R18, R22, R12, RZ ;  /* 0x0000000c16127227 */ /* 0x000fe200078e00ff */
[----:B------:R-:W-:Y:S02]  /*7a80*/  ISETP.GT.U32.AND P4, PT, R2, R9, PT ;  /* 0x000000090200720c */ /* 0x000fe40003f84070 */
        /* <DEDUP_REMOVED lines=18> */
[----:B------:R-:W-:Y:S01]  /*7bb0*/  ISETP.GT.U32.AND P5, PT, R2, R12, PT ;  /* 0x0000000c0200720c */ /* 0x000fe20003fa4070 */
        /* <DEDUP_REMOVED lines=8> */
[----:B------:R-:W-:Y:S01]  /*7c40*/  IMAD.MOV.U32 R20, RZ, RZ, R14 ;  /* 0x000000ffff147224 */ /* 0x000fe200078e000e */
[----:B------:R-:W-:Y:S01]  /*7c50*/  IABS R17, R10 ;  /* 0x0000000a00117213 */ /* 0x000fe20000000000 */
[----:B------:R-:W-:-:S02]  /*7c60*/  VIADD R15, R0, 0x182 ;  /* 0x00000182000f7836 */ /* 0x000fc40000000000 */
[----:B------:R-:W-:Y:S02]  /*7c70*/  @!P5 IMAD.IADD R12, R12, 0x1, -R2 ;  /* 0x000000010c0cd824 */ /* 0x000fe400078e0a02 */
[----:B------:R-:W-:Y:S01]  /*7c80*/  IMAD.HI.U32 R14, R22, R17, RZ ;  /* 0x00000011160e7227 */ /* 0x000fe200078e00ff */
[----:B------:R-:W-:Y:S02]  /*7c90*/  IABS R13, R15 ;  /* 0x0000000f000d7213 */ /* 0x000fe40000000000 */
[----:B------:R-:W-:Y:S01]  /*7ca0*/  ISETP.GT.U32.AND P5, PT, R2, R12, PT ;  /* 0x0000000c0200720c */ /* 0x000fe20003fa4070 */
[----:B------:R-:W-:Y:S02]  /*7cb0*/  IMAD.MOV R14, RZ, RZ, -R14 ;  /* 0x000000ffff0e7224 */ /* 0x000fe400078e0a0e */
[----:B------:R-:W-:Y:S01]  /*7cc0*/  @!P4 IMAD.IADD R11, R11, 0x1, -R2 ;  /* 0x000000010b0bc824 */ /* 0x000fe200078e0a02 */
[----:B------:R-:W-:Y:S01]  /*7cd0*/  ISETP.GE.AND P4, PT, R16, RZ, PT ;  /* 0x000000ff1000720c */ /* 0x000fe20003f86270 */
[----:B------:R-:W-:-:S04]  /*7ce0*/  IMAD.HI.U32 R18, R22, R5, RZ ;  /* 0x0000000516127227 */ /* 0x000fc800078e00ff */
[C---:B------:R-:W-:Y:S02]  /*7cf0*/  IMAD R17, R2.reuse, R14, R17 ;  /* 0x0000000e02117224 */ /* 0x040fe400078e0211 */
[----:B0-----:R-:W-:Y:S02]  /*7d00*/  IMAD.MOV.U32 R7, RZ, RZ, R9 ;  /* 0x000000ffff077224 */ /* 0x001fe400078e0009 */
[----:B------:R-:W-:Y:S01]  /*7d10*/  @!P0 IMAD.MOV R20, RZ, RZ, -R20 ;  /* 0x000000ffff148224 */ /* 0x000fe200078e0a14 */
[----:B------:R-:W-:Y:S01]  /*7d20*/  ISETP.GT.U32.AND P0, PT, R2, R11, PT ;  /* 0x0000000b0200720c */ /* 0x000fe20003f04070 */
[----:B------:R-:W-:-:S03]  /*7d30*/  IMAD.HI.U32 R19, R22, R13, RZ ;  /* 0x0000000d16137227 */ /* 0x000fc600078e00ff */
[----:B------:R-:W-:Y:S01]  /*7d40*/  STL [R1+0x4ac], R20 ;  /* 0x0004ac1401007387 */ /* 0x000fe20000100800 */
[----:B------:R-:W-:Y:S02]  /*7d50*/  IMAD.MOV R18, RZ, RZ, -R18 ;  /* 0x000000ffff127224 */ /* 0x000fe400078e0a12 */
[----:B------:R-:W-:Y:S01]  /*7d60*/  @!P5 IMAD.IADD R12, R12, 0x1, -R2 ;  /* 0x000000010c0cd824 */ /* 0x000fe200078e0a02 */
[----:B------:R-:W-:Y:S01]  /*7d70*/  ISETP.GT.U32.AND P5, PT, R2, R17, PT ;  /* 0x000000110200720c */ /* 0x000fe20003fa4070 */
[----:B------:R-:W-:Y:S02]  /*7d80*/  @!P3 IMAD.MOV R7, RZ, RZ, -R7 ;  /* 0x000000ffff07b224 */ /* 0x000fe400078e0a07 */
[----:B------:R-:W-:Y:S01]  /*7d90*/  @!P1 IMAD.MOV R4, RZ, RZ, -R4 ;  /* 0x000000ffff049224 */ /* 0x000fe200078e0a04 */
[----:B------:R-:W-:Y:S01]  /*7da0*/  ISETP.GE.AND P1, PT, R8, RZ, PT ;  /* 0x000000ff0800720c */ /* 0x000fe20003f26270 */
[----:B------:R-:W-:Y:S01]  /*7db0*/  IMAD.MOV R19, RZ, RZ, -R19 ;  /* 0x000000ffff137224 */ /* 0x000fe200078e0a13 */
[----:B------:R0:W-:Y:S01]  /*7dc0*/  STL [R1+0x4b0], R7 ;  /* 0x0004b00701007387 */ /* 0x0001e20000100800 */
[----:B------:R-:W-:-:S02]  /*7dd0*/  IMAD R5, R2, R18, R5 ;  /* 0x0000001202057224 */ /* 0x000fc400078e0205 */
[----:B------:R-:W-:Y:S01]  /*7de0*/  @!P6 IMAD.MOV R3, RZ, RZ, -R3 ;  /* 0x000000ffff03e224 */ /* 0x000fe200078e0a03 */
[----:B------:R1:W-:Y:S01]  /*7df0*/  STL [R1+0x4b4], R4 ;  /* 0x0004b40401007387 */ /* 0x0003e20000100800 */
[C---:B------:R-:W-:Y:S01]  /*7e00*/  IMAD R13, R2.reuse, R19, R13 ;  /* 0x00000013020d7224 */ /* 0x040fe200078e020d */
[C---:B------:R-:W-:Y:S01]  /*7e10*/  ISETP.GT.U32.AND P3, PT, R2.reuse, R5, PT ;  /* 0x000000050200720c */ /* 0x040fe20003f64070 */
[--C-:B------:R-:W-:Y:S01]  /*7e20*/  @!P0 IMAD.IADD R11, R11, 0x1, -R2.reuse ;  /* 0x000000010b0b8824 */ /* 0x100fe200078e0a02 */
[----:B------:R2:W-:Y:S01]  /*7e30*/  STL [R1+0x4b8], R3 ;  /* 0x0004b80301007387 */ /* 0x0005e20000100800 */
[----:B------:R-:W-:Y:S01]  /*7e40*/  ISETP.GE.AND P0, PT, R15, RZ, PT ;  /* 0x000000ff0f00720c */ /* 0x000fe20003f06270 */
[----:B------:R-:W-:Y:S01]  /*7e50*/  @!P5 IMAD.IADD R17, R17, 0x1, -R2 ;  /* 0x000000011111d824 */ /* 0x000fe200078e0a02 */
[----:B------:R-:W-:Y:S01]  /*7e60*/  ISETP.GT.U32.AND P6, PT, R2, R13, PT ;  /* 0x0000000d0200720c */ /* 0x000fe20003fc4070 */
[----:B------:R-:W-:Y:S02]  /*7e70*/  VIADD R16, R0, 0x180 ;  /* 0x0000018000107836 */ /* 0x000fe40000000000 */
[----:B0-----:R-:W-:Y:S01]  /*7e80*/  IMAD.MOV.U32 R7, RZ, RZ, R11 ;  /* 0x000000ffff077224 */ /* 0x001fe200078e000b */
[----:B------:R-:W-:Y:S01]  /*7e90*/  ISETP.GT.U32.AND P5, PT, R2, R17, PT ;  /* 0x000000110200720c */ /* 0x000fe20003fa4070 */
[C---:B-1----:R-:W-:Y:S01]  /*7ea0*/  VIADD R4, R0.reuse, 0x17e ;  /* 0x0000017e00047836 */ /* 0x042fe20000000000 */
[----:B------:R-:W-:Y:S01]  /*7eb0*/  IABS R8, R16 ;  /* 0x0000001000087213 */ /* 0x000fe20000000000 */
[----:B--2---:R-:W-:-:S02]  /*7ec0*/  VIADD R3, R0, 0x17f ;  /* 0x0000017f00037836 */ /* 0x004fc40000000000 */
[--C-:B------:R-:W-:Y:S01]  /*7ed0*/  @!P3 IMAD.IADD R5, R5, 0x1, -R2.reuse ;  /* 0x000000010505b824 */ /* 0x100fe200078e0a02 */
[----:B------:R-:W-:Y:S01]  /*7ee0*/  ISETP.GE.AND P3, PT, R10, RZ, PT ;  /* 0x000000ff0a00720c */ /* 0x000fe20003f66270 */
[----:B------:R-:W-:Y:S01]  /*7ef0*/  IMAD.HI.U32 R14, R22, R8, RZ ;  /* 0x00000008160e7227 */ /* 0x000fe200078e00ff */
[----:B------:R-:W-:Y:S02]  /*7f00*/  IABS R15, R3 ;  /* 0x00000003000f7213 */ /* 0x000fe40000000000 */
[----:B------:R-:W-:Y:S01]  /*7f10*/  IABS R9, R4 ;  /* 0x0000000400097213 */ /* 0x000fe20000000000 */
[----:B------:R-:W-:Y:S01]  /*7f20*/  @!P6 IMAD.IADD R13, R13, 0x1, -R2 ;  /* 0x000000010d0de824 */ /* 0x000fe200078e0a02 */
[----:B------:R-:W-:Y:S01]  /*7f30*/  ISETP.GT.U32.AND P6, PT, R2, R5, PT ;  /* 0x000000050200720c */ /* 0x000fe20003fc4070 */
[----:B------:R-:W-:-:S04]  /*7f40*/  IMAD.HI.U32 R11, R22, R15, RZ ;  /* 0x0000000f160b7227 */ /* 0x000fc800078e00ff */
[----:B------:R-:W-:Y:S02]  /*7f50*/  IMAD.MOV R18, RZ, RZ, -R11 ;  /* 0x000000ffff127224 */ /* 0x000fe400078e0a0b */
[----:B------:R-:W-:Y:S01]  /*7f60*/  @!P2 IMAD.MOV R7, RZ, RZ, -R7 ;  /* 0x000000ffff07a224 */ /* 0x000fe200078e0a07 */
[C---:B------:R-:W-:Y:S01]  /*7f70*/  ISETP.GT.U32.AND P2, PT, R2.reuse, R13, PT ;  /* 0x0000000d0200720c */ /* 0x040fe20003f44070 */
[----:B------:R-:W-:Y:S02]  /*7f80*/  IMAD R15, R2, R18, R15 ;  /* 0x00000012020f7224 */ /* 0x000fe400078e020f */
[----:B------:R-:W-:Y:S01]  /*7f90*/  IMAD.MOV R14, RZ, RZ, -R14 ;  /* 0x000000ffff0e7224 */ /* 0x000fe200078e0a0e */
[----:B------:R0:W-:Y:S01]  /*7fa0*/  STL [R1+0x4bc], R7 ;  /* 0x0004bc0701007387 */ /* 0x0001e20000100800 */
[----:B------:R-:W-:Y:S02]  /*7fb0*/  VIADD R10, R0, 0x17d ;  /* 0x0000017d000a7836 */ /* 0x000fe40000000000 */
[----:B------:R-:W-:Y:S01]  /*7fc0*/  @!P5 IMAD.IADD R17, R17, 0x1, -R2 ;  /* 0x000000011111d824 */ /* 0x000fe200078e0a02 */
[C---:B------:R-:W-:Y:S01]  /*7fd0*/  ISETP.GT.U32.AND P5, PT, R2.reuse, R15, PT ;  /* 0x0000000f0200720c */ /* 0x040fe20003fa4070 */
[----:B------:R-:W-:Y:S01]  /*7fe0*/  IMAD R8, R2, R14, R8 ;  /* 0x0000000e02087224 */ /* 0x000fe200078e0208 */
[----:B------:R-:W-:Y:S01]  /*7ff0*/  IABS R14, R10 ;  /* 0x0000000a000e7213 */ /* 0x000fe20000000000 */
[----:B------:R-:W-:-:S02]  /*8000*/  @!P6 IMAD.IADD R5, R5, 0x1, -R2 ;  /* 0x000000010505e824 */ /* 0x000fc400078e0a02 */
[----:B------:R-:W-:Y:S01]  /*8010*/  @!P2 IMAD.IADD R13, R13, 0x1, -R2 ;  /* 0x000000010d0da824 */ /* 0x000fe200078e0a02 */
[----:B------:R-:W-:Y:S01]  /*8020*/  ISETP.GT.U32.AND P6, PT, R2, R8, PT ;  /* 0x000000080200720c */ /* 0x000fe20003fc4070 */
[----:B------:R-:W-:Y:S01]  /*8030*/  IMAD.MOV.U32 R11, RZ, RZ, R14 ;  /* 0x000000ffff0b7224 */ /* 0x000fe200078e000e */
[----:B------:R-:W-:Y:S01]  /*8040*/  ISETP.GE.AND P2, PT, R16, RZ, PT ;  /* 0x000000ff1000720c */ /* 0x000fe20003f46270 */
[----:B------:R-:W-:Y:S02]  /*8050*/  VIADD R14, R0, 0x17c ;  /* 0x0000017c000e7836 */ /* 0x000fe40000000000 */
[----:B0-----:R-:W-:Y:S02]  /*8060*/  IMAD.MOV.U32 R7, RZ, RZ, R12 ;  /* 0x000000ffff077224 */ /* 0x001fe400078e000c */
[----:B------:R-:W-:Y:S01]  /*8070*/  @!P5 IMAD.IADD R15, R15, 0x1, -R2 ;  /* 0x000000010f0fd824 */ /* 0x000fe200078e0a02 */
[----:B------:R-:W-:Y:S01]  /*8080*/  IABS R16, R14 ;  /* 0x0000000e00107213 */ /* 0x000fe20000000000 */
[----:B------:R-:W-:-:S03]  /*8090*/  IMAD.HI.U32 R18, R22, R9, RZ ;  /* 0x0000000916127227 */ /* 0x000fc600078e00ff */
[----:B------:R-:W-:Y:S01]  /*80a0*/  ISETP.GT.U32.AND P5, PT, R2, R15, PT ;  /* 0x0000000f0200720c */ /* 0x000fe20003fa4070 */
[----:B------:R-:W-:-:S04]  /*80b0*/  IMAD.HI.U32 R12, R22, R16, RZ ;  /* 0x00000010160c7227 */ /* 0x000fc800078e00ff */
[----:B------:R-:W-:Y:S01]  /*80c0*/  @!P6 IMAD.IADD R8, R8, 0x1, -R2 ;  /* 0x000000010808e824 */ /* 0x000fe200078e0a02 */
[----:B------:R-:W-:Y:S01]  /*80d0*/  ISETP.GE.AND P6, PT, R3, RZ, PT ;  /* 0x000000ff0300720c */ /* 0x000fe20003fc6270 */
[----:B------:R-:W-:Y:S02]  /*80e0*/  IMAD.MOV R12, RZ, RZ, -R12 ;  /* 0x000000ffff0c7224 */ /* 0x000fe400078e0a0c */
[----:B------:R-:W-:Y:S02]  /*80f0*/  IMAD.MOV R18, RZ, RZ, -R18 ;  /* 0x000000ffff127224 */ /* 0x000fe400078e0a12 */
[----:B------:R-:W-:Y:S01]  /*8100*/  @!P4 IMAD.MOV R7, RZ, RZ, -R7 ;  /* 0x000000ffff07c224 */ /* 0x000fe200078e0a07 */
[----:B------:R-:W-:Y:S01]  /*8110*/  ISETP.GT.U32.AND P4, PT, R2, R8, PT ;  /* 0x000000080200720c */ /* 0x000fe20003f84070 */
[----:B------:R-:W-:-:S03]  /*8120*/  IMAD.HI.U32 R19, R22, R11, RZ ;  /* 0x0000000b16137227 */ /* 0x000fc600078e00ff */
[----:B------:R0:W-:Y:S01]  /*8130*/  STL [R1+0x4c0], R7 ;  /* 0x0004c00701007387 */ /* 0x0001e20000100800 */
[C---:B------:R-:W-:Y:S02]  /*8140*/  IMAD R12, R2.reuse, R12, R16 ;  /* 0x0000000c020c7224 */ /* 0x040fe400078e0210 */
[C---:B------:R-:W-:Y:S02]  /*8150*/  IMAD R9, R2.reuse, R18, R9 ;  /* 0x0000001202097224 */ /* 0x040fe400078e0209 */
[----:B------:R-:W-:Y:S02]  /*8160*/  IMAD.MOV.U32 R20, RZ, RZ, R5 ;  /* 0x000000ffff147224 */ /* 0x000fe400078e0005 */
[----:B------:R-:W-:Y:S02]  /*8170*/  IMAD.MOV R19, RZ, RZ, -R19 ;  /* 0x000000ffff137224 */ /* 0x000fe400078e0a13 */
[----:B------:R-:W-:Y:S01]  /*8180*/  @!P5 IMAD.IADD R15, R15, 0x1, -R2 ;  /* 0x000000010f0fd824 */ /* 0x000fe200078e0a02 */
[----:B------:R-:W-:Y:S01]  /*8190*/  ISETP.GT.U32.AND P5, PT, R2, R12, PT ;  /* 0x0000000c0200720c */ /* 0x000fe20003fa4070 */
[----:B0-----:R-:W-:-:S02]  /*81a0*/  IMAD.MOV.U32 R7, RZ, RZ, R13 ;  /* 0x000000ffff077224 */ /* 0x001fc400078e000d */
[----:B------:R-:W-:Y:S02]  /*81b0*/  VIADD R3, R0, 0x17b ;  /* 0x0000017b00037836 */ /* 0x000fe40000000000 */
[----:B------:R-:W-:Y:S02]  /*81c0*/  IMAD.MOV.U32 R5, RZ, RZ, R17 ;  /* 0x000000ffff057224 */ /* 0x000fe400078e0011 */
[----:B------:R-:W-:Y:S01]  /*81d0*/  @!P1 IMAD.MOV R20, RZ, RZ, -R20 ;  /* 0x000000ffff149224 */ /* 0x000fe200078e0a14 */
[C---:B------:R-:W-:Y:S01]  /*81e0*/  ISETP.GT.U32.AND P1, PT, R2.reuse, R9, PT ;  /* 0x000000090200720c */ /* 0x040fe20003f24070 */
[C---:B------:R-:W-:Y:S01]  /*81f0*/  IMAD R19, R2.reuse, R19, R11 ;  /* 0x0000001302137224 */ /* 0x040fe200078e020b */
[----:B------:R-:W-:Y:S01]  /*8200*/  IABS R11, R3 ;  /* 0x00000003000b7213 */ /* 0x000fe20000000000 */
[----:B------:R-:W-:Y:S01]  /*8210*/  @!P0 IMAD.MOV R7, RZ, RZ, -R7 ;  /* 0x000000ffff078224 */ /* 0x000fe200078e0a07 */
[----:B------:R-:W-:Y:S01]  /*8220*/  STL [R1+0x4c4], R20 ;  /* 0x0004c41401007387 */ /* 0x000fe20000100800 */
[----:B------:R-:W-:Y:S01]  /*8230*/  @!P3 IMAD.MOV R5, RZ, RZ, -R5 ;  /* 0x000000ffff05b224 */ /* 0x000fe200078e0a05 */
[----:B------:R-:W-:Y:S01]  /*8240*/  ISETP.GT.U32.AND P3, PT, R2, R19, PT ;  /* 0x000000130200720c */ /* 0x000fe20003f64070 */
[--C-:B------:R-:W-:Y:S01]  /*8250*/  @!P4 IMAD.IADD R8, R8, 0x1, -R2.reuse ;  /* 0x000000010808c824 */ /* 0x100fe200078e0a02 */
[----:B------:R0:W-:Y:S01]  /*8260*/  STL [R1+0x4c8], R7 ;  /* 0x0004c80701007387 */ /* 0x0001e20000100800 */
[----:B------:R-:W-:Y:S01]  /*8270*/  ISETP.GE.AND P4, PT, R10, RZ, PT ;  /* 0x000000ff0a00720c */ /* 0x000fe20003f86270 */
[----:B------:R-:W-:Y:S01]  /*8280*/  VIADD R10, R0, 0x17a ;  /* 0x0000017a000a7836 */ /* 0x000fe20000000000 */
[----:B------:R-:W-:Y:S01]  /*8290*/  ISETP.GE.AND P0, PT, R4, RZ, PT ;  /* 0x000000ff0400720c */ /* 0x000fe20003f06270 */
[----:B------:R1:W-:Y:S01]  /*82a0*/  STL [R1+0x4cc], R5 ;  /* 0x0004cc0501007387 */ /* 0x0003e20000100800 */
[----:B------:R-:W-:-:S02]  /*82b0*/  @!P5 IMAD.IADD R12, R12, 0x1, -R2 ;  /* 0x000000010c0cd824 */ /* 0x000fc400078e0a02 */
[----:B------:R-:W-:Y:S01]  /*82c0*/  IABS R13, R10 ;  /* 0x0000000a000d7213 */ /* 0x000fe20000000000 */
[----:B------:R-:W-:Y:S01]  /*82d0*/  @!P1 IMAD.IADD R9, R9, 0x1, -R2 ;  /* 0x0000000109099824 */ /* 0x000fe200078e0a02 */
[----:B------:R-:W-:Y:S01]  /*82e0*/  ISETP.GE.AND P1, PT, R14, RZ, PT ;  /* 0x000000ff0e00720c */ /* 0x000fe20003f26270 */
[----:B0-----:R-:W-:Y:S01]  /*82f0*/  IMAD.MOV.U32 R7, RZ, RZ, R8 ;  /* 0x000000ffff077224 */ /* 0x001fe200078e0008 */
[----:B------:R-:W-:Y:S01]  /*8300*/  ISETP.GT.U32.AND P5, PT, R2, R12, PT ;  /* 0x0000000c0200720c */ /* 0x000fe20003fa4070 */
[----:B------:R-:W-:Y:S02]  /*8310*/  @!P3 IMAD.IADD R19, R19, 0x1, -R2 ;  /* 0x000000011313b824 */ /* 0x000fe400078e0a02 */
[----:B-1----:R-:W-:-:S03]  /*8320*/  IMAD.HI.U32 R5, R22, R11, RZ ;  /* 0x0000000b16057227 */ /* 0x002fc600078e00ff */
[C---:B------:R-:W-:Y:S01]  /*8330*/  ISETP.GT.U32.AND P3, PT, R2.reuse, R19, PT ;  /* 0x000000130200720c */ /* 0x040fe20003f64070 */
[----:B------:R-:W-:Y:S02]  /*8340*/  IMAD.MOV R5, RZ, RZ, -R5 ;  /* 0x000000ffff057224 */ /* 0x000fe400078e0a05 */
[----:B------:R-:W-:Y:S01]  /*8350*/  @!P2 IMAD.MOV R7, RZ, RZ, -R7 ;  /* 0x000000ffff07a224 */ /* 0x000fe200078e0a07 */
[C---:B------:R-:W-:Y:S01]  /*8360*/  ISETP.GT.U32.AND P2, PT, R2.reuse, R9, PT ;  /* 0x000000090200720c */ /* 0x040fe20003f44070 */
[----:B------:R-:W-:Y:S02]  /*8370*/  IMAD R5, R2, R5, R11 ;  /* 0x0000000502057224 */ /* 0x000fe400078e020b */
[----:B------:R-:W-:Y:S01]  /*8380*/  IMAD.HI.U32 R11, R22, R13, RZ ;  /* 0x0000000d160b7227 */ /* 0x000fe200078e00ff */
[----:B------:R0:W-:Y:S03]  /*8390*/  STL [R1+0x4d4], R7 ;  /* 0x0004d40701007387 */ /* 0x0001e60000100800 */
[----:B------:R-:W-:-:S02]  /*83a0*/  IMAD.MOV R11, RZ, RZ, -R11 ;  /* 0x000000ffff0b7224 */ /* 0x000fc400078e0a0b */
[----:B------:R-:W-:Y:S02]  /*83b0*/  VIADD R4, R0, 0x179 ;  /* 0x0000017900047836 */ /* 0x000fe40000000000 */
[--C-:B------:R-:W-:Y:S02]  /*83c0*/  @!P5 IMAD.IADD R12, R12, 0x1, -R2.reuse ;  /* 0x000000010c0cd824 */ /* 0x100fe400078e0a02 */
[--C-:B------:R-:W-:Y:S01]  /*83d0*/  @!P2 IMAD.IADD R9, R9, 0x1, -R2.reuse ;  /* 0x000000010909a824 */ /* 0x100fe200078e0a02 */
[----:B------:R-:W-:Y:S01]  /*83e0*/  ISETP.GT.U32.AND P2, PT, R2, R5, PT ;  /* 0x000000050200720c */ /* 0x000fe20003f44070 */
[----:B0-----:R-:W-:Y:S01]  /*83f0*/  IMAD.MOV.U32 R7, RZ, RZ, R15 ;  /* 0x000000ffff077224 */ /* 0x001fe200078e000f */
[----:B------:R-:W-:Y:S01]  /*8400*/  IABS R8, R4 ;  /* 0x0000000400087213 */ /* 0x000fe20000000000 */
[----:B------:R-:W-:Y:S01]  /*8410*/  @!P3 IMAD.IADD R19, R19, 0x1, -R2 ;  /* 0x000000011313b824 */ /* 0x000fe200078e0a02 */
[----:B------:R-:W-:Y:S01]  /*8420*/  ISETP.GE.AND P3, PT, R10, RZ, PT ;  /* 0x000000ff0a00720c */ /* 0x000fe20003f66270 */
[----:B------:R-:W-:Y:S01]  /*8430*/  @!P6 IMAD.MOV R7, RZ, RZ, -R7 ;  /* 0x000000ffff07e224 */ /* 0x000fe200078e0a07 */
[----:B------:R-:W-:Y:S01]  /*8440*/  ISETP.GE.AND P6, PT, R3, RZ, PT ;  /* 0x000000ff0300720c */ /* 0x000fe20003fc6270 */
[----:B------:R-:W-:-:S02]  /*8450*/  IMAD R3, R2, R11, R13 ;  /* 0x0000000b02037224 */ /* 0x000fc400078e020d */
[----:B------:R-:W-:Y:S01]  /*8460*/  VIADD R10, R0, 0x178 ;  /* 0x00000178000a7836 */ /* 0x000fe20000000000 */
[----:B------:R0:W-:Y:S01]  /*8470*/  STL [R1+0x4d8], R7 ;  /* 0x0004d80701007387 */ /* 0x0001e20000100800 */
[----:B------:R-:W-:Y:S01]  /*8480*/  IMAD.HI.U32 R13, R22, R8, RZ ;  /* 0x00000008160d7227 */ /* 0x000fe200078e00ff */
[----:B------:R-:W-:Y:S02]  /*8490*/  ISETP.GT.U32.AND P5, PT, R2, R3, PT ;  /* 0x000000030200720c */ /* 0x000fe40003fa4070 */
[----:B------:R-:W-:Y:S01]  /*84a0*/  IABS R14, R10 ;  /* 0x0000000a000e7213 */ /* 0x000fe20000000000 */
[----:B------:R-:W-:Y:S02]  /*84b0*/  IMAD.MOV R13, RZ, RZ, -R13 ;  /* 0x000000ffff0d7224 */ /* 0x000fe400078e0a0d */
[----:B------:R-:W-:Y:S01]  /*84c0*/  @!P2 IMAD.IADD R5, R5, 0x1, -R2 ;  /* 0x000000010505a824 */ /* 0x000fe200078e0a02 */
[----:B------:R-:W-:Y:S01]  /*84d0*/  ISETP.GE.AND P2, PT, R4, RZ, PT ;  /* 0x000000ff0400720c */ /* 0x000fe20003f46270 */
[----:B------:R-:W-:-:S02]  /*84e0*/  IMAD R8, R2, R13, R8 ;  /* 0x0000000d02087224 */ /* 0x000fc400078e0208 */
[----:B0-----:R-:W-:Y:S02]  /*84f0*/  IMAD.MOV.U32 R7, RZ, RZ, R9 ;  /* 0x000000ffff077224 */ /* 0x001fe400078e0009 */
[----:B------:R-:W-:Y:S02]  /*8500*/  IMAD.MOV.U32 R16, RZ, RZ, R19 ;  /* 0x000000ffff107224 */ /* 0x000fe400078e0013 */
[----:B------:R-:W-:Y:S01]  /*8510*/  @!P0 IMAD.MOV R7, RZ, RZ, -R7 ;  /* 0x000000ffff078224 */ /* 0x000fe200078e0a07 */
[----:B------:R-:W-:Y:S01]  /*8520*/  ISETP.GT.U32.AND P0, PT, R2, R5, PT ;  /* 0x000000050200720c */ /* 0x000fe20003f04070 */
[----:B------:R-:W-:Y:S02]  /*8530*/  @!P5 IMAD.IADD R3, R3, 0x1, -R2 ;  /* 0x000000010303d824 */ /* 0x000fe400078e0a02 */
[----:B------:R-:W-:Y:S01]  /*8540*/  VIADD R11, R0, 0x177 ;  /* 0x00000177000b7836 */ /* 0x000fe20000000000 */
[----:B------:R0:W-:Y:S01]  /*8550*/  STL [R1+0x4dc], R7 ;  /* 0x0004dc0701007387 */ /* 0x0001e20000100800 */
[----:B------:R-:W-:Y:S01]  /*8560*/  IMAD.HI.U32 R4, R22, R14, RZ ;  /* 0x0000000e16047227 */ /* 0x000fe200078e00ff */
[----:B------:R-:W-:-:S02]  /*8570*/  ISETP.GT.U32.AND P5, PT, R2, R3, PT ;  /* 0x000000030200720c */ /* 0x000fc40003fa4070 */
[----:B------:R-:W-:Y:S01]  /*8580*/  IABS R15, R11 ;  /* 0x0000000b000f7213 */ /* 0x000fe20000000000 */
[----:B------:R-:W-:Y:S01]  /*8590*/  @!P4 IMAD.MOV R16, RZ, RZ, -R16 ;  /* 0x000000ffff10c224 */ /* 0x000fe200078e0a10 */
[----:B------:R-:W-:Y:S01]  /*85a0*/  ISETP.GT.U32.AND P4, PT, R2, R8, PT ;  /* 0x000000080200720c */ /* 0x000fe20003f84070 */
[----:B------:R-:W-:Y:S02]  /*85b0*/  VIADD R19, R0, 0x166 ;  /* 0x0000016600137836 */ /* 0x000fe40000000000 */
[----:B------:R-:W-:Y:S01]  /*85c0*/  IMAD.HI.U32 R9, R22, R15, RZ ;  /* 0x0000000f16097227 */ /* 0x000fe200078e00ff */
[----:B------:R-:W-:Y:S02]  /*85d0*/  STL [R1+0x4e0], R16 ;  /* 0x0004e01001007387 */ /* 0x000fe40000100800 */
[----:B------:R-:W-:Y:S01]  /*85e0*/  IABS R20, R19 ;  /* 0x0000001300147213 */ /* 0x000fe20000000000 */
[----:B0-----:R-:W-:Y:S02]  /*85f0*/  IMAD.MOV.U32 R7, RZ, RZ, R12 ;  /* 0x000000ffff077224 */ /* 0x001fe400078e000c */
[----:B------:R-:W-:-:S02]  /*8600*/  @!P5 IMAD.IADD R3, R3, 0x1, -R2 ;  /* 0x000000010303d824 */ /* 0x000fc400078e0a02 */
[----:B------:R-:W-:Y:S01]  /*8610*/  @!P1 IMAD.MOV R7, RZ, RZ, -R7 ;  /* 0x000000ffff079224 */ /* 0x000fe200078e0a07 */
[----:B------:R-:W-:Y:S01]  /*8620*/  ISETP.GE.AND P1, PT, R10, RZ, PT ;  /* 0x000000ff0a00720c */ /* 0x000fe20003f26270 */
[----:B------:R-:W-:Y:S02]  /*8630*/  IMAD.MOV R10, RZ, RZ, -R4 ;  /* 0x000000ffff0a7224 */ /* 0x000fe400078e0a04 */
[----:B------:R-:W-:Y:S01]  /*8640*/  IMAD.MOV R9, RZ, RZ, -R9 ;  /* 0x000000ffff097224 */ /* 0x000fe200078e0a09 */
[----:B------:R0:W-:Y:S01]  /*8650*/  STL [R1+0x4e4], R7 ;  /* 0x0004e40701007387 */ /* 0x0001e20000100800 */
[----:B------:R-:W-:Y:S02]  /*8660*/  IMAD R14, R2, R10, R14 ;  /* 0x0000000a020e7224 */ /* 0x000fe400078e020e */
[--C-:B------:R-:W-:Y:S01]  /*8670*/  @!P0 IMAD.IADD R5, R5, 0x1, -R2.reuse ;  /* 0x0000000105058824 */ /* 0x100fe200078e0a02 */
[----:B------:R-:W-:Y:S01]  /*8680*/  ISETP.GE.AND P0, PT, R11, RZ, PT ;  /* 0x000000ff0b00720c */ /* 0x000fe20003f06270 */
[----:B------:R-:W-:Y:S01]  /*8690*/  @!P4 IMAD.IADD R8, R8, 0x1, -R2 ;  /* 0x000000010808c824 */ /* 0x000fe200078e0a02 */
[C---:B------:R-:W-:Y:S01]  /*86a0*/  ISETP.GT.U32.AND P5, PT, R2.reuse, R14, PT ;  /* 0x0000000e0200720c */ /* 0x040fe20003fa4070 */
[----:B------:R-:W-:-:S02]  /*86b0*/  IMAD R15, R2, R9, R15 ;  /* 0x00000009020f7224 */ /* 0x000fc400078e020f */
[----:B------:R-:W-:Y:S01]  /*86c0*/  IMAD.MOV.U32 R13, RZ, RZ, R5 ;  /* 0x000000ffff0d7224 */ /* 0x000fe200078e0005 */
[C---:B------:R-:W-:Y:S01]  /*86d0*/  ISETP.GT.U32.AND P4, PT, R2.reuse, R8, PT ;  /* 0x000000080200720c */ /* 0x040fe20003f84070 */
[----:B0-----:R-:W-:Y:S02]  /*86e0*/  IMAD.MOV.U32 R7, RZ, RZ, R3 ;  /* 0x000000ffff077224 */ /* 0x001fe400078e0003 */
[----:B------:R-:W-:Y:S01]  /*86f0*/  @!P6 IMAD.MOV R13, RZ, RZ, -R13 ;  /* 0x000000ffff0de224 */ /* 0x000fe200078e0a0d */
[----:B------:R-:W-:Y:S01]  /*8700*/  ISETP.GT.U32.AND P6, PT, R2, R15, PT ;  /* 0x0000000f0200720c */ /* 0x000fe20003fc4070 */
[C---:B------:R-:W-:Y:S02]  /*8710*/  VIADD R4, R0.reuse, 0x176 ;  /* 0x0000017600047836 */ /* 0x040fe40000000000 */
[----:B------:R-:W-:Y:S01]  /*8720*/  VIADD R10, R0, 0x175 ;  /* 0x00000175000a7836 */ /* 0x000fe20000000000 */
[----:B------:R-:W-:Y:S01]  /*8730*/  STL [R1+0x4e8], R13 ;  /* 0x0004e80d01007387 */ /* 0x000fe20000100800 */
[--C-:B------:R-:W-:Y:S01]  /*8740*/  @!P5 IMAD.IADD R14, R14, 0x1, -R2.reuse ;  /* 0x000000010e0ed824 */ /* 0x100fe200078e0a02 */
[----:B------:R-:W-:Y:S01]  /*8750*/  IABS R11, R4 ;  /* 0x00000004000b7213 */ /* 0x000fe20000000000 */
[----:B------:R-:W-:Y:S01]  /*8760*/  @!P3 IMAD.MOV R7, RZ, RZ, -R7 ;  /* 0x000000ffff07b224 */ /* 0x000fe200078e0a07 */
[----:B------:R-:W-:Y:S01]  /*8770*/  IABS R12, R10 ;  /* 0x0000000a000c7213 */ /* 0x000fe20000000000 */
[----:B------:R-:W-:Y:S01]  /*8780*/  @!P4 IMAD.IADD R8, R8, 0x1, -R2 ;  /* 0x000000010808c824 */ /* 0x000fe200078e0a02 */
[----:B------:R-:W-:Y:S01]  /*8790*/  ISETP.GT.U32.AND P5, PT, R2, R14, PT ;  /* 0x0000000e0200720c */ /* 0x000fe20003fa4070 */
[----:B------:R-:W-:Y:S01]  /*87a0*/  IMAD.HI.U32 R3, R22, R11, RZ ;  /* 0x0000000b16037227 */ /* 0x000fe200078e00ff */
[----:B------:R0:W-:Y:S01]  /*87b0*/  STL [R1+0x4ec], R7 ;  /* 0x0004ec0701007387 */ /* 0x0001e20000100800 */
[----:B------:R-:W-:-:S02]  /*87c0*/  ISETP.GE.AND P3, PT, R4, RZ, PT ;  /* 0x000000ff0400720c */ /* 0x000fc40003f66270 */
[----:B------:R-:W-:Y:S01]  /*87d0*/  @!P6 IMAD.IADD R15, R15, 0x1, -R2 ;  /* 0x000000010f0fe824 */ /* 0x000fe200078e0a02 */
[----:B------:R-:W-:Y:S01]  /*87e0*/  ISETP.GE.AND P4, PT, R10, RZ, PT ;  /* 0x000000ff0a00720c */ /* 0x000fe20003f86270 */
[----:B------:R-:W-:Y:S02]  /*87f0*/  VIADD R9, R0, 0x174 ;  /* 0x0000017400097836 */ /* 0x000fe40000000000 */
[----:B------:R-:W-:Y:S01]  /*8800*/  IMAD.HI.U32 R4, R22, R12, RZ ;  /* 0x0000000c16047227 */ /* 0x000fe200078e00ff */
[----:B------:R-:W-:Y:S02]  /*8810*/  ISETP.GT.U32.AND P6, PT, R2, R15, PT ;  /* 0x0000000f0200720c */ /* 0x000fe40003fc4070 */
[----:B------:R-:W-:Y:S01]  /*8820*/  IABS R5, R9 ;  /* 0x0000000900057213 */ /* 0x000fe20000000000 */
[----:B0-----:R-:W-:Y:S02]  /*8830*/  IMAD.MOV.U32 R7, RZ, RZ, R8 ;  /* 0x000000ffff077224 */ /* 0x001fe400078e0008 */
[----:B------:R-:W-:-:S02]  /*8840*/  IMAD.MOV R3, RZ, RZ, -R3 ;  /* 0x000000ffff037224 */ /* 0x000fc400078e0a03 */
[----:B------:R-:W-:Y:S01]  /*8850*/  @!P2 IMAD.MOV R7, RZ, RZ, -R7 ;  /* 0x000000ffff07a224 */ /* 0x000fe200078e0a07 */
[----:B------:R-:W-:Y:S01]  /*8860*/  ISETP.GE.AND P2, PT, R9, RZ, PT ;  /* 0x000000ff0900720c */ /* 0x000fe20003f46270 */
[----:B------:R-:W-:Y:S02]  /*8870*/  IMAD.MOV R4, RZ, RZ, -R4 ;  /* 0x000000ffff047224 */ /* 0x000fe400078e0a04 */
[----:B------:R-:W-:Y:S01]  /*8880*/  @!P5 IMAD.IADD R14, R14, 0x1, -R2 ;  /* 0x000000010e0ed824 */ /* 0x000fe200078e0a02 */
[----:B------:R0:W-:Y:S01]  /*8890*/  STL [R1+0x4f0], R7 ;  /* 0x0004f00701007387 */ /* 0x0001e20000100800 */
[C---:B------:R-:W-:Y:S02]  /*88a0*/  IMAD R3, R2.reuse, R3, R11 ;  /* 0x0000000302037224 */ /* 0x040fe400078e020b */
        /* <DEDUP_REMOVED lines=53> */
[----:B------:R-:W-:Y:S01]  /*8c00*/  ISETP.GT.U32.AND P1, PT, R2, R11, PT ;  /* 0x0000000b0200720c */ /* 0x000fe20003f24070 */
[----:B0-----:R-:W-:Y:S02]  /*8c10*/  IMAD.MOV.U32 R7, RZ, RZ, R5 ;  /* 0x000000ffff077224 */ /* 0x001fe400078e0005 */
[----:B------:R-:W-:Y:S02]  /*8c20*/  VIADD R3, R0, 0x16f ;  /* 0x0000016f00037836 */ /* 0x000fe40000000000 */
[----:B------:R-:W-:Y:S01]  /*8c30*/  @!P2 IMAD.MOV R7, RZ, RZ, -R7 ;  /* 0x000000ffff07a224 */ /* 0x000fe200078e0a07 */
[----:B------:R-:W-:Y:S01]  /*8c40*/  ISETP.GT.U32.AND P2, PT, R2, R14, PT ;  /* 0x0000000e0200720c */ /* 0x000fe20003f44070 */
[----:B------:R-:W-:Y:S01]  /*8c50*/  IMAD.MOV R17, RZ, RZ, -R17 ;  /* 0x000000ffff117224 */ /* 0x000fe200078e0a11 */
[----:B------:R-:W-:Y:S01]  /*8c60*/  IABS R4, R3 ;  /* 0x0000000300047213 */ /* 0x000fe20000000000 */
[----:B------:R-:W-:Y:S01]  /*8c70*/  @!P3 IMAD.IADD R12, R12, 0x1, -R2 ;  /* 0x000000010c0cb824 */ /* 0x000fe200078e0a02 */
[----:B------:R0:W-:Y:S01]  /*8c80*/  STL [R1+0x508], R7 ;  /* 0x0005080701007387 */ /* 0x0001e20000100800 */
[----:B------:R-:W-:-:S02]  /*8c90*/  VIADD R8, R0, 0x16e ;  /* 0x0000016e00087836 */ /* 0x000fc40000000000 */
[C---:B------:R-:W-:Y:S01]  /*8ca0*/  IMAD R13, R2.reuse, R17, R13 ;  /* 0x00000011020d7224 */ /* 0x040fe200078e020d */
[----:B------:R-:W-:Y:S01]  /*8cb0*/  ISETP.GT.U32.AND P3, PT, R2, R12, PT ;  /* 0x0000000c0200720c */ /* 0x000fe20003f64070 */
[----:B------:R-:W-:Y:S01]  /*8cc0*/  IMAD.HI.U32 R16, R22, R4, RZ ;  /* 0x0000000416107227 */ /* 0x000fe200078e00ff */
[----:B------:R-:W-:Y:S02]  /*8cd0*/  IABS R15, R8 ;  /* 0x00000008000f7213 */ /* 0x000fe40000000000 */
[----:B------:R-:W-:Y:S01]  /*8ce0*/  ISETP.GT.U32.AND P0, PT, R2, R13, PT ;  /* 0x0000000d0200720c */ /* 0x000fe20003f04070 */
[--C-:B------:R-:W-:Y:S02]  /*8cf0*/  @!P2 IMAD.IADD R14, R14, 0x1, -R2.reuse ;  /* 0x000000010e0ea824 */ /* 0x100fe400078e0a02 */
[----:B------:R-:W-:Y:S01]  /*8d00*/  @!P1 IMAD.IADD R11, R11, 0x1, -R2 ;  /* 0x000000010b0b9824 */ /* 0x000fe200078e0a02 */
[----:B------:R-:W-:Y:S01]  /*8d10*/  ISETP.GE.AND P1, PT, R10, RZ, PT ;  /* 0x000000ff0a00720c */ /* 0x000fe20003f26270 */
[----:B------:R-:W-:Y:S01]  /*8d20*/  IMAD.MOV R16, RZ, RZ, -R16 ;  /* 0x000000ffff107224 */ /* 0x000fe200078e0a10 */
[----:B------:R-:W-:Y:S01]  /*8d30*/  ISETP.GT.U32.AND P2, PT, R2, R14, PT ;  /* 0x0000000e0200720c */ /* 0x000fe20003f44070 */
[----:B------:R-:W-:-:S04]  /*8d40*/  IMAD.HI.U32 R10, R22, R15, RZ ;  /* 0x0000000f160a7227 */ /* 0x000fc800078e00ff */
[----:B------:R-:W-:Y:S02]  /*8d50*/  IMAD.MOV.U32 R17, RZ, RZ, R11 ;  /* 0x000000ffff117224 */ /* 0x000fe400078e000b */
[----:B------:R-:W-:Y:S02]  /*8d60*/  VIADD R9, R0, 0x16d ;  /* 0x0000016d00097836 */ /* 0x000fe40000000000 */
[----:B------:R-:W-:Y:S02]  /*8d70*/  IMAD R4, R2, R16, R4 ;  /* 0x0000001002047224 */ /* 0x000fe400078e0204 */
[----:B------:R-:W-:Y:S01]  /*8d80*/  IMAD.MOV R10, RZ, RZ, -R10 ;  /* 0x000000ffff0a7224 */ /* 0x000fe200078e0a0a */
[----:B------:R-:W-:Y:S01]  /*8d90*/  IABS R5, R9 ;  /* 0x0000000900057213 */ /* 0x000fe20000000000 */
[----:B------:R-:W-:Y:S01]  /*8da0*/  @!P6 IMAD.MOV R17, RZ, RZ, -R17 ;  /* 0x000000ffff11e224 */ /* 0x000fe200078e0a11 */
[----:B------:R-:W-:Y:S01]  /*8db0*/  ISETP.GE.AND P6, PT, R3, RZ, PT ;  /* 0x000000ff0300720c */ /* 0x000fe20003fc6270 */
[--C-:B------:R-:W-:Y:S01]  /*8dc0*/  @!P3 IMAD.IADD R12, R12, 0x1, -R2.reuse ;  /* 0x000000010c0cb824 */ /* 0x100fe200078e0a02 */
[C---:B------:R-:W-:Y:S01]  /*8dd0*/  ISETP.GT.U32.AND P3, PT, R2.reuse, R4, PT ;  /* 0x000000040200720c */ /* 0x040fe20003f64070 */
[----:B------:R-:W-:Y:S01]  /*8de0*/  IMAD R3, R2, R10, R15 ;  /* 0x0000000a02037224 */ /* 0x000fe200078e020f */
[----:B------:R1:W-:Y:S01]  /*8df0*/  STL [R1+0x50c], R17 ;  /* 0x00050c1101007387 */ /* 0x0003e20000100800 */
[----:B------:R-:W-:-:S02]  /*8e00*/  @!P0 IMAD.IADD R13, R13, 0x1, -R2 ;  /* 0x000000010d0d8824 */ /* 0x000fc400078e0a02 */
[----:B------:R-:W-:Y:S01]  /*8e10*/  @!P2 IMAD.IADD R14, R14, 0x1, -R2 ;  /* 0x000000010e0ea824 */ /* 0x000fe200078e0a02 */
[----:B------:R-:W-:Y:S01]  /*8e20*/  ISETP.GT.U32.AND P2, PT, R2, R3, PT ;  /* 0x000000030200720c */ /* 0x000fe20003f44070 */
[----:B------:R-:W-:Y:S01]  /*8e30*/  IMAD.HI.U32 R11, R22, R5, RZ ;  /* 0x00000005160b7227 */ /* 0x000fe200078e00ff */
[----:B------:R-:W-:-:S03]  /*8e40*/  ISETP.GT.U32.AND P0, PT, R2, R13, PT ;  /* 0x0000000d0200720c */ /* 0x000fc60003f04070 */
[----:B------:R-:W-:Y:S02]  /*8e50*/  IMAD.MOV R11, RZ, RZ, -R11 ;  /* 0x000000ffff0b7224 */ /* 0x000fe400078e0a0b */
[----:B------:R-:W-:Y:S02]  /*8e60*/  @!P3 IMAD.IADD R4, R4, 0x1, -R2 ;  /* 0x000000010404b824 */ /* 0x000fe400078e0a02 */
[----:B------:R-:W-:Y:S02]  /*8e70*/  IMAD R15, R2, R11, R5 ;  /* 0x0000000b020f7224 */ /* 0x000fe400078e0205 */
[----:B------:R-:W-:Y:S01]  /*8e80*/  VIADD R5, R0, 0x16c ;  /* 0x0000016c00057836 */ /* 0x000fe20000000000 */
[----:B------:R-:W-:Y:S01]  /*8e90*/  ISETP.GT.U32.AND P3, PT, R2, R4, PT ;  /* 0x000000040200720c */ /* 0x000fe20003f64070 */
[----:B0-----:R-:W-:Y:S02]  /*8ea0*/  IMAD.MOV.U32 R7, RZ, RZ, R12 ;  /* 0x000000ffff077224 */ /* 0x001fe400078e000c */
[--C-:B------:R-:W-:Y:S01]  /*8eb0*/  @!P2 IMAD.IADD R3, R3, 0x1, -R2.reuse ;  /* 0x000000010303a824 */ /* 0x100fe200078e0a02 */
[----:B------:R-:W-:Y:S01]  /*8ec0*/  IABS R11, R5 ;  /* 0x00000005000b7213 */ /* 0x000fe20000000000 */
[----:B------:R-:W-:Y:S01]  /*8ed0*/  @!P0 IMAD.IADD R13, R13, 0x1, -R2 ;  /* 0x000000010d0d8824 */ /* 0x000fe200078e0a02 */
[----:B------:R-:W-:Y:S01]  /*8ee0*/  ISETP.GE.AND P0, PT, R9, RZ, PT ;  /* 0x000000ff0900720c */ /* 0x000fe20003f06270 */
[----:B------:R-:W-:Y:S01]  /*8ef0*/  @!P5 IMAD.MOV R7, RZ, RZ, -R7 ;  /* 0x000000ffff07d224 */ /* 0x000fe200078e0a07 */
[----:B------:R-:W-:Y:S01]  /*8f00*/  ISETP.GE.AND P5, PT, R8, RZ, PT ;  /* 0x000000ff0800720c */ /* 0x000fe20003fa6270 */
[----:B------:R-:W-:Y:S01]  /*8f10*/  IMAD.MOV.U32 R12, RZ, RZ, R13 ;  /* 0x000000ffff0c7224 */ /* 0x000fe200078e000d */
[----:B------:R-:W-:Y:S01]  /*8f20*/  ISETP.GT.U32.AND P2, PT, R2, R3, PT ;  /* 0x000000030200720c */ /* 0x000fe20003f44070 */
[----:B------:R-:W-:Y:S01]  /*8f30*/  VIADD R8, R0, 0x16b ;  /* 0x0000016b00087836 */ /* 0x000fe20000000000 */
[----:B------:R0:W-:Y:S01]  /*8f40*/  STL [R1+0x510], R7 ;  /* 0x0005100701007387 */ /* 0x0001e20000100800 */
[----:B------:R-:W-:-:S03]  /*8f50*/  IMAD.HI.U32 R13, R22, R11, RZ ;  /* 0x0000000b160d7227 */ /* 0x000fc600078e00ff */
[----:B-1----:R-:W-:Y:S01]  /*8f60*/  IABS R17, R8 ;  /* 0x0000000800117213 */ /* 0x002fe20000000000 */
[----:B------:R-:W-:Y:S01]  /*8f70*/  @!P4 IMAD.MOV R12, RZ, RZ, -R12 ;  /* 0x000000ffff0cc224 */ /* 0x000fe200078e0a0c */
[----:B------:R-:W-:Y:S01]  /*8f80*/  ISETP.GE.AND P4, PT, R5, RZ, PT ;  /* 0x000000ff0500720c */ /* 0x000fe20003f86270 */
[----:B------:R-:W-:Y:S02]  /*8f90*/  IMAD.MOV R13, RZ, RZ, -R13 ;  /* 0x000000ffff0d7224 */ /* 0x000fe400078e0a0d */
[--C-:B------:R-:W-:Y:S01]  /*8fa0*/  @!P3 IMAD.IADD R4, R4, 0x1, -R2.reuse ;  /* 0x000000010404b824 */ /* 0x100fe200078e0a02 */
[C---:B------:R-:W-:Y:S01]  /*8fb0*/  ISETP.GT.U32.AND P3, PT, R2.reuse, R15, PT ;  /* 0x0000000f0200720c */ /* 0x040fe20003f64070 */
[C---:B------:R-:W-:Y:S01]  /*8fc0*/  IMAD R11, R2.reuse, R13, R11 ;  /* 0x0000000d020b7224 */ /* 0x040fe200078e020b */
[----:B------:R1:W-:Y:S01]  /*8fd0*/  STL [R1+0x52c], R12 ;  /* 0x00052c0c01007387 */ /* 0x0003e20000100800 */
[----:B------:R-:W-:Y:S02]  /*8fe0*/  @!P2 IMAD.IADD R3, R3, 0x1, -R2 ;  /* 0x000000010303a824 */ /* 0x000fe400078e0a02 */
[----:B0-----:R-:W-:Y:S01]  /*8ff0*/  IMAD.MOV.U32 R7, RZ, RZ, R14 ;  /* 0x000000ffff077224 */ /* 0x001fe200078e000e */
[----:B------:R-:W-:Y:S01]  /*9000*/  ISETP.GT.U32.AND P2, PT, R2, R11, PT ;  /* 0x0000000b0200720c */ /* 0x000fe20003f44070 */
[----:B------:R-:W-:-:S02]  /*9010*/  IMAD.MOV.U32 R14, RZ, RZ, R4 ;  /* 0x000000ffff0e7224 */ /* 0x000fc400078e0004 */
[----:B------:R-:W-:Y:S02]  /*9020*/  VIADD R5, R0, 0x16a ;  /* 0x0000016a00057836 */ /* 0x000fe40000000000 */
[----:B------:R-:W-:Y:S02]  /*9030*/  @!P6 IMAD.MOV R14, RZ, RZ, -R14 ;  /* 0x000000ffff0ee224 */ /* 0x000fe400078e0a0e */
[----:B-1----:R-:W-:Y:S01]  /*9040*/  IMAD.HI.U32 R12, R22, R17, RZ ;  /* 0x00000011160c7227 */ /* 0x002fe200078e00ff */
[----:B------:R-:W-:-:S03]  /*9050*/  IABS R9, R5 ;  /* 0x0000000500097213 */ /* 0x000fc60000000000 */
[----:B------:R-:W-:Y:S02]  /*9060*/  IMAD.MOV R12, RZ, RZ, -R12 ;  /* 0x000000ffff0c7224 */ /* 0x000fe400078e0a0c */
[--C-:B------:R-:W-:Y:S02]  /*9070*/  @!P3 IMAD.IADD R15, R15, 0x1, -R2.reuse ;  /* 0x000000010f0fb824 */ /* 0x100fe400078e0a02 */
[C---:B------:R-:W-:Y:S02]  /*9080*/  IMAD R17, R2.reuse, R12, R17 ;  /* 0x0000000c02117224 */ /* 0x040fe400078e0211 */
[----:B------:R-:W-:Y:S01]  /*9090*/  @!P2 IMAD.IADD R11, R11, 0x1, -R2 ;  /* 0x000000010b0ba824 */ /* 0x000fe200078e0a02 */
[C---:B------:R-:W-:Y:S01]  /*90a0*/  ISETP.GT.U32.AND P3, PT, R2.reuse, R15, PT ;  /* 0x0000000f0200720c */ /* 0x040fe20003f64070 */
[----:B------:R-:W-:Y:S01]  /*90b0*/  @!P1 IMAD.MOV R7, RZ, RZ, -R7 ;  /* 0x000000ffff079224 */ /* 0x000fe200078e0a07 */
[----:B------:R-:W-:Y:S01]  /*90c0*/  ISETP.GT.U32.AND P6, PT, R2, R17, PT ;  /* 0x000000110200720c */ /* 0x000fe20003fc4070 */
[----:B------:R-:W-:Y:S01]  /*90d0*/  IMAD.HI.U32 R12, R22, R9, RZ ;  /* 0x00000009160c7227 */ /* 0x000fe200078e00ff */
[----:B------:R-:W-:-:S02]  /*90e0*/  ISETP.GE.AND P1, PT, R8, RZ, PT ;  /* 0x000000ff0800720c */ /* 0x000fc40003f26270 */
[----:B------:R-:W-:Y:S01]  /*90f0*/  ISETP.GT.U32.AND P2, PT, R2, R11, PT ;  /* 0x0000000b0200720c */ /* 0x000fe20003f44070 */
[C---:B------:R-:W-:Y:S01]  /*9100*/  VIADD R8, R0.reuse, 0x169 ;  /* 0x0000016900087836 */ /* 0x040fe20000000000 */
[----:B------:R0:W-:Y:S01]  /*9110*/  STL [R1+0x530], R7 ;  /* 0x0005300701007387 */ /* 0x0001e20000100800 */
[----:B------:R-:W-:Y:S02]  /*9120*/  IMAD.MOV R12, RZ, RZ, -R12 ;  /* 0x000000ffff0c7224 */ /* 0x000fe400078e0a0c */
[----:B------:R-:W-:Y:S01]  /*9130*/  VIADD R4, R0, 0x167 ;  /* 0x0000016700047836 */ /* 0x000fe20000000000 */
[----:B------:R1:W-:Y:S01]  /*9140*/  STL [R1+0x534], R14 ;  /* 0x0005340e01007387 */ /* 0x0003e20000100800 */
[----:B------:R-:W-:Y:S01]  /*9150*/  IABS R10, R8 ;  /* 0x00000008000a7213 */ /* 0x000fe20000000000 */
[--C-:B------:R-:W-:Y:S01]  /*9160*/  @!P3 IMAD.IADD R15, R15, 0x1, -R2.reuse ;  /* 0x000000010f0fb824 */ /* 0x100fe200078e0a02 */
[----:B------:R-:W-:Y:S01]  /*9170*/  ISETP.GE.AND P3, PT, R8, RZ, PT ;  /* 0x000000ff0800720c */ /* 0x000fe20003f66270 */
[----:B------:R-:W-:Y:S01]  /*9180*/  @!P6 IMAD.IADD R17, R17, 0x1, -R2 ;  /* 0x000000011111e824 */ /* 0x000fe200078e0a02 */
[----:B------:R-:W-:Y:S01]  /*9190*/  IABS R23, R4 ;  /* 0x0000000400177213 */ /* 0x000fe20000000000 */
[----:B0-----:R-:W-:-:S02]  /*91a0*/  IMAD.MOV.U32 R7, RZ, RZ, R3 ;  /* 0x000000ffff077224 */ /* 0x001fc400078e0003 */
[C---:B------:R-:W-:Y:S01]  /*91b0*/  IMAD R3, R2.reuse, R12, R9 ;  /* 0x0000000c02037224 */ /* 0x040fe200078e0209 */
[----:B------:R-:W-:Y:S01]  /*91c0*/  ISETP.GT.U32.AND P6, PT, R2, R17, PT ;  /* 0x000000110200720c */ /* 0x000fe20003fc4070 */
[----:B-1----:R-:W-:Y:S02]  /*91d0*/  VIADD R14, R0, 0x168 ;  /* 0x00000168000e7836 */ /* 0x002fe40000000000 */
[----:B------:R-:W-:-:S03]  /*91e0*/  IMAD.HI.U32 R13, R22, R10, RZ ;  /* 0x0000000a160d7227 */ /* 0x000fc600078e00ff */
[----:B------:R-:W-:Y:S01]  /*91f0*/  IABS R8, R14 ;  /* 0x0000000e00087213 */ /* 0x000fe20000000000 */
[----:B------:R-:W-:Y:S01]  /*9200*/  @!P2 IMAD.IADD R11, R11, 0x1, -R2 ;  /* 0x000000010b0ba824 */ /* 0x000fe200078e0a02 */
[----:B------:R-:W-:Y:S01]  /*9210*/  ISETP.GT.U32.AND P2, PT, R2, R3, PT ;  /* 0x000000030200720c */ /* 0x000fe20003f44070 */
[----:B------:R-:W-:Y:S02]  /*9220*/  IMAD.MOV R13, RZ, RZ, -R13 ;  /* 0x000000ffff0d7224 */ /* 0x000fe400078e0a0d */
[----:B------:R-:W-:-:S04]  /*9230*/  IMAD.HI.U32 R12, R22, R8, RZ ;  /* 0x00000008160c7227 */ /* 0x000fc800078e00ff */
[----:B------:R-:W-:Y:S01]  /*9240*/  @!P5 IMAD.MOV R7, RZ, RZ, -R7 ;  /* 0x000000ffff07d224 */ /* 0x000fe200078e0a07 */
[----:B------:R-:W-:Y:S01]  /*9250*/  ISETP.GE.AND P5, PT, R5, RZ, PT ;  /* 0x000000ff0500720c */ /* 0x000fe20003fa6270 */
[C---:B------:R-:W-:Y:S02]  /*9260*/  IMAD R10, R2.reuse, R13, R10 ;  /* 0x0000000d020a7224 */ /* 0x040fe400078e020a */
[----:B------:R-:W-:Y:S01]  /*9270*/  IMAD.MOV R12, RZ, RZ, -R12 ;  /* 0x000000ffff0c7224 */ /* 0x000fe200078e0a0c */
[----:B------:R0:W-:Y:S01]  /*9280*/  STL [R1+0x538], R7 ;  /* 0x0005380701007387 */ /* 0x0001e20000100800 */
[----:B------:R-:W-:Y:S01]  /*9290*/  @!P6 IMAD.IADD R17, R17, 0x1, -R2 ;  /* 0x000000011111e824 */ /* 0x000fe200078e0a02 */
[C---:B------:R-:W-:Y:S01]  /*92a0*/  ISETP.GT.U32.AND P6, PT, R2.reuse, R10, PT ;  /* 0x0000000a0200720c */ /* 0x040fe20003fc4070 */
[----:B------:R-:W-:Y:S02]  /*92b0*/  IMAD R8, R2, R12, R8 ;  /* 0x0000000c02087224 */ /* 0x000fe400078e0208 */
[----:B------:R-:W-:-:S04]  /*92c0*/  IMAD.HI.U32 R21, R22, R23, RZ ;  /* 0x0000001716157227 */ /* 0x000fc800078e00ff */
[----:B------:R-:W-:Y:S01]  /*92d0*/  @!P2 IMAD.IADD R3, R3, 0x1, -R2 ;  /* 0x000000010303a824 */ /* 0x000fe200078e0a02 */
[----:B------:R-:W-:Y:S01]  /*92e0*/  ISETP.GT.U32.AND P2, PT, R2, R8, PT ;  /* 0x000000080200720c */ /* 0x000fe20003f44070 */
[----:B0-----:R-:W-:Y:S02]  /*92f0*/  IMAD.MOV.U32 R7, RZ, RZ, R15 ;  /* 0x000000ffff077224 */ /* 0x001fe400078e000f */
[----:B------:R-:W-:Y:S02]  /*9300*/  IMAD.MOV R21, RZ, RZ, -R21 ;  /* 0x000000ffff157224 */ /* 0x000fe400078e0a15 */
[----:B------:R-:W-:Y:S02]  /*9310*/  @!P0 IMAD.MOV R7, RZ, RZ, -R7 ;  /* 0x000000ffff078224 */ /* 0x000fe400078e0a07 */
[----:B------:R-:W-:Y:S02]  /*9320*/  VIADD R16, R0, 0x165 ;  /* 0x0000016500107836 */ /* 0x000fe40000000000 */
[----:B------:R-:W-:Y:S01]  /*9330*/  IMAD R21, R2, R21, R23 ;  /* 0x0000001502157224 */ /* 0x000fe200078e0217 */
[----:B------:R0:W-:Y:S01]  /*9340*/  STL [R1+0x53c], R7 ;  /* 0x00053c0701007387 */ /* 0x0001e20000100800 */
[----:B------:R-:W-:Y:S01]  /*9350*/  IMAD.HI.U32 R24, R22, R20, RZ ;  /* 0x0000001416187227 */ /* 0x000fe200078e00ff */
[----:B------:R-:W-:-:S03]  /*9360*/  IABS R5, R16 ;  /* 0x0000001000057213 */ /* 0x000fc60000000000 */
[----:B------:R-:W-:Y:S01]  /*9370*/  @!P6 IMAD.IADD R10, R10, 0x1, -R2 ;  /* 0x000000010a0ae824 */ /* 0x000fe200078e0a02 */
[----:B------:R-:W-:Y:S01]  /*9380*/  ISETP.GT.U32.AND P6, PT, R2, R21, PT ;  /* 0x000000150200720c */ /* 0x000fe20003fc4070 */
[----:B------:R-:W-:Y:S02]  /*9390*/  IMAD.MOV R24, RZ, RZ, -R24 ;  /* 0x000000ffff187224 */ /* 0x000fe400078e0a18 */
[----:B------:R-:W-:Y:S01]  /*93a0*/  @!P2 IMAD.IADD R8, R8, 0x1, -R2 ;  /* 0x000000010808a824 */ /* 0x000fe200078e0a02 */
[C---:B------:R-:W-:Y:S01]  /*93b0*/  ISETP.GT.U32.AND P2, PT, R2.reuse, R3, PT ;  /* 0x000000030200720c */ /* 0x040fe20003f44070 */
[----:B0-----:R-:W-:Y:S01]  /*93c0*/  IMAD.MOV.U32 R7, RZ, RZ, R11 ;  /* 0x000000ffff077224 */ /* 0x001fe200078e000b */
[----:B------:R-:W-:Y:S01]  /*93d0*/  ISETP.GT.U32.AND P0, PT, R2, R10, PT ;  /* 0x0000000a0200720c */ /* 0x000fe20003f04070 */
[----:B------:R-:W-:Y:S02]  /*93e0*/  VIADD R9, R0, 0x164 ;  /* 0x0000016400097836 */ /* 0x000fe40000000000 */
[----:B------:R-:W-:-:S02]  /*93f0*/  @!P4 IMAD.MOV R7, RZ, RZ, -R7 ;  /* 0x000000ffff07c224 */ /* 0x000fc400078e0a07 */
[----:B------:R-:W-:Y:S01]  /*9400*/  IMAD.HI.U32 R18, R22, R5, RZ ;  /* 0x0000000516127227 */ /* 0x000fe200078e00ff */
[----:B------:R-:W-:Y:S02]  /*9410*/  IABS R13, R9 ;  /* 0x00000009000d7213 */ /* 0x000fe40000000000 */
[----:B------:R0:W-:Y:S01]  /*9420*/  STL [R1+0x54c], R7 ;  /* 0x00054c0701007387 */ /* 0x0001e20000100800 */
[C---:B------:R-:W-:Y:S02]  /*9430*/  IMAD R20, R2.reuse, R24, R20 ;  /* 0x0000001802147224 */ /* 0x040fe400078e0214 */
[----:B------:R-:W-:Y:S02]  /*9440*/  IMAD.MOV R18, RZ, RZ, -R18 ;  /* 0x000000ffff127224 */ /* 0x000fe400078e0a12 */
[----:B------:R-:W-:Y:S01]  /*9450*/  @!P6 IMAD.IADD R21, R21, 0x1, -R2 ;  /* 0x000000011515e824 */ /* 0x000fe200078e0a02 */
[C---:B------:R-:W-:Y:S01]  /*9460*/  ISETP.GT.U32.AND P6, PT, R2.reuse, R8, PT ;  /* 0x000000080200720c */ /* 0x040fe20003fc4070 */
[----:B------:R-:W-:-:S02]  /*9470*/  IMAD R5, R2, R18, R5 ;  /* 0x0000001202057224 */ /* 0x000fc400078e0205 */
[----:B------:R-:W-:Y:S01]  /*9480*/  IMAD.HI.U32 R12, R22, R13, RZ ;  /* 0x0000000d160c7227 */ /* 0x000fe200078e00ff */
[----:B------:R-:W-:-:S03]  /*9490*/  ISETP.GT.U32.AND P4, PT, R2, R21, PT ;  /* 0x000000150200720c */ /* 0x000fc60003f84070 */
        /* <DEDUP_REMOVED lines=9> */
[----:B------:R-:W-:Y:S01]  /*9530*/  VIADD R18, R0, 0x163 ;  /* 0x0000016300127836 */ /* 0x000fe20000000000 */
[----:B------:R-:W-:Y:S01]  /*9540*/  IABS R11, R15 ;  /* 0x0000000f000b7213 */ /* 0x000fe20000000000 */
[----:B------:R-:W-:Y:S02]  /*9550*/  IMAD.MOV.U32 R23, RZ, RZ, R3 ;  /* 0x000000ffff177224 */ /* 0x000fe400078e0003 */
[--C-:B------:R-:W-:Y:S01]  /*9560*/  @!P0 IMAD.IADD R10, R10, 0x1, -R2.reuse ;  /* 0x000000010a0a8824 */ /* 0x100fe200078e0a02 */
[----:B------:R-:W-:Y:S01]  /*9570*/  IABS R13, R18 ;  /* 0x00000012000d7213 */ /* 0x000fe20000000000 */
[--C-:B------:R-:W-:Y:S01]  /*9580*/  @!P1 IMAD.IADD R20, R20, 0x1, -R2.reuse ;  /* 0x0000000114149824 */ /* 0x100fe200078e0a02 */
[----:B------:R-:W-:Y:S01]  /*9590*/  ISETP.GE.AND P0, PT, R14, RZ, PT ;  /* 0x000000ff0e00720c */ /* 0x000fe20003f06270 */
[----:B------:R-:W-:Y:S01]  /*95a0*/  @!P6 IMAD.IADD R8, R8, 0x1, -R2 ;  /* 0x000000010808e824 */ /* 0x000fe200078e0a02 */
[C---:B------:R-:W-:Y:S01]  /*95b0*/  ISETP.GT.U32.AND P6, PT, R2.reuse, R12, PT ;  /* 0x0000000c0200720c */ /* 0x040fe20003fc4070 */
[----:B------:R-:W-:Y:S01]  /*95c0*/  @!P5 IMAD.MOV R23, RZ, RZ, -R23 ;  /* 0x000000ffff17d224 */ /* 0x000fe200078e0a17 */
[----:B------:R-:W-:Y:S01]  /*95d0*/  ISETP.GT.U32.AND P5, PT, R2, R20, PT ;  /* 0x000000140200720c */ /* 0x000fe20003fa4070 */
[----:B------:R-:W-:Y:S01]  /*95e0*/  IMAD.HI.U32 R17, R22, R11, RZ ;  /* 0x0000000b16117227 */ /* 0x000fe200078e00ff */
[----:B------:R-:W-:-:S02]  /*95f0*/  ISETP.GE.AND P1, PT, R19, RZ, PT ;  /* 0x000000ff1300720c */ /* 0x000fc40003f26270 */
[----:B------:R-:W-:Y:S01]  /*9600*/  STL [R1+0x558], R23 ;  /* 0x0005581701007387 */ /* 0x000fe20000100800 */
[----:B------:R-:W-:Y:S01]  /*9610*/  @!P2 IMAD.IADD R5, R5, 0x1, -R2 ;  /* 0x000000010505a824 */ /* 0x000fe200078e0a02 */
[----:B------:R-:W-:Y:S01]  /*9620*/  ISETP.GE.AND P2, PT, R16, RZ, PT ;  /* 0x000000ff1000720c */ /* 0x000fe20003f46270 */
[----:B0-----:R-:W-:Y:S02]  /*9630*/  IMAD.MOV.U32 R7, RZ, RZ, R10 ;  /* 0x000000ffff077224 */ /* 0x001fe400078e000a */
[----:B------:R-:W-:Y:S01]  /*9640*/  @!P4 IMAD.IADD R21, R21, 0x1, -R2 ;  /* 0x000000011515c824 */ /* 0x000fe200078e0a02 */
[----:B------:R-:W-:Y:S01]  /*9650*/  ISETP.GE.AND P4, PT, R4, RZ, PT ;  /* 0x000000ff0400720c */ /* 0x000fe20003f86270 */
[----:B------:R-:W-:-:S04]  /*9660*/  IMAD.HI.U32 R14, R22, R13, RZ ;  /* 0x0000000d160e7227 */ /* 0x000fc800078e00ff */
[----:B------:R-:W-:Y:S02]  /*9670*/  IMAD.MOV R17, RZ, RZ, -R17 ;  /* 0x000000ffff117224 */ /* 0x000fe400078e0a11 */
[----:B------:R-:W-:Y:S01]  /*9680*/  @!P3 IMAD.MOV R7, RZ, RZ, -R7 ;  /* 0x000000ffff07b224 */ /* 0x000fe200078e0a07 */
[C---:B------:R-:W-:Y:S01]  /*9690*/  ISETP.GT.U32.AND P3, PT, R2.reuse, R5, PT ;  /* 0x000000050200720c */ /* 0x040fe20003f64070 */
[----:B------:R-:W-:Y:S02]  /*96a0*/  IMAD.MOV R14, RZ, RZ, -R14 ;  /* 0x000000ffff0e7224 */ /* 0x000fe400078e0a0e */
[----:B------:R-:W-:Y:S01]  /*96b0*/  IMAD R11, R2, R17, R11 ;  /* 0x00000011020b7224 */ /* 0x000fe200078e020b */
[----:B------:R0:W-:Y:S01]  /*96c0*/  STL [R1+0x55c], R7 ;  /* 0x00055c0701007387 */ /* 0x0001e20000100800 */
[----:B------:R-:W-:Y:S02]  /*96d0*/  @!P6 IMAD.IADD R12, R12, 0x1, -R2 ;  /* 0x000000010c0ce824 */ /* 0x000fe400078e0a02 */
[----:B------:R-:W-:-:S02]  /*96e0*/  IMAD R13, R2, R14, R13 ;  /* 0x0000000e020d7224 */ /* 0x000fc400078e020d */
[----:B------:R-:W-:Y:S01]  /*96f0*/  @!P5 IMAD.IADD R20, R20, 0x1, -R2 ;  /* 0x000000011414d824 */ /* 0x000fe200078e0a02 */
[----:B------:R-:W-:Y:S01]  /*9700*/  ISETP.GT.U32.AND P5, PT, R2, R11, PT ;  /* 0x0000000b0200720c */ /* 0x000fe20003fa4070 */
[----:B------:R-:W-:Y:S01]  /*9710*/  VIADD R3, R0, 0x161 ;  /* 0x0000016100037836 */ /* 0x000fe20000000000 */
[C---:B------:R-:W-:Y:S01]  /*9720*/  ISETP.GT.U32.AND P6, PT, R2.reuse, R12, PT ;  /* 0x0000000c0200720c */ /* 0x040fe20003fc4070 */
[----:B------:R-:W-:Y:S01]  /*9730*/  @!P0 IMAD.MOV R8, RZ, RZ, -R8 ;  /* 0x000000ffff088224 */ /* 0x000fe200078e0a08 */
[----:B------:R-:W-:Y:S01]  /*9740*/  ISETP.GT.U32.AND P0, PT, R2, R13, PT ;  /* 0x0000000d0200720c */ /* 0x000fe20003f04070 */
[----:B0-----:R-:W-:Y:S01]  /*9750*/  IMAD.MOV.U32 R7, RZ, RZ, R21 ;  /* 0x000000ffff077224 */ /* 0x001fe200078e0015 */
[----:B------:R-:W-:Y:S01]  /*9760*/  IABS R10, R3 ;  /* 0x00000003000a7213 */ /* 0x000fe20000000000 */
[----:B------:R-:W-:Y:S01]  /*9770*/  @!P3 IMAD.IADD R5, R5, 0x1, -R2 ;  /* 0x000000010505b824 */ /* 0x000fe200078e0a02 */
[----:B------:R0:W-:Y:S01]  /*9780*/  STL [R1+0x564], R8 ;  /* 0x0005640801007387 */ /* 0x0001e20000100800 */
[----:B------:R-:W-:Y:S01]  /*9790*/  @!P4 IMAD.MOV R7, RZ, RZ, -R7 ;  /* 0x000000ffff07c224 */ /* 0x000fe200078e0a07 */
[----:B------:R-:W-:Y:S01]  /*97a0*/  ISETP.GE.AND P4, PT, R9, RZ, PT ;  /* 0x000000ff0900720c */ /* 0x000fe20003f86270 */
[----:B------:R-:W-:Y:S01]  /*97b0*/  IMAD.MOV.U32 R14, RZ, RZ, R20 ;  /* 0x000000ffff0e7224 */ /* 0x000fe200078e0014 */
[----:B------:R-:W-:Y:S01]  /*97c0*/  ISETP.GE.AND P3, PT, R18, RZ, PT ;  /* 0x000000ff1200720c */ /* 0x000fe20003f66270 */
[----:B------:R-:W-:Y:S01]  /*97d0*/  VIADD R4, R0, 0x160 ;  /* 0x0000016000047836 */ /* 0x000fe20000000000 */
[----:B------:R1:W-:Y:S01]  /*97e0*/  STL [R1+0x5c4], R7 ;  /* 0x0005c40701007387 */ /* 0x0003e20000100800 */
[----:B------:R-:W-:-:S03]  /*97f0*/  IMAD.HI.U32 R9, R22, R10, RZ ;  /* 0x0000000a16097227 */ /* 0x000fc600078e00ff */
[----:B0-----:R-:W-:Y:S01]  /*9800*/  IABS R8, R4 ;  /* 0x0000000400087213 */ /* 0x001fe20000000000 */
[----:B------:R-:W-:Y:S02]  /*9810*/  @!P1 IMAD.MOV R14, RZ, RZ, -R14 ;  /* 0x000000ffff0e9224 */ /* 0x000fe400078e0a0e */
[--C-:B------:R-:W-:Y:S02]  /*9820*/  @!P5 IMAD.IADD R11, R11, 0x1, -R2.reuse ;  /* 0x000000010b0bd824 */ /* 0x100fe400078e0a02 */
[--C-:B------:R-:W-:Y:S01]  /*9830*/  @!P6 IMAD.IADD R12, R12, 0x1, -R2.reuse ;  /* 0x000000010c0ce824 */ /* 0x100fe200078e0a02 */
[----:B------:R-:W-:Y:S01]  /*9840*/  STL [R1+0x5c0], R14 ;  /* 0x0005c00e01007387 */ /* 0x000fe20000100800 */
[----:B-1----:R-:W-:Y:S01]  /*9850*/  IMAD.MOV.U32 R7, RZ, RZ, R5 ;  /* 0x000000ffff077224 */ /* 0x002fe200078e0005 */
[----:B------:R-:W-:Y:S01]  /*9860*/  ISETP.GT.U32.AND P5, PT, R2, R11, PT ;  /* 0x0000000b0200720c */ /* 0x000fe20003fa4070 */
[----:B------:R-:W-:Y:S01]  /*9870*/  IMAD.MOV R9, RZ, RZ, -R9 ;  /* 0x000000ffff097224 */ /* 0x000fe200078e0a09 */
[----:B------:R-:W-:Y:S01]  /*9880*/  ISETP.GE.AND P6, PT, R15, RZ, PT ;  /* 0x000000ff0f00720c */ /* 0x000fe20003fc6270 */
[----:B------:R-:W-:Y:S01]  /*9890*/  @!P2 IMAD.MOV R7, RZ, RZ, -R7 ;  /* 0x000000ffff07a224 */ /* 0x000fe200078e0a07 */
[----:B------:R-:W-:Y:S01]  /*98a0*/  ISETP.GE.AND P2, PT, R4, RZ, PT ;  /* 0x000000ff0400720c */ /* 0x000fe20003f46270 */
[----:B------:R-:W-:Y:S01]  /*98b0*/  @!P0 IMAD.IADD R13, R13, 0x1, -R2 ;  /* 0x000000010d0d8824 */ /* 0x000fe200078e0a02 */
[----:B------:R-:W-:Y:S01]  /*98c0*/  ISETP.GE.AND P0, PT, R3, RZ, PT ;  /* 0x000000ff0300720c */ /* 0x000fe20003f06270 */
[----:B------:R-:W-:Y:S01]  /*98d0*/  IMAD.HI.U32 R3, R22, R8, RZ ;  /* 0x0000000816037227 */ /* 0x000fe200078e00ff */
[----:B------:R0:W-:Y:S02]  /*98e0*/  STL [R1+0x5d8], R7 ;  /* 0x0005d80701007387 */ /* 0x0001e40000100800 */
[C---:B------:R-:W-:Y:S01]  /*98f0*/  ISETP.GT.U32.AND P1, PT, R2.reuse, R13, PT ;  /* 0x0000000d0200720c */ /* 0x040fe20003f24070 */
[----:B------:R-:W-:-:S02]  /*9900*/  IMAD R10, R2, R9, R10 ;  /* 0x00000009020a7224 */ /* 0x000fc400078e020a */
[----:B------:R-:W-:Y:S02]  /*9910*/  IMAD.MOV R3, RZ, RZ, -R3 ;  /* 0x000000ffff037224 */ /* 0x000fe400078e0a03 */
[----:B------:R-:W-:Y:S02]  /*9920*/  @!P5 IMAD.IADD R11, R11, 0x1, -R2 ;  /* 0x000000010b0bd824 */ /* 0x000fe400078e0a02 */
[----:B------:R-:W-:Y:S02]  /*9930*/  IMAD R5, R2, R3, R8 ;  /* 0x0000000302057224 */ /* 0x000fe400078e0208 */
[----:B0-----:R-:W-:Y:S02]  /*9940*/  IMAD.MOV.U32 R7, RZ, RZ, R12 ;  /* 0x000000ffff077224 */ /* 0x001fe400078e000c */
[----:B------:R-:W-:Y:S01]  /*9950*/  VIADD R9, R0, 0x15f ;  /* 0x0000015f00097836 */ /* 0x000fe20000000000 */
[C---:B------:R-:W-:Y:S01]  /*9960*/  ISETP.GT.U32.AND P5, PT, R2.reuse, R5, PT ;  /* 0x000000050200720c */ /* 0x040fe20003fa4070 */
[----:B------:R-:W-:Y:S01]  /*9970*/  @!P4 IMAD.MOV R7, RZ, RZ, -R7 ;  /* 0x000000ffff07c224 */ /* 0x000fe200078e0a07 */
[----:B------:R-:W-:Y:S01]  /*9980*/  ISETP.GT.U32.AND P4, PT, R2, R10, PT ;  /* 0x0000000a0200720c */ /* 0x000fe20003f84070 */
[----:B------:R-:W-:Y:S01]  /*9990*/  @!P1 IMAD.IADD R13, R13, 0x1, -R2 ;  /* 0x000000010d0d9824 */ /* 0x000fe200078e0a02 */
[----:B------:R-:W-:Y:S01]  /*99a0*/  ISETP.GE.AND P1, PT, R9, RZ, PT ;  /* 0x000000ff0900720c */ /* 0x000fe20003f26270 */
[C---:B------:R-:W-:Y:S01]  /*99b0*/  VIADD R12, R0.reuse, 0x15e ;  /* 0x0000015e000c7836 */ /* 0x040fe20000000000 */
[----:B------:R-:W-:Y:S01]  /*99c0*/  IABS R9, R9 ;  /* 0x0000000900097213 */ /* 0x000fe20000000000 */
[----:B------:R0:W-:Y:S01]  /*99d0*/  STL [R1+0x5d4], R7 ;  /* 0x0005d40701007387 */ /* 0x0001e20000100800 */
[----:B------:R-:W-:-:S02]  /*99e0*/  VIADD R8, R0, 0x15d ;  /* 0x0000015d00087836 */ /* 0x000fc40000000000 */
[----:B------:R-:W-:Y:S01]  /*99f0*/  IABS R3, R12 ;  /* 0x0000000c00037213 */ /* 0x000fe20000000000 */
[----:B------:R-:W-:Y:S02]  /*9a00*/  IMAD.HI.U32 R14, R22, R9, RZ ;  /* 0x00000009160e7227 */ /* 0x000fe400078e00ff */
[----:B------:R-:W-:Y:S02]  /*9a10*/  IABS R4, R8 ;  /* 0x0000000800047213 */ /* 0x000fe40000000000 */
[--C-:B------:R-:W-:Y:S02]  /*9a20*/  @!P4 IMAD.IADD R10, R10, 0x1, -R2.reuse ;  /* 0x000000010a0ac824 */ /* 0x100fe400078e0a02 */
[----:B0-----:R-:W-:Y:S02]  /*9a30*/  IMAD.MOV.U32 R7, RZ, RZ, R13 ;  /* 0x000000ffff077224 */ /* 0x001fe400078e000d */
[----:B------:R-:W-:Y:S01]  /*9a40*/  @!P5 IMAD.IADD R5, R5, 0x1, -R2 ;  /* 0x000000010505d824 */ /* 0x000fe200078e0a02 */
[----:B------:R-:W-:Y:S01]  /*9a50*/  ISETP.GT.U32.AND P4, PT, R2, R10, PT ;  /* 0x0000000a0200720c */ /* 0x000fe20003f84070 */
[----:B------:R-:W-:Y:S01]  /*9a60*/  @!P3 IMAD.MOV R7, RZ, RZ, -R7 ;  /* 0x000000ffff07b224 */ /* 0x000fe200078e0a07 */
[----:B------:R-:W-:Y:S01]  /*9a70*/  ISETP.GE.AND P3, PT, R12, RZ, PT ;  /* 0x000000ff0c00720c */ /* 0x000fe20003f66270 */
[----:B------:R-:W-:Y:S01]  /*9a80*/  IMAD.MOV R14, RZ, RZ, -R14 ;  /* 0x000000ffff0e7224 */ /* 0x000fe200078e0a0e */
[----:B------:R-:W-:Y:S01]  /*9a90*/  ISETP.GT.U32.AND P5, PT, R2, R5, PT ;  /* 0x000000050200720c */ /* 0x000fe20003fa4070 */
[----:B------:R-:W-:Y:S01]  /*9aa0*/  IMAD.HI.U32 R13, R22, R3, RZ ;  /* 0x00000003160d7227 */ /* 0x000fe200078e00ff */
[----:B------:R0:W-:Y:S03]  /*9ab0*/  STL [R1+0x5d0], R7 ;  /* 0x0005d00701007387 */ /* 0x0001e60000100800 */
[----:B------:R-:W-:-:S02]  /*9ac0*/  IMAD R9, R2, R14, R9 ;  /* 0x0000000e02097224 */ /* 0x000fc400078e0209 */
[----:B------:R-:W-:-:S04]  /*9ad0*/  IMAD.HI.U32 R12, R22, R4, RZ ;  /* 0x00000004160c7227 */ /* 0x000fc800078e00ff */
[----:B------:R-:W-:Y:S02]  /*9ae0*/  IMAD.MOV R13, RZ, RZ, -R13 ;  /* 0x000000ffff0d7224 */ /* 0x000fe400078e0a0d */
[----:B0-----:R-:W-:Y:S02]  /*9af0*/  IMAD.MOV.U32 R7, RZ, RZ, R11 ;  /* 0x000000ffff077224 */ /* 0x001fe400078e000b */
[----:B------:R-:W-:Y:S01]  /*9b00*/  @!P4 IMAD.IADD R10, R10, 0x1, -R2 ;  /* 0x000000010a0ac824 */ /* 0x000fe200078e0a02 */
[----:B------:R-:W-:Y:S01]  /*9b10*/  ISETP.GT.U32.AND P4, PT, R2, R9, PT ;  /* 0x000000090200720c */ /* 0x000fe20003f84070 */
[----:B------:R-:W-:Y:S01]  /*9b20*/  @!P6 IMAD.MOV R7, RZ, RZ, -R7 ;  /* 0x000000ffff07e224 */ /* 0x000fe200078e0a07 */
[----:B------:R-:W-:Y:S01]  /*9b30*/  ISETP.GE.AND P6, PT, R8, RZ, PT ;  /* 0x000000ff0800720c */ /* 0x000fe20003fc6270 */
[----:B------:R-:W-:Y:S02]  /*9b40*/  IMAD.MOV R12, RZ, RZ, -R12 ;  /* 0x000000ffff0c7224 */ /* 0x000fe400078e0a0c */
[C---:B------:R-:W-:Y:S01]  /*9b50*/  IMAD R3, R2.reuse, R13, R3 ;  /* 0x0000000d02037224 */ /* 0x040fe200078e0203 */
[----:B------:R0:W-:Y:S01]  /*9b60*/  STL [R1+0x5cc], R7 ;  /* 0x0005cc0701007387 */ /* 0x0001e20000100800 */
[----:B------:R-:W-:-:S02]  /*9b70*/  IMAD R4, R2, R12, R4 ;  /* 0x0000000c02047224 */ /* 0x000fc400078e0204 */
[--C-:B------:R-:W-:Y:S01]  /*9b80*/  @!P5 IMAD.IADD R5, R5, 0x1, -R2.reuse ;  /* 0x000000010505d824 */ /* 0x100fe200078e0a02 */
[----:B------:R-:W-:Y:S01]  /*9b90*/  ISETP.GT.U32.AND P5, PT, R2, R3, PT ;  /* 0x000000030200720c */ /* 0x000fe20003fa4070 */
[C---:B------:R-:W-:Y:S02]  /*9ba0*/  VIADD R14, R0.reuse, 0x15c ;  /* 0x0000015c000e7836 */ /* 0x040fe40000000000 */
[----:B------:R-:W-:Y:S02]  /*9bb0*/  @!P4 IMAD.IADD R9, R9, 0x1, -R2 ;  /* 0x000000010909c824 */ /* 0x000fe400078e0a02 */
[----:B------:R-:W-:Y:S01]  /*9bc0*/  VIADD R8, R0, 0x15a ;  /* 0x0000015a00087836 */ /* 0x000fe20000000000 */
[----:B------:R-:W-:Y:S01]  /*9bd0*/  IABS R15, R14 ;  /* 0x0000000e000f7213 */ /* 0x000fe20000000000 */
[----:B0-----:R-:W-:Y:S01]  /*9be0*/  IMAD.MOV.U32 R7, RZ, RZ, R10 ;  /* 0x000000ffff077224 */ /* 0x001fe200078e000a */
[----:B------:R-:W-:Y:S01]  /*9bf0*/  ISETP.GT.U32.AND P4, PT, R2, R9, PT ;  /* 0x000000090200720c */ /* 0x000fe20003f84070 */
[----:B------:R-:W-:Y:S01]  /*9c00*/  VIADD R13, R0, 0x15b ;  /* 0x0000015b000d7836 */ /* 0x000fe20000000000 */
[----:B------:R-:W-:Y:S01]  /*9c10*/  IABS R17, R8 ;  /* 0x0000000800117213 */ /* 0x000fe20000000000 */
[----:B------:R-:W-:Y:S01]  /*9c20*/  @!P0 IMAD.MOV R7, RZ, RZ, -R7 ;  /* 0x000000ffff078224 */ /* 0x000fe200078e0a07 */
[----:B------:R-:W-:Y:S01]  /*9c30*/  ISETP.GT.U32.AND P0, PT, R2, R4, PT ;  /* 0x000000040200720c */ /* 0x000fe20003f04070 */
[----:B------:R-:W-:Y:S01]  /*9c40*/  IMAD.HI.U32 R10, R22, R15, RZ ;  /* 0x0000000f160a7227 */ /* 0x000fe200078e00ff */
[----:B------:R-:W-:-:S02]  /*9c50*/  IABS R16, R13 ;  /* 0x0000000d00107213 */ /* 0x000fc40000000000 */
[----:B------:R0:W-:Y:S01]  /*9c60*/  STL [R1+0x604], R7 ;  /* 0x0006040701007387 */ /* 0x0001e20000100800 */
[--C-:B------:R-:W-:Y:S02]  /*9c70*/  @!P5 IMAD.IADD R3, R3, 0x1, -R2.reuse ;  /* 0x000000010303d824 */ /* 0x100fe400078e0a02 */
[----:B------:R-:W-:Y:S02]  /*9c80*/  VIADD R11, R0, 0x159 ;  /* 0x00000159000b7836 */ /* 0x000fe40000000000 */
[--C-:B------:R-:W-:Y:S01]  /*9c90*/  @!P4 IMAD.IADD R9, R9, 0x1, -R2.reuse ;  /* 0x000000010909c824 */ /* 0x100fe200078e0a02 */
[----:B------:R-:W-:Y:S02]  /*9ca0*/  ISETP.GT.U32.AND P5, PT, R2, R3, PT ;  /* 0x000000030200720c */ /* 0x000fe40003fa4070 */
[----:B------:R-:W-:Y:S01]  /*9cb0*/  IABS R12, R11 ;  /* 0x0000000b000c7213 */ /* 0x000fe20000000000 */
[----:B------:R-:W-:Y:S02]  /*9cc0*/  @!P0 IMAD.IADD R4, R4, 0x1, -R2 ;  /* 0x0000000104048824 */ /* 0x000fe400078e0a02 */
[----:B0-----:R-:W-:-:S02]  /*9cd0*/  IMAD.MOV.U32 R7, RZ, RZ, R5 ;  /* 0x000000ffff077224 */ /* 0x001fc400078e0005 */
[----:B------:R-:W-:Y:S01]  /*9ce0*/  IMAD.MOV R5, RZ, RZ, -R10 ;  /* 0x000000ffff057224 */ /* 0x000fe200078e0a0a */
[C---:B------:R-:W-:Y:S01]  /*9cf0*/  ISETP.GT.U32.AND P0, PT, R2.reuse, R4, PT ;  /* 0x000000040200720c */ /* 0x040fe20003f04070 */
[----:B------:R-:W-:Y:S02]  /*9d00*/  IMAD.MOV.U32 R10, RZ, RZ, R17 ;  /* 0x000000ffff0a7224 */ /* 0x000fe400078e0011 */
[----:B------:R-:W-:Y:S02]  /*9d10*/  IMAD R5, R2, R5, R15 ;  /* 0x0000000502057224 */ /* 0x000fe400078e020f */
[----:B------:R-:W-:Y:S01]  /*9d20*/  @!P2 IMAD.MOV R7, RZ, RZ, -R7 ;  /* 0x000000ffff07a224 */ /* 0x000fe200078e0a07 */
[----:B------:R-:W-:Y:S01]  /*9d30*/  ISETP.GE.AND P2, PT, R14, RZ, PT ;  /* 0x000000ff0e00720c */ /* 0x000fe20003f46270 */
[----:B------:R-:W-:Y:S01]  /*9d40*/  IMAD.HI.U32 R17, R22, R16, RZ ;  /* 0x0000001016117227 */ /* 0x000fe200078e00ff */
[----:B------:R-:W-:Y:S02]  /*9d50*/  ISETP.GT.U32.AND P4, PT, R2, R5, PT ;  /* 0x000000050200720c */ /* 0x000fe40003f84070 */
[----:B------:R0:W-:Y:S01]  /*9d60*/  STL [R1+0x63c], R7 ;  /* 0x00063c0701007387 */ /* 0x0001e20000100800 */
[----:B------:R-:W-:-:S04]  /*9d70*/  IMAD.HI.U32 R15, R22, R10, RZ ;  /* 0x0000000a160f7227 */ /* 0x000fc800078e00ff */
[----:B------:R-:W-:-:S04]  /*9d80*/  IMAD.HI.U32 R14, R22, R12, RZ ;  /* 0x0000000c160e7227 */ /* 0x000fc800078e00ff */
[----:B------:R-:W-:Y:S02]  /*9d90*/  IMAD.MOV R17, RZ, RZ, -R17 ;  /* 0x000000ffff117224 */ /* 0x000fe400078e0a11 */
[----:B0-----:R-:W-:Y:S02]  /*9da0*/  IMAD.MOV.U32 R7, RZ, RZ, R9 ;  /* 0x000000ffff077224 */ /* 0x001fe400078e0009 */
        /* <DEDUP_REMOVED lines=9> */
[--C-:B------:R-:W-:Y:S02]  /*9e40*/  @!P0 IMAD.IADD R4, R4, 0x1, -R2.reuse ;  /* 0x0000000104048824 */ /* 0x100fe400078e0a02 */
[----:B------:R-:W-:Y:S01]  /*9e50*/  @!P4 IMAD.IADD R5, R5, 0x1, -R2 ;  /* 0x000000010505c824 */ /* 0x000fe200078e0a02 */
[C---:B------:R-:W-:Y:S01]  /*9e60*/  ISETP.GT.U32.AND P0, PT, R2.reuse, R10, PT ;  /* 0x0000000a0200720c */ /* 0x040fe20003f04070 */
[C---:B------:R-:W-:Y:S02]  /*9e70*/  IMAD R9, R2.reuse, R14, R12 ;  /* 0x0000000e02097224 */ /* 0x040fe400078e020c */
[----:B------:R-:W-:Y:S01]  /*9e80*/  IMAD.MOV.U32 R14, RZ, RZ, R3 ;  /* 0x000000ffff0e7224 */ /* 0x000fe200078e0003 */
[----:B------:R-:W-:Y:S01]  /*9e90*/  ISETP.GT.U32.AND P4, PT, R2, R5, PT ;  /* 0x000000050200720c */ /* 0x000fe20003f84070 */
[----:B0-----:R-:W-:-:S02]  /*9ea0*/  IMAD.MOV.U32 R7, RZ, RZ, R4 ;  /* 0x000000ffff077224 */ /* 0x001fc400078e0004 */
[----:B------:R-:W-:Y:S02]  /*9eb0*/  VIADD R15, R0, 0x158 ;  /* 0x00000158000f7836 */ /* 0x000fe40000000000 */
[----:B------:R-:W-:Y:S01]  /*9ec0*/  @!P6 IMAD.MOV R7, RZ, RZ, -R7 ;  /* 0x000000ffff07e224 */ /* 0x000fe200078e0a07 */
[----:B------:R-:W-:Y:S01]  /*9ed0*/  ISETP.GT.U32.AND P6, PT, R2, R9, PT ;  /* 0x000000090200720c */ /* 0x000fe20003fc4070 */
[----:B------:R-:W-:Y:S01]  /*9ee0*/  @!P3 IMAD.MOV R14, RZ, RZ, -R14 ;  /* 0x000000ffff0eb224 */ /* 0x000fe200078e0a0e */
[----:B------:R-:W-:Y:S01]  /*9ef0*/  ISETP.GE.AND P3, PT, R8, RZ, PT ;  /* 0x000000ff0800720c */ /* 0x000fe20003f66270 */
[----:B------:R-:W-:Y:S01]  /*9f00*/  VIADD R8, R0, 0x157 ;  /* 0x0000015700087836 */ /* 0x000fe20000000000 */
[----:B------:R-:W-:Y:S01]  /*9f10*/  IABS R12, R15 ;  /* 0x0000000f000c7213 */ /* 0x000fe20000000000 */
[--C-:B------:R-:W-:Y:S01]  /*9f20*/  @!P1 IMAD.IADD R13, R13, 0x1, -R2.reuse ;  /* 0x000000010d0d9824 */ /* 0x100fe200078e0a02 */
[----:B------:R0:W-:Y:S01]  /*9f30*/  STL [R1+0x644], R14 ;  /* 0x0006440e01007387 */ /* 0x0001e20000100800 */
[----:B------:R-:W-:Y:S01]  /*9f40*/  @!P0 IMAD.IADD R10, R10, 0x1, -R2 ;  /* 0x000000010a0a8824 */ /* 0x000fe200078e0a02 */
[----:B------:R-:W-:Y:S01]  /*9f50*/  ISETP.GE.AND P1, PT, R15, RZ, PT ;  /* 0x000000ff0f00720c */ /* 0x000fe20003f26270 */
[----:B------:R-:W-:Y:S01]  /*9f60*/  IMAD.MOV.U32 R3, RZ, RZ, R12 ;  /* 0x000000ffff037224 */ /* 0x000fe200078e000c */
[C---:B------:R-:W-:Y:S01]  /*9f70*/  ISETP.GT.U32.AND P0, PT, R2.reuse, R13, PT ;  /* 0x0000000d0200720c */ /* 0x040fe20003f04070 */
[--C-:B------:R-:W-:Y:S01]  /*9f80*/  @!P4 IMAD.IADD R5, R5, 0x1, -R2.reuse ;  /* 0x000000010505c824 */ /* 0x100fe200078e0a02 */
[----:B------:R-:W-:Y:S01]  /*9f90*/  ISETP.GE.AND P4, PT, R11, RZ, PT ;  /* 0x000000ff0b00720c */ /* 0x000fe20003f86270 */
[----:B------:R-:W-:Y:S01]  /*9fa0*/  @!P6 IMAD.IADD R9, R9, 0x1, -R2 ;  /* 0x000000010909e824 */ /* 0x000fe200078e0a02 */
[----:B------:R-:W-:Y:S01]  /*9fb0*/  ISETP.GT.U32.AND P6, PT, R2, R10, PT ;  /* 0x0000000a0200720c */ /* 0x000fe20003fc4070 */
[----:B------:R-:W-:Y:S01]  /*9fc0*/  IMAD.HI.U32 R4, R22, R3, RZ ;  /* 0x0000000316047227 */ /* 0x000fe200078e00ff */
[----:B0-----:R-:W-:Y:S01]  /*9fd0*/  IABS R14, R8 ;  /* 0x00000008000e7213 */ /* 0x001fe20000000000 */
[----:B------:R0:W-:Y:S02]  /*9fe0*/  STL [R1+0x64c], R7 ;  /* 0x00064c0701007387 */ /* 0x0001e40000100800 */
[----:B------:R-:W-:-:S02]  /*9ff0*/  IMAD.MOV R4, RZ, RZ, -R4 ;  /* 0x000000ffff047224 */ /* 0x000fc400078e0a04 */
[----:B------:R-:W-:-:S04]  /*a000*/  IMAD.HI.U32 R11, R22, R14, RZ ;  /* 0x0000000e160b7227 */ /* 0x000fc800078e00ff */
[----:B------:R-:W-:Y:S02]  /*a010*/  IMAD.MOV R11, RZ, RZ, -R11 ;  /* 0x000000ffff0b7224 */ /* 0x000fe400078e0a0b */
[----:B0-----:R-:W-:Y:S02]  /*a020*/  IMAD.MOV.U32 R7, RZ, RZ, R5 ;  /* 0x000000ffff077224 */ /* 0x001fe400078e0005 */
[C---:B------:R-:W-:Y:S02]  /*a030*/  IMAD R3, R2.reuse, R4, R3 ;  /* 0x0000000402037224 */ /* 0x040fe400078e0203 */
[----:B------:R-:W-:Y:S01]  /*a040*/  @!P2 IMAD.MOV R7, RZ, RZ, -R7 ;  /* 0x000000ffff07a224 */ /* 0x000fe200078e0a07 */
[C---:B------:R-:W-:Y:S01]  /*a050*/  ISETP.GT.U32.AND P2, PT, R2.reuse, R9, PT ;  /* 0x000000090200720c */ /* 0x040fe20003f44070 */
[C---:B------:R-:W-:Y:S02]  /*a060*/  IMAD R14, R2.reuse, R11, R14 ;  /* 0x0000000b020e7224 */ /* 0x040fe400078e020e */
[--C-:B------:R-:W-:Y:S01]  /*a070*/  @!P0 IMAD.IADD R13, R13, 0x1, -R2.reuse ;  /* 0x000000010d0d8824 */ /* 0x100fe200078e0a02 */
[----:B------:R-:W-:Y:S01]  /*a080*/  ISETP.GT.U32.AND P0, PT, R2, R3, PT ;  /* 0x000000030200720c */ /* 0x000fe20003f04070 */
[----:B------:R-:W-:Y:S01]  /*a090*/  @!P6 IMAD.IADD R10, R10, 0x1, -R2 ;  /* 0x000000010a0ae824 */ /* 0x000fe200078e0a02 */
[----:B------:R-:W-:Y:S01]  /*a0a0*/  ISETP.GT.U32.AND P6, PT, R2, R14, PT ;  /* 0x0000000e0200720c */ /* 0x000fe20003fc4070 */
[C---:B------:R-:W-:Y:S01]  /*a0b0*/  VIADD R4, R0.reuse, 0x154 ;  /* 0x0000015400047836 */ /* 0x040fe20000000000 */
[----:B------:R0:W-:Y:S01]  /*a0c0*/  STL [R1+0x680], R7 ;  /* 0x0006800701007387 */ /* 0x0001e20000100800 */
[----:B------:R-:W-:-:S02]  /*a0d0*/  VIADD R12, R0, 0x156 ;  /* 0x00000156000c7836 */ /* 0x000fc40000000000 */
[----:B------:R-:W-:Y:S01]  /*a0e0*/  VIADD R5, R0, 0x155 ;  /* 0x0000015500057836 */ /* 0x000fe20000000000 */
[----:B------:R-:W-:Y:S01]  /*a0f0*/  IABS R16, R4 ;  /* 0x0000000400107213 */ /* 0x000fe20000000000 */
[----:B------:R-:W-:Y:S01]  /*a100*/  @!P2 IMAD.IADD R9, R9, 0x1, -R2 ;  /* 0x000000010909a824 */ /* 0x000fe200078e0a02 */
[----:B------:R-:W-:Y:S01]  /*a110*/  IABS R15, R12 ;  /* 0x0000000c000f7213 */ /* 0x000fe20000000000 */
[----:B------:R-:W-:Y:S01]  /*a120*/  @!P3 IMAD.MOV R10, RZ, RZ, -R10 ;  /* 0x000000ffff0ab224 */ /* 0x000fe200078e0a0a */
[----:B------:R-:W-:Y:S01]  /*a130*/  ISETP.GE.AND P2, PT, R8, RZ, PT ;  /* 0x000000ff0800720c */ /* 0x000fe20003f46270 */
[----:B------:R-:W-:Y:S01]  /*a140*/  IMAD.MOV.U32 R8, RZ, RZ, R16 ;  /* 0x000000ffff087224 */ /* 0x000fe200078e0010 */
[----:B------:R-:W-:Y:S01]  /*a150*/  IABS R11, R5 ;  /* 0x00000005000b7213 */ /* 0x000fe20000000000 */
[----:B------:R-:W-:-:S04]  /*a160*/  IMAD.HI.U32 R16, R22, R15, RZ ;  /* 0x0000000f16107227 */ /* 0x000fc800078e00ff */
[--C-:B------:R-:W-:Y:S01]  /*a170*/  @!P0 IMAD.IADD R3, R3, 0x1, -R2.reuse ;  /* 0x0000000103038824 */ /* 0x100fe200078e0a02 */
[----:B------:R-:W-:Y:S01]  /*a180*/  ISETP.GE.AND P0, PT, R12, RZ, PT ;  /* 0x000000ff0c00720c */ /* 0x000fe20003f06270 */
[----:B0-----:R-:W-:Y:S02]  /*a190*/  IMAD.MOV.U32 R7, RZ, RZ, R13 ;  /* 0x000000ffff077224 */ /* 0x001fe400078e000d */
        /* <DEDUP_REMOVED lines=26> */
[----:B-1----:R-:W-:Y:S01]  /*a340*/  IABS R10, R16 ;  /* 0x00000010000a7213 */ /* 0x002fe20000000000 */
[----:B------:R-:W-:Y:S01]  /*a350*/  VIADD R9, R0, 0x151 ;  /* 0x0000015100097836 */ /* 0x000fe20000000000 */
        /* <DEDUP_REMOVED lines=41> */
[----:B------:R-:W-:Y:S01]  /*a5f0*/  VIADD R13, R0, 0x14f ;  /* 0x0000014f000d7836 */ /* 0x000fe20000000000 */
[C---:B------:R-:W-:Y:S01]  /*a600*/  ISETP.GT.U32.AND P2, PT, R2.reuse, R5, PT ;  /* 0x000000050200720c */ /* 0x040fe20003f44070 */
[----:B------:R-:W-:-:S02]  /*a610*/  IMAD R12, R2, R17, R12 ;  /* 0x00000011020c7224 */ /* 0x000fc400078e020c */
[----:B------:R-:W-:Y:S01]  /*a620*/  @!P5 IMAD.MOV R11, RZ, RZ, -R11 ;  /* 0x000000ffff0bd224 */ /* 0x000fe200078e0a0b */
[----:B------:R-:W-:Y:S01]  /*a630*/  IABS R16, R13 ;  /* 0x0000000d00107213 */ /* 0x000fe20000000000 */
[----:B------:R-:W-:Y:S01]  /*a640*/  @!P6 IMAD.IADD R3, R3, 0x1, -R2 ;  /* 0x000000010303e824 */ /* 0x000fe200078e0a02 */
[----:B------:R-:W-:Y:S01]  /*a650*/  ISETP.GT.U32.AND P6, PT, R2, R12, PT ;  /* 0x0000000c0200720c */ /* 0x000fe20003fc4070 */
[----:B0-----:R-:W-:Y:S01]  /*a660*/  IMAD.MOV.U32 R7, RZ, RZ, R8 ;  /* 0x000000ffff077224 */ /* 0x001fe200078e0008 */
[----:B------:R-:W-:Y:S01]  /*a670*/  STL [R1+0x6c0], R11 ;  /* 0x0006c00b01007387 */ /* 0x000fe20000100800 */
[----:B------:R-:W-:Y:S01]  /*a680*/  ISETP.GE.AND P5, PT, R9, RZ, PT ;  /* 0x000000ff0900720c */ /* 0x000fe20003fa6270 */
[----:B------:R-:W-:-:S04]  /*a690*/  IMAD.HI.U32 R8, R22, R16, RZ ;  /* 0x0000001016087227 */ /* 0x000fc800078e00ff */
[----:B------:R-:W-:Y:S01]  /*a6a0*/  @!P3 IMAD.MOV R7, RZ, RZ, -R7 ;  /* 0x000000ffff07b224 */ /* 0x000fe200078e0a07 */
[----:B------:R-:W-:Y:S01]  /*a6b0*/  ISETP.GE.AND P3, PT, R10, RZ, PT ;  /* 0x000000ff0a00720c */ /* 0x000fe20003f66270 */
[----:B------:R-:W-:Y:S02]  /*a6c0*/  VIADD R9, R0, 0x14e ;  /* 0x0000014e00097836 */ /* 0x000fe40000000000 */
[----:B------:R-:W-:Y:S01]  /*a6d0*/  IMAD.MOV R14, RZ, RZ, -R8 ;  /* 0x000000ffff0e7224 */ /* 0x000fe200078e0a08 */
[----:B------:R0:W-:Y:S01]  /*a6e0*/  STL [R1+0x6bc], R7 ;  /* 0x0006bc0701007387 */ /* 0x0001e20000100800 */
[--C-:B------:R-:W-:Y:S01]  /*a6f0*/  @!P0 IMAD.IADD R4, R4, 0x1, -R2.reuse ;  /* 0x0000000104048824 */ /* 0x100fe200078e0a02 */
[----:B------:R-:W-:Y:S01]  /*a700*/  IABS R8, R9 ;  /* 0x0000000900087213 */ /* 0x000fe20000000000 */
[----:B------:R-:W-:Y:S01]  /*a710*/  @!P2 IMAD.IADD R5, R5, 0x1, -R2 ;  /* 0x000000010505a824 */ /* 0x000fe200078e0a02 */
[----:B------:R-:W-:Y:S01]  /*a720*/  ISETP.GE.AND P2, PT, R9, RZ, PT ;  /* 0x000000ff0900720c */ /* 0x000fe20003f46270 */
[----:B------:R-:W-:Y:S01]  /*a730*/  IMAD R14, R2, R14, R16 ;  /* 0x0000000e020e7224 */ /* 0x000fe200078e0210 */
[----:B------:R-:W-:Y:S01]  /*a740*/  ISETP.GE.AND P0, PT, R13, RZ, PT ;  /* 0x000000ff0d00720c */ /* 0x000fe20003f06270 */
[----:B------:R-:W-:-:S02]  /*a750*/  IMAD.MOV.U32 R9, RZ, RZ, R8 ;  /* 0x000000ffff097224 */ /* 0x000fc400078e0008 */
        /* <DEDUP_REMOVED lines=30> */
[----:B------:R-:W-:-:S04]  /*a940*/  IMAD.HI.U32 R10, R22, R9, RZ ;  /* 0x00000009160a7227 */ /* 0x000fc800078e00ff */
[----:B------:R-:W-:Y:S01]  /*a950*/  @!P5 IMAD.MOV R7, RZ, RZ, -R7 ;  /* 0x000000ffff07d224 */ /* 0x000fe200078e0a07 */
[C---:B------:R-:W-:Y:S01]  /*a960*/  ISETP.GT.U32.AND P5, PT, R2.reuse, R14, PT ;  /* 0x0000000e0200720c */ /* 0x040fe20003fa4070 */
[----:B------:R-:W-:Y:S02]  /*a970*/  IMAD.MOV R13, RZ, RZ, -R13 ;  /* 0x000000ffff0d7224 */ /* 0x000fe400078e0a0d */
[----:B------:R-:W-:Y:S01]  /*a980*/  IMAD R3, R2, R15, R3 ;  /* 0x0000000f02037224 */ /* 0x000fe200078e0203 */
[----:B------:R0:W-:Y:S01]  /*a990*/  STL [R1+0x6e8], R7 ;  /* 0x0006e80701007387 */ /* 0x0001e20000100800 */
[----:B------:R-:W-:Y:S02]  /*a9a0*/  @!P6 IMAD.IADD R4, R4, 0x1, -R2 ;  /* 0x000000010404e824 */ /* 0x000fe400078e0a02 */
[----:B------:R-:W-:Y:S02]  /*a9b0*/  IMAD.MOV R5, RZ, RZ, -R10 ;  /* 0x000000ffff057224 */ /* 0x000fe400078e0a0a */
[C---:B------:R-:W-:Y:S01]  /*a9c0*/  IMAD R10, R2.reuse, R13, R11 ;  /* 0x0000000d020a7224 */ /* 0x040fe200078e020b */
[----:B------:R-:W-:Y:S01]  /*a9d0*/  ISETP.GT.U32.AND P6, PT, R2, R4, PT ;  /* 0x000000040200720c */ /* 0x000fe20003fc4070 */
[----:B------:R-:W-:-:S02]  /*a9e0*/  VIADD R11, R0, 0x14a ;  /* 0x0000014a000b7836 */ /* 0x000fc40000000000 */
[----:B------:R-:W-:Y:S01]  /*a9f0*/  @!P5 IMAD.IADD R14, R14, 0x1, -R2 ;  /* 0x000000010e0ed824 */ /* 0x000fe200078e0a02 */
[C---:B------:R-:W-:Y:S01]  /*aa00*/  ISETP.GT.U32.AND P5, PT, R2.reuse, R10, PT ;  /* 0x0000000a0200720c */ /* 0x040fe20003fa4070 */
[----:B0-----:R-:W-:Y:S01]  /*aa10*/  IMAD.MOV.U32 R7, RZ, RZ, R12 ;  /* 0x000000ffff077224 */ /* 0x001fe200078e000c */
[----:B------:R-:W-:Y:S01]  /*aa20*/  IABS R8, R11 ;  /* 0x0000000b00087213 */ /* 0x000fe20000000000 */
[C---:B------:R-:W-:Y:S02]  /*aa30*/  IMAD R9, R2.reuse, R5, R9 ;  /* 0x0000000502097224 */ /* 0x040fe400078e0209 */
[----:B------:R-:W-:Y:S01]  /*aa40*/  @!P3 IMAD.MOV R7, RZ, RZ, -R7 ;  /* 0x000000ffff07b224 */ /* 0x000fe200078e0a07 */
[----:B------:R-:W-:Y:S01]  /*aa50*/  ISETP.GT.U32.AND P3, PT, R2, R3, PT ;  /* 0x000000030200720c */ /* 0x000fe20003f64070 */
[----:B------:R-:W-:-:S03]  /*aa60*/  IMAD.HI.U32 R16, R22, R8, RZ ;  /* 0x0000000816107227 */ /* 0x000fc600078e00ff */
[----:B------:R0:W-:Y:S01]  /*aa70*/  STL [R1+0x6e4], R7 ;  /* 0x0006e40701007387 */ /* 0x0001e20000100800 */
[--C-:B------:R-:W-:Y:S01]  /*aa80*/  @!P6 IMAD.IADD R4, R4, 0x1, -R2.reuse ;  /* 0x000000010404e824 */ /* 0x100fe200078e0a02 */
[----:B------:R-:W-:Y:S01]  /*aa90*/  ISETP.GT.U32.AND P6, PT, R2, R9, PT ;  /* 0x000000090200720c */ /* 0x000fe20003fc4070 */
[--C-:B------:R-:W-:Y:S02]  /*aaa0*/  @!P5 IMAD.IADD R10, R10, 0x1, -R2.reuse ;  /* 0x000000010a0ad824 */ /* 0x100fe400078e0a02 */
[C---:B------:R-:W-:Y:S02]  /*aab0*/  VIADD R12, R0.reuse, 0x148 ;  /* 0x00000148000c7836 */ /* 0x040fe40000000000 */
[C---:B------:R-:W-:Y:S02]  /*aac0*/  VIADD R13, R0.reuse, 0x149 ;  /* 0x00000149000d7836 */ /* 0x040fe40000000000 */
[----:B------:R-:W-:Y:S01]  /*aad0*/  @!P3 IMAD.IADD R3, R3, 0x1, -R2 ;  /* 0x000000010303b824 */ /* 0x000fe200078e0a02 */
[----:B------:R-:W-:Y:S01]  /*aae0*/  IABS R19, R12 ;  /* 0x0000000c00137213 */ /* 0x000fe20000000000 */
[----:B------:R-:W-:Y:S01]  /*aaf0*/  IMAD.MOV R16, RZ, RZ, -R16 ;  /* 0x000000ffff107224 */ /* 0x000fe200078e0a10 */
[----:B------:R-:W-:Y:S01]  /*ab00*/  IABS R15, R13 ;  /* 0x0000000d000f7213 */ /* 0x000fe20000000000 */
[----:B------:R-:W-:Y:S01]  /*ab10*/  VIADD R5, R0, 0x147 ;  /* 0x0000014700057836 */ /* 0x000fe20000000000 */
[C---:B------:R-:W-:Y:S01]  /*ab20*/  ISETP.GT.U32.AND P5, PT, R2.reuse, R3, PT ;  /* 0x000000030200720c */ /* 0x040fe20003fa4070 */
[C---:B------:R-:W-:Y:S01]  /*ab30*/  IMAD R8, R2.reuse, R16, R8 ;  /* 0x0000001002087224 */ /* 0x040fe200078e0208 */
[----:B------:R-:W-:Y:S01]  /*ab40*/  ISETP.GE.AND P3, PT, R17, RZ, PT ;  /* 0x000000ff1100720c */ /* 0x000fe20003f66270 */
[----:B------:R-:W-:Y:S01]  /*ab50*/  @!P6 IMAD.IADD R9, R9, 0x1, -R2 ;  /* 0x000000010909e824 */ /* 0x000fe200078e0a02 */
[----:B------:R-:W-:Y:S01]  /*ab60*/  ISETP.GT.U32.AND P6, PT, R2, R10, PT ;  /* 0x0000000a0200720c */ /* 0x000fe20003fc4070 */
[----:B------:R-:W-:Y:S01]  /*ab70*/  IMAD.MOV.U32 R17, RZ, RZ, R19 ;  /* 0x000000ffff117224 */ /* 0x000fe200078e0013 */
[----:B------:R-:W-:Y:S01]  /*ab80*/  IABS R18, R5 ;  /* 0x0000000500127213 */ /* 0x000fe20000000000 */
[----:B------:R-:W-:-:S04]  /*ab90*/  IMAD.HI.U32 R19, R22, R15, RZ ;  /* 0x0000000f16137227 */ /* 0x000fc800078e00ff */
[----:B------:R-:W-:Y:S02]  /*aba0*/  IMAD.MOV.U32 R20, RZ, RZ, R14 ;  /* 0x000000ffff147224 */ /* 0x000fe400078e000e */
[----:B------:R-:W-:Y:S01]  /*abb0*/  @!P5 IMAD.IADD R3, R3, 0x1, -R2 ;  /* 0x000000010303d824 */ /* 0x000fe200078e0a02 */
[C---:B------:R-:W-:Y:S01]  /*abc0*/  ISETP.GT.U32.AND P5, PT, R2.reuse, R8, PT ;  /* 0x000000080200720c */ /* 0x040fe20003fa4070 */
[----:B------:R-:W-:Y:S02]  /*abd0*/  IMAD.MOV R19, RZ, RZ, -R19 ;  /* 0x000000ffff137224 */ /* 0x000fe400078e0a13 */
[----:B0-----:R-:W-:Y:S02]  /*abe0*/  IMAD.MOV.U32 R7, RZ, RZ, R4 ;  /* 0x000000ffff077224 */ /* 0x001fe400078e0004 */
[----:B------:R-:W-:Y:S01]  /*abf0*/  @!P0 IMAD.MOV R20, RZ, RZ, -R20 ;  /* 0x000000ffff148224 */ /* 0x000fe200078e0a14 */
[C---:B------:R-:W-:Y:S01]  /*ac00*/  ISETP.GT.U32.AND P0, PT, R2.reuse, R9, PT ;  /* 0x000000090200720c */ /* 0x040fe20003f04070 */
        /* <DEDUP_REMOVED lines=66> */
[----:B------:R-:W-:Y:S01]  /*b030*/  ISETP.GE.AND P3, PT, R8, RZ, PT ;  /* 0x000000ff0800720c */ /* 0x000fe20003f66270 */
[C---:B------:R-:W-:Y:S01]  /*b040*/  VIADD R9, R0.reuse, 0x142 ;  /* 0x0000014200097836 */ /* 0x040fe20000000000 */
[----:B------:R0:W-:Y:S01]  /*b050*/  STL [R1+0x714], R7 ;  /* 0x0007140701007387 */ /* 0x0001e20000100800 */
[----:B------:R-:W-:Y:S01]  /*b060*/  IABS R5, R8 ;  /* 0x0000000800057213 */ /* 0x000fe20000000000 */
[----:B------:R-:W-:-:S02]  /*b070*/  VIADD R4, R0, 0x141 ;  /* 0x0000014100047836 */ /* 0x000fc40000000000 */
[--C-:B------:R-:W-:Y:S01]  /*b080*/  @!P2 IMAD.IADD R3, R3, 0x1, -R2.reuse ;  /* 0x000000010303a824 */ /* 0x100fe200078e0a02 */
[----:B------:R1:W-:Y:S01]  /*b090*/  STL [R1+0x744], R10 ;  /* 0x0007440a01007387 */ /* 0x0003e20000100800 */
        /* <DEDUP_REMOVED lines=12> */
[----:B------:R-:W-:Y:S02]  /*b160*/  IMAD.MOV R10, RZ, RZ, -R10 ;  /* 0x000000ffff0a7224 */ /* 0x000fe400078e0a0a */
[----:B------:R-:W-:-:S04]  /*b170*/  IMAD.HI.U32 R9, R22, R8, RZ ;  /* 0x0000000816097227 */ /* 0x000fc800078e00ff */
[C---:B------:R-:W-:Y:S02]  /*b180*/  IMAD R18, R2.reuse, R10, R18 ;  /* 0x0000000a02127224 */ /* 0x040fe400078e0212 */
[----:B------:R-:W-:Y:S02]  /*b190*/  IMAD.MOV R9, RZ, RZ, -R9 ;  /* 0x000000ffff097224 */ /* 0x000fe400078e0a09 */
[----:B0-----:R-:W-:Y:S02]  /*b1a0*/  IMAD.MOV.U32 R7, RZ, RZ, R13 ;  /* 0x000000ffff077224 */ /* 0x001fe400078e000d */
[----:B------:R-:W-:Y:S02]  /*b1b0*/  @!P2 IMAD.IADD R3, R3, 0x1, -R2 ;  /* 0x000000010303a824 */ /* 0x000fe400078e0a02 */
[----:B------:R-:W-:Y:S01]  /*b1c0*/  @!P4 IMAD.MOV R7, RZ, RZ, -R7 ;  /* 0x000000ffff07c224 */ /* 0x000fe200078e0a07 */
[C---:B------:R-:W-:Y:S01]  /*b1d0*/  ISETP.GT.U32.AND P4, PT, R2.reuse, R18, PT ;  /* 0x000000120200720c */ /* 0x040fe20003f84070 */
[----:B------:R-:W-:-:S02]  /*b1e0*/  IMAD R8, R2, R9, R8 ;  /* 0x0000000902087224 */ /* 0x000fc400078e0208 */
[C---:B------:R-:W-:Y:S01]  /*b1f0*/  IMAD.HI.U32 R4, R22.reuse, R5, RZ ;  /* 0x0000000516047227 */ /* 0x040fe200078e00ff */
[----:B------:R0:W-:Y:S03]  /*b200*/  STL [R1+0x73c], R7 ;  /* 0x00073c0701007387 */ /* 0x0001e60000100800 */
[----:B------:R-:W-:Y:S02]  /*b210*/  IMAD.MOV R10, RZ, RZ, -R4 ;  /* 0x000000ffff0a7224 */ /* 0x000fe400078e0a04 */
[----:B------:R-:W-:-:S04]  /*b220*/  IMAD.HI.U32 R4, R22, R14, RZ ;  /* 0x0000000e16047227 */ /* 0x000fc800078e00ff */
[----:B------:R-:W-:Y:S02]  /*b230*/  @!P4 IMAD.IADD R18, R18, 0x1, -R2 ;  /* 0x000000011212c824 */ /* 0x000fe400078e0a02 */
[----:B0-----:R-:W-:Y:S01]  /*b240*/  IMAD.MOV.U32 R7, RZ, RZ, R3 ;  /* 0x000000ffff077224 */ /* 0x001fe200078e0003 */
[----:B------:R-:W-:Y:S01]  /*b250*/  IABS R3, R15 ;  /* 0x0000000f00037213 */ /* 0x000fe20000000000 */
[C---:B------:R-:W-:Y:S01]  /*b260*/  IMAD R5, R2.reuse, R10, R5 ;  /* 0x0000000a02057224 */ /* 0x040fe200078e0205 */
[C---:B------:R-:W-:Y:S01]  /*b270*/  ISETP.GT.U32.AND P4, PT, R2.reuse, R18, PT ;  /* 0x000000120200720c */ /* 0x040fe20003f84070 */
[----:B------:R-:W-:Y:S01]  /*b280*/  @!P5 IMAD.MOV R7, RZ, RZ, -R7 ;  /* 0x000000ffff07d224 */ /* 0x000fe200078e0a07 */
[C---:B------:R-:W-:Y:S01]  /*b290*/  ISETP.GT.U32.AND P5, PT, R2.reuse, R8, PT ;  /* 0x000000080200720c */ /* 0x040fe20003fa4070 */
[----:B------:R-:W-:Y:S01]  /*b2a0*/  IMAD.MOV R4, RZ, RZ, -R4 ;  /* 0x000000ffff047224 */ /* 0x000fe200078e0a04 */
[----:B------:R-:W-:Y:S01]  /*b2b0*/  ISETP.GT.U32.AND P2, PT, R2, R5, PT ;  /* 0x000000050200720c */ /* 0x000fe20003f44070 */
[----:B------:R-:W-:Y:S01]  /*b2c0*/  IMAD.HI.U32 R9, R22, R3, RZ ;  /* 0x0000000316097227 */ /* 0x000fe200078e00ff */
[----:B------:R0:W-:Y:S03]  /*b2d0*/  STL [R1+0x770], R7 ;  /* 0x0007700701007387 */ /* 0x0001e60000100800 */
[----:B------:R-:W-:Y:S01]  /*b2e0*/  IMAD R14, R2, R4, R14 ;  /* 0x00000004020e7224 */ /* 0x000fe200078e020e */
[----:B------:R-:W-:Y:S01]  /*b2f0*/  IABS R4, R19 ;  /* 0x0000001300047213 */ /* 0x000fe20000000000 */
[----:B------:R-:W-:-:S02]  /*b300*/  IMAD.MOV R9, RZ, RZ, -R9 ;  /* 0x000000ffff097224 */ /* 0x000fc400078e0a09 */
[--C-:B------:R-:W-:Y:S01]  /*b310*/  @!P4 IMAD.IADD R18, R18, 0x1, -R2.reuse ;  /* 0x000000011212c824 */ /* 0x100fe200078e0a02 */
[----:B------:R-:W-:Y:S01]  /*b320*/  ISETP.GT.U32.AND P4, PT, R2, R14, PT ;  /* 0x0000000e0200720c */ /* 0x000fe20003f84070 */
[--C-:B------:R-:W-:Y:S02]  /*b330*/  @!P5 IMAD.IADD R8, R8, 0x1, -R2.reuse ;  /* 0x000000010808d824 */ /* 0x100fe400078e0a02 */
[----:B------:R-:W-:Y:S02]  /*b340*/  @!P2 IMAD.IADD R5, R5, 0x1, -R2 ;  /* 0x000000010505a824 */ /* 0x000fe400078e0a02 */
[C---:B------:R-:W-:Y:S01]  /*b350*/  IMAD R3, R2.reuse, R9, R3 ;  /* 0x0000000902037224 */ /* 0x040fe200078e0203 */
[----:B------:R-:W-:Y:S01]  /*b360*/  ISETP.GT.U32.AND P5, PT, R2, R8, PT ;  /* 0x000000080200720c */ /* 0x000fe20003fa4070 */
[----:B------:R-:W-:Y:S01]  /*b370*/  IMAD.HI.U32 R16, R22, R4, RZ ;  /* 0x0000000416107227 */ /* 0x000fe200078e00ff */
[----:B------:R-:W-:-:S03]  /*b380*/  ISETP.GT.U32.AND P2, PT, R2, R5, PT ;  /* 0x000000050200720c */ /* 0x000fc60003f44070 */
[----:B------:R-:W-:Y:S02]  /*b390*/  IMAD.MOV R16, RZ, RZ, -R16 ;  /* 0x000000ffff107224 */ /* 0x000fe400078e0a10 */
[----:B------:R-:W-:Y:S02]  /*b3a0*/  VIADD R13, R0, 0x13e ;  /* 0x0000013e000d7836 */ /* 0x000fe40000000000 */
[----:B0-----:R-:W-:Y:S02]  /*b3b0*/  IMAD.MOV.U32 R7, RZ, RZ, R18 ;  /* 0x000000ffff077224 */ /* 0x001fe400078e0012 */
[--C-:B------:R-:W-:Y:S01]  /*b3c0*/  @!P4 IMAD.IADD R14, R14, 0x1, -R2.reuse ;  /* 0x000000010e0ec824 */ /* 0x100fe200078e0a02 */
[----:B------:R-:W-:Y:S01]  /*b3d0*/  IABS R10, R13 ;  /* 0x0000000d000a7213 */ /* 0x000fe20000000000 */
[----:B------:R-:W-:Y:S01]  /*b3e0*/  @!P5 IMAD.IADD R8, R8, 0x1, -R2 ;  /* 0x000000010808d824 */ /* 0x000fe200078e0a02 */
[C---:B------:R-:W-:Y:S01]  /*b3f0*/  ISETP.GT.U32.AND P5, PT, R2.reuse, R3, PT ;  /* 0x000000030200720c */ /* 0x040fe20003fa4070 */
[----:B------:R-:W-:Y:S01]  /*b400*/  IMAD R4, R2, R16, R4 ;  /* 0x0000001002047224 */ /* 0x000fe200078e0204 */
[----:B------:R-:W-:Y:S01]  /*b410*/  ISETP.GE.AND P4, PT, R19, RZ, PT ;  /* 0x000000ff1300720c */ /* 0x000fe20003f86270 */
[----:B------:R-:W-:-:S02]  /*b420*/  VIADD R12, R0, 0x13d ;  /* 0x0000013d000c7836 */ /* 0x000fc40000000000 */
[----:B------:R-:W-:Y:S02]  /*b430*/  VIADD R9, R0, 0x13c ;  /* 0x0000013c00097836 */ /* 0x000fe40000000000 */
[----:B------:R-:W-:Y:S01]  /*b440*/  @!P0 IMAD.MOV R7, RZ, RZ, -R7 ;  /* 0x000000ffff078224 */ /* 0x000fe200078e0a07 */
[C---:B------:R-:W-:Y:S01]  /*b450*/  ISETP.GT.U32.AND P0, PT, R2.reuse, R14, PT ;  /* 0x0000000e0200720c */ /* 0x040fe20003f04070 */
[--C-:B------:R-:W-:Y:S01]  /*b460*/  @!P2 IMAD.IADD R5, R5, 0x1, -R2.reuse ;  /* 0x000000010505a824 */ /* 0x100fe200078e0a02 */
[----:B------:R-:W-:Y:S01]  /*b470*/  ISETP.GT.U32.AND P2, PT, R2, R4, PT ;  /* 0x000000040200720c */ /* 0x000fe20003f44070 */
[----:B------:R-:W-:Y:S01]  /*b480*/  IMAD.HI.U32 R17, R22, R10, RZ ;  /* 0x0000000a16117227 */ /* 0x000fe200078e00ff */
[----:B------:R-:W-:Y:S01]  /*b490*/  IABS R11, R12 ;  /* 0x0000000c000b7213 */ /* 0x000fe20000000000 */
[----:B------:R0:W-:Y:S01]  /*b4a0*/  STL [R1+0x778], R7 ;  /* 0x0007780701007387 */ /* 0x0001e20000100800 */
[----:B------:R-:W-:Y:S01]  /*b4b0*/  IABS R18, R9 ;  /* 0x0000000900127213 */ /* 0x000fe20000000000 */
[----:B------:R-:W-:-:S02]  /*b4c0*/  @!P5 IMAD.IADD R3, R3, 0x1, -R2 ;  /* 0x000000010303d824 */ /* 0x000fc400078e0a02 */
[----:B------:R-:W-:-:S03]  /*b4d0*/  IMAD.HI.U32 R16, R22, R11, RZ ;  /* 0x0000000b16107227 */ /* 0x000fc600078e00ff */
[----:B------:R-:W-:Y:S01]  /*b4e0*/  ISETP.GT.U32.AND P5, PT, R2, R3, PT ;  /* 0x000000030200720c */ /* 0x000fe20003fa4070 */
[----:B------:R-:W-:Y:S02]  /*b4f0*/  IMAD.MOV R17, RZ, RZ, -R17 ;  /* 0x000000ffff117224 */ /* 0x000fe400078e0a11 */
[----:B0-----:R-:W-:Y:S02]  /*b500*/  IMAD.MOV.U32 R7, RZ, RZ, R5 ;  /* 0x000000ffff077224 */ /* 0x001fe400078e0005 */
[----:B------:R-:W-:-:S04]  /*b510*/  IMAD.HI.U32 R5, R22, R18, RZ ;  /* 0x0000001216057227 */ /* 0x000fc800078e00ff */
[----:B------:R-:W-:Y:S02]  /*b520*/  @!P3 IMAD.MOV R7, RZ, RZ, -R7 ;  /* 0x000000ffff07b224 */ /* 0x000fe400078e0a07 */
[----:B------:R-:W-:Y:S02]  /*b530*/  IMAD.MOV R16, RZ, RZ, -R16 ;  /* 0x000000ffff107224 */ /* 0x000fe400078e0a10 */
[----:B------:R-:W-:Y:S01]  /*b540*/  IMAD R10, R2, R17, R10 ;  /* 0x00000011020a7224 */ /* 0x000fe200078e020a */
[----:B------:R0:W-:Y:S01]  /*b550*/  STL [R1+0x77c], R7 ;  /* 0x00077c0701007387 */ /* 0x0001e20000100800 */
[--C-:B------:R-:W-:Y:S02]  /*b560*/  @!P0 IMAD.IADD R14, R14, 0x1, -R2.reuse ;  /* 0x000000010e0e8824 */ /* 0x100fe400078e0a02 */
[----:B------:R-:W-:Y:S01]  /*b570*/  IMAD.MOV R5, RZ, RZ, -R5 ;  /* 0x000000ffff057224 */ /* 0x000fe200078e0a05 */
[----:B------:R-:W-:Y:S01]  /*b580*/  ISETP.GT.U32.AND P0, PT, R2, R10, PT ;  /* 0x0000000a0200720c */ /* 0x000fe20003f04070 */
[----:B------:R-:W-:Y:S01]  /*b590*/  @!P2 IMAD.IADD R4, R4, 0x1, -R2 ;  /* 0x000000010404a824 */ /* 0x000fe200078e0a02 */
[----:B------:R-:W-:Y:S01]  /*b5a0*/  ISETP.GE.AND P2, PT, R15, RZ, PT ;  /* 0x000000ff0f00720c */ /* 0x000fe20003f46270 */
[----:B------:R-:W-:-:S02]  /*b5b0*/  IMAD R11, R2, R16, R11 ;  /* 0x00000010020b7224 */ /* 0x000fc400078e020b */
[C---:B------:R-:W-:Y:S01]  /*b5c0*/  IMAD R18, R2.reuse, R5, R18 ;  /* 0x0000000502127224 */ /* 0x040fe200078e0212 */
[C---:B------:R-:W-:Y:S01]  /*b5d0*/  ISETP.GT.U32.AND P3, PT, R2.reuse, R4, PT ;  /* 0x000000040200720c */ /* 0x040fe20003f64070 */
[----:B0-----:R-:W-:Y:S02]  /*b5e0*/  IMAD.MOV.U32 R7, RZ, RZ, R14 ;  /* 0x000000ffff077224 */ /* 0x001fe400078e000e */
[----:B------:R-:W-:Y:S01]  /*b5f0*/  @!P5 IMAD.IADD R3, R3, 0x1, -R2 ;  /* 0x000000010303d824 */ /* 0x000fe200078e0a02 */
[C---:B------:R-:W-:Y:S01]  /*b600*/  ISETP.GT.U32.AND P5, PT, R2.reuse, R18, PT ;  /* 0x000000120200720c */ /* 0x040fe20003fa4070 */
[----:B------:R-:W-:Y:S01]  /*b610*/  @!P6 IMAD.MOV R7, RZ, RZ, -R7 ;  /* 0x000000ffff07e224 */ /* 0x000fe200078e0a07 */
[----:B------:R-:W-:Y:S01]  /*b620*/  ISETP.GT.U32.AND P6, PT, R2, R11, PT ;  /* 0x0000000b0200720c */ /* 0x000fe20003fc4070 */
[C---:B------:R-:W-:Y:S02]  /*b630*/  VIADD R14, R0.reuse, 0x13b ;  /* 0x0000013b000e7836 */ /* 0x040fe40000000000 */
[----:B------:R-:W-:Y:S01]  /*b640*/  @!P1 IMAD.MOV R8, RZ, RZ, -R8 ;  /* 0x000000ffff089224 */ /* 0x000fe200078e0a08 */
[----:B------:R-:W-:Y:S01]  /*b650*/  ISETP.GE.AND P1, PT, R13, RZ, PT ;  /* 0x000000ff0d00720c */ /* 0x000fe20003f26270 */
[----:B------:R-:W-:Y:S01]  /*b660*/  VIADD R13, R0, 0x13a ;  /* 0x0000013a000d7836 */ /* 0x000fe20000000000 */
[----:B------:R-:W-:Y:S01]  /*b670*/  IABS R16, R14 ;  /* 0x0000000e00107213 */ /* 0x000fe20000000000 */
[--C-:B------:R-:W-:Y:S01]  /*b680*/  @!P0 IMAD.IADD R10, R10, 0x1, -R2.reuse ;  /* 0x000000010a0a8824 */ /* 0x100fe200078e0a02 */
[----:B------:R-:W-:Y:S01]  /*b690*/  ISETP.GE.AND P0, PT, R9, RZ, PT ;  /* 0x000000ff0900720c */ /* 0x000fe20003f06270 */
[--C-:B------:R-:W-:Y:S01]  /*b6a0*/  @!P3 IMAD.IADD R4, R4, 0x1, -R2.reuse ;  /* 0x000000010404b824 */ /* 0x100fe200078e0a02 */
[----:B------:R-:W-:Y:S01]  /*b6b0*/  ISETP.GE.AND P3, PT, R12, RZ, PT ;  /* 0x000000ff0c00720c */ /* 0x000fe20003f66270 */
[--C-:B------:R-:W-:Y:S01]  /*b6c0*/  @!P5 IMAD.IADD R18, R18, 0x1, -R2.reuse ;  /* 0x000000011212d824 */ /* 0x100fe200078e0a02 */
[----:B------:R-:W-:Y:S01]  /*b6d0*/  IABS R12, R13 ;  /* 0x0000000d000c7213 */ /* 0x000fe20000000000 */
[----:B------:R-:W-:Y:S01]  /*b6e0*/  @!P6 IMAD.IADD R11, R11, 0x1, -R2 ;  /* 0x000000010b0be824 */ /* 0x000fe200078e0a02 */
[----:B------:R-:W-:Y:S01]  /*b6f0*/  ISETP.GT.U32.AND P6, PT, R2, R10, PT ;  /* 0x0000000a0200720c */ /* 0x000fe20003fc4070 */
[----:B------:R-:W-:Y:S01]  /*b700*/  IMAD.HI.U32 R9, R22, R16, RZ ;  /* 0x0000001016097227 */ /* 0x000fe200078e00ff */
[----:B------:R-:W-:Y:S01]  /*b710*/  ISETP.GT.U32.AND P5, PT, R2, R18, PT ;  /* 0x000000120200720c */ /* 0x000fe20003fa4070 */
[----:B------:R-:W-:Y:S02]  /*b720*/  STL [R1+0x794], R8 ;  /* 0x0007940801007387 */ /* 0x000fe40000100800 */
[----:B------:R-:W-:-:S02]  /*b730*/  IMAD.MOV R9, RZ, RZ, -R9 ;  /* 0x000000ffff097224 */ /* 0x000fc400078e0a09 */
[----:B------:R-:W-:Y:S01]  /*b740*/  IMAD.HI.U32 R15, R22, R12, RZ ;  /* 0x0000000c160f7227 */ /* 0x000fe200078e00ff */
[----:B------:R0:W-:Y:S03]  /*b750*/  STL [R1+0x790], R7 ;  /* 0x0007900701007387 */ /* 0x0001e60000100800 */
[----:B------:R-:W-:Y:S02]  /*b760*/  IMAD R9, R2, R9, R16 ;  /* 0x0000000902097224 */ /* 0x000fe400078e0210 */
[----:B------:R-:W-:Y:S02]  /*b770*/  IMAD.MOV R15, RZ, RZ, -R15 ;  /* 0x000000ffff0f7224 */ /* 0x000fe400078e0a0f */
[----:B------:R-:W-:Y:S01]  /*b780*/  @!P6 IMAD.IADD R10, R10, 0x1, -R2 ;  /* 0x000000010a0ae824 */ /* 0x000fe200078e0a02 */
[C---:B------:R-:W-:Y:S01]  /*b790*/  ISETP.GT.U32.AND P6, PT, R2.reuse, R9, PT ;  /* 0x000000090200720c */ /* 0x040fe20003fc4070 */
[----:B------:R-:W-:-:S02]  /*b7a0*/  IMAD R12, R2, R15, R12 ;  /* 0x0000000f020c7224 */ /* 0x000fc400078e020c */
[----:B0-----:R-:W-:Y:S02]  /*b7b0*/  IMAD.MOV.U32 R7, RZ, RZ, R4 ;  /* 0x000000ffff077224 */ /* 0x001fe400078e0004 */
[----:B------:R-:W-:Y:S02]  /*b7c0*/  VIADD R5, R0, 0x139 ;  /* 0x0000013900057836 */ /* 0x000fe40000000000 */
[----:B------:R-:W-:Y:S01]  /*b7d0*/  @!P4 IMAD.MOV R7, RZ, RZ, -R7 ;  /* 0x000000ffff07c224 */ /* 0x000fe200078e0a07 */
[----:B------:R-:W-:Y:S01]  /*b7e0*/  ISETP.GT.U32.AND P4, PT, R2, R11, PT ;  /* 0x0000000b0200720c */ /* 0x000fe20003f84070 */
[--C-:B------:R-:W-:Y:S01]  /*b7f0*/  @!P5 IMAD.IADD R18, R18, 0x1, -R2.reuse ;  /* 0x000000011212d824 */ /* 0x100fe200078e0a02 */
[----:B------:R-:W-:Y:S01]  /*b800*/  ISETP.GT.U32.AND P5, PT, R2, R12, PT ;  /* 0x0000000c0200720c */ /* 0x000fe20003fa4070 */
[C---:B------:R-:W-:Y:S01]  /*b810*/  VIADD R8, R0.reuse, 0x138 ;  /* 0x0000013800087836 */ /* 0x040fe20000000000 */
[----:B------:R-:W-:Y:S01]  /*b820*/  IABS R4, R5 ;  /* 0x0000000500047213 */ /* 0x000fe20000000000 */
[----:B------:R-:W-:Y:S01]  /*b830*/  @!P6 IMAD.IADD R9, R9, 0x1, -R2 ;  /* 0x000000010909e824 */ /* 0x000fe200078e0a02 */
[----:B------:R0:W-:Y:S01]  /*b840*/  STL [R1+0x798], R7 ;  /* 0x0007980701007387 */ /* 0x0001e20000100800 */
[----:B------:R-:W-:Y:S01]  /*b850*/  ISETP.GE.AND P6, PT, R13, RZ, PT ;  /* 0x000000ff0d00720c */ /* 0x000fe20003fc6270 */
[----:B------:R-:W-:Y:S01]  /*b860*/  VIADD R13, R0, 0x136 ;  /* 0x00000136000d7836 */ /* 0x000fe20000000000 */
[----:B------:R-:W-:Y:S01]  /*b870*/  IABS R19, R8 ;  /* 0x0000000800137213 */ /* 0x000fe20000000000 */
[----:B------:R-:W-:-:S04]  /*b880*/  IMAD.HI.U32 R16, R22, R4, RZ ;  /* 0x0000000416107227 */ /* 0x000fc800078e00ff */
[----:B------:R-:W-:Y:S01]  /*b890*/  @!P4 IMAD.IADD R11, R11, 0x1, -R2 ;  /* 0x000000010b0bc824 */ /* 0x000fe200078e0a02 */
[----:B------:R-:W-:Y:S01]  /*b8a0*/  ISETP.GE.AND P4, PT, R14, RZ, PT ;  /* 0x000000ff0e00720c */ /* 0x000fe20003f86270 */
[----:B------:R-:W-:-:S04]  /*b8b0*/  IMAD.HI.U32 R15, R22, R19, RZ ;  /* 0x00000013160f7227 */ /* 0x000fc800078e00ff */
[----:B------:R-:W-:Y:S02]  /*b8c0*/  VIADD R14, R0, 0x137 ;  /* 0x00000137000e7836 */ /* 0x000fe40000000000 */
[----:B------:R-:W-:Y:S02]  /*b8d0*/  IMAD.MOV R16, RZ, RZ, -R16 ;  /* 0x000000ffff107224 */ /* 0x000fe400078e0a10 */
[----:B------:R-:W-:Y:S01]  /*b8e0*/  @!P5 IMAD.IADD R12, R12, 0x1, -R2 ;  /* 0x000000010c0cd824 */ /* 0x000fe200078e0a02 */
[C---:B------:R-:W-:Y:S01]  /*b8f0*/  ISETP.GT.U32.AND P5, PT, R2.reuse, R9, PT ;  /* 0x000000090200720c */ /* 0x040fe20003fa4070 */
[----:B0-----:R-:W-:Y:S02]  /*b900*/  IMAD.MOV.U32 R7, RZ, RZ, R10 ;  /* 0x000000ffff077224 */ /* 0x001fe400078e000a */
[----:B------:R-:W-:Y:S02]  /*b910*/  IMAD.MOV R15, RZ, RZ, -R15 ;  /* 0x000000ffff0f7224 */ /* 0x000fe400078e0a0f */
[C---:B------:R-:W-:Y:S01]  /*b920*/  IMAD R4, R2.reuse, R16, R4 ;  /* 0x0000001002047224 */ /* 0x040fe200078e0204 */
[----:B------:R-:W-:Y:S01]  /*b930*/  IABS R16, R14 ;  /* 0x0000000e00107213 */ /* 0x000fe20000000000 */
[----:B------:R-:W-:Y:S01]  /*b940*/  @!P2 IMAD.MOV R3, RZ, RZ, -R3 ;  /* 0x000000ffff03a224 */ /* 0x000fe200078e0a03 */
[C---:B------:R-:W-:Y:S01]  /*b950*/  ISETP.GT.U32.AND P2, PT, R2.reuse, R12, PT ;  /* 0x0000000c0200720c */ /* 0x040fe20003f44070 */
[----:B------:R-:W-:Y:S01]  /*b960*/  @!P1 IMAD.MOV R7, RZ, RZ, -R7 ;  /* 0x000000ffff079224 */ /* 0x000fe200078e0a07 */
[C---:B------:R-:W-:Y:S01]  /*b970*/  ISETP.GT.U32.AND P1, PT, R2.reuse, R4, PT ;  /* 0x000000040200720c */ /* 0x040fe20003f24070 */
[----:B------:R-:W-:Y:S01]  /*b980*/  IMAD R19, R2, R15, R19 ;  /* 0x0000000f02137224 */ /* 0x000fe200078e0213 */
[----:B------:R-:W-:Y:S01]  /*b990*/  IABS R15, R13 ;  /* 0x0000000d000f7213 */ /* 0x000fe20000000000 */
[----:B------:R0:W-:Y:S01]  /*b9a0*/  STL [R1+0x78c], R3 ;  /* 0x00078c0301007387 */ /* 0x0001e20000100800 */
[----:B------:R-:W-:-:S02]  /*b9b0*/  @!P3 IMAD.MOV R11, RZ, RZ, -R11 ;  /* 0x000000ffff0bb224 */ /* 0x000fc400078e0a0b */
[----:B------:R-:W-:Y:S01]  /*b9c0*/  ISETP.GT.U32.AND P3, PT, R2, R19, PT ;  /* 0x000000130200720c */ /* 0x000fe20003f64070 */
[----:B------:R1:W-:Y:S01]  /*b9d0*/  STL [R1+0x788], R7 ;  /* 0x0007880701007387 */ /* 0x0003e20000100800 */
[----:B------:R-:W-:-:S03]  /*b9e0*/  IMAD.HI.U32 R10, R22, R15, RZ ;  /* 0x0000000f160a7227 */ /* 0x000fc600078e00ff */
[----:B------:R2:W-:Y:S01]  /*b9f0*/  STL [R1+0x7ac], R11 ;  /* 0x0007ac0b01007387 */ /* 0x0005e20000100800 */
[----:B------:R-:W-:Y:S01]  /*ba00*/  @!P5 IMAD.IADD R9, R9, 0x1, -R2 ;  /* 0x000000010909d824 */ /* 0x000fe200078e0a02 */
[----:B------:R-:W-:Y:S01]  /*ba10*/  ISETP.GE.AND P5, PT, R8, RZ, PT ;  /* 0x000000ff0800720c */ /* 0x000fe20003fa6270 */
[----:B0-----:R-:W-:-:S04]  /*ba20*/  IMAD.HI.U32 R3, R22, R16, RZ ;  /* 0x0000001016037227 */ /* 0x001fc800078e00ff */
[----:B-1----:R-:W-:Y:S02]  /*ba30*/  IMAD.MOV.U32 R7, RZ, RZ, R18 ;  /* 0x000000ffff077224 */ /* 0x002fe400078e0012 */
[----:B------:R-:W-:Y:S02]  /*ba40*/  IMAD.MOV R3, RZ, RZ, -R3 ;  /* 0x000000ffff037224 */ /* 0x000fe400078e0a03 */
[----:B------:R-:W-:Y:S01]  /*ba50*/  @!P0 IMAD.MOV R7, RZ, RZ, -R7 ;  /* 0x000000ffff078224 */ /* 0x000fe200078e0a07 */
[----:B------:R-:W-:Y:S01]  /*ba60*/  ISETP.GE.AND P0, PT, R5, RZ, PT ;  /* 0x000000ff0500720c */ /* 0x000fe20003f06270 */
[----:B------:R-:W-:Y:S02]  /*ba70*/  IMAD.MOV R10, RZ, RZ, -R10 ;  /* 0x000000ffff0a7224 */ /* 0x000fe400078e0a0a */
[----:B------:R-:W-:Y:S01]  /*ba80*/  @!P2 IMAD.IADD R12, R12, 0x1, -R2 ;  /* 0x000000010c0ca824 */ /* 0x000fe200078e0a02 */
[----:B------:R0:W-:Y:S01]  /*ba90*/  STL [R1+0x7a8], R7 ;  /* 0x0007a80701007387 */ /* 0x0001e20000100800 */
[----:B------:R-:W-:Y:S01]  /*baa0*/  IMAD R5, R2, R3, R16 ;  /* 0x0000000302057224 */ /* 0x000fe200078e0210 */
[----:B------:R-:W-:Y:S01]  /*bab0*/  ISETP.GE.AND P2, PT, R14, RZ, PT ;  /* 0x000000ff0e00720c */ /* 0x000fe20003f46270 */
[----:B--2---:R-:W-:-:S02]  /*bac0*/  IMAD.MOV.U32 R11, RZ, RZ, R9 ;  /* 0x000000ffff0b7224 */ /* 0x004fc400078e0009 */
[C---:B------:R-:W-:Y:S02]  /*bad0*/  IMAD R8, R2.reuse, R10, R15 ;  /* 0x0000000a02087224 */ /* 0x040fe400078e020f */
[----:B------:R-:W-:Y:S01]  /*bae0*/  @!P4 IMAD.MOV R11, RZ, RZ, -R11 ;  /* 0x000000ffff0bc224 */ /* 0x000fe200078e0a0b */
[----:B------:R-:W-:Y:S01]  /*baf0*/  ISETP.GT.U32.AND P4, PT, R2, R5, PT ;  /* 0x000000050200720c */ /* 0x000fe20003f84070 */
[----:B------:R-:W-:Y:S02]  /*bb00*/  @!P3 IMAD.IADD R19, R19, 0x1, -R2 ;  /* 0x000000011313b824 */ /* 0x000fe400078e0a02 */
[----:B0-----:R-:W-:Y:S01]  /*bb10*/  IMAD.MOV.U32 R7, RZ, RZ, R12 ;  /* 0x000000ffff077224 */ /* 0x001fe200078e000c */
[----:B------:R-:W-:Y:S01]  /*bb20*/  STL [R1+0x7a4], R11 ;  /* 0x0007a40b01007387 */ /* 0x000fe20000100800 */
[--C-:B------:R-:W-:Y:S01]  /*bb30*/  @!P1 IMAD.IADD R4, R4, 0x1, -R2.reuse ;  /* 0x0000000104049824 */ /* 0x100fe200078e0a02 */
[C---:B------:R-:W-:Y:S01]  /*bb40*/  ISETP.GT.U32.AND P3, PT, R2.reuse, R19, PT ;  /* 0x000000130200720c */ /* 0x040fe20003f64070 */
[----:B------:R-:W-:Y:S01]  /*bb50*/  @!P6 IMAD.MOV R7, RZ, RZ, -R7 ;  /* 0x000000ffff07e224 */ /* 0x000fe200078e0a07 */
[----:B------:R-:W-:Y:S01]  /*bb60*/  ISETP.GT.U32.AND P6, PT, R2, R8, PT ;  /* 0x000000080200720c */ /* 0x000fe20003fc4070 */
[----:B------:R-:W-:Y:S01]  /*bb70*/  VIADD R10, R0, 0x135 ;  /* 0x00000135000a7836 */ /* 0x000fe20000000000 */
[----:B------:R-:W-:Y:S01]  /*bb80*/  ISETP.GT.U32.AND P1, PT, R2, R4, PT ;  /* 0x000000040200720c */ /* 0x000fe20003f24070 */
[C---:B------:R-:W-:Y:S01]  /*bb90*/  VIADD R3, R0.reuse, 0x134 ;  /* 0x0000013400037836 */ /* 0x040fe20000000000 */
[----:B------:R0:W-:Y:S01]  /*bba0*/  STL [R1+0x7a0], R7 ;  /* 0x0007a00701007387 */ /* 0x0001e20000100800 */
[----:B------:R-:W-:Y:S01]  /*bbb0*/  @!P4 IMAD.IADD R5, R5, 0x1, -R2 ;  /* 0x000000010505c824 */ /* 0x000fe200078e0a02 */
[----:B------:R-:W-:Y:S01]  /*bbc0*/  IABS R9, R10 ;  /* 0x0000000a00097213 */ /* 0x000fe20000000000 */
[----:B------:R-:W-:Y:S01]  /*bbd0*/  VIADD R15, R0, 0x131 ;  /* 0x00000131000f7836 */ /* 0x000fe20000000000 */
[----:B------:R-:W-:-:S02]  /*bbe0*/  IABS R12, R3 ;  /* 0x00000003000c7213 */ /* 0x000fc40000000000 */
[----:B------:R-:W-:Y:S01]  /*bbf0*/  ISETP.GT.U32.AND P4, PT, R2, R5, PT ;  /* 0x000000050200720c */ /* 0x000fe20003f84070 */
[----:B------:R-:W-:Y:S01]  /*bc00*/  IMAD.HI.U32 R14, R22, R9, RZ ;  /* 0x00000009160e7227 */ /* 0x000fe200078e00ff */
[----:B------:R-:W-:-:S03]  /*bc10*/  IABS R16, R15 ;  /* 0x0000000f00107213 */ /* 0x000fc60000000000 */
[--C-:B------:R-:W-:Y:S02]  /*bc20*/  @!P6 IMAD.IADD R8, R8, 0x1, -R2.reuse ;  /* 0x000000010808e824 */ /* 0x100fe400078e0a02 */
[----:B------:R-:W-:Y:S01]  /*bc30*/  @!P3 IMAD.IADD R19, R19, 0x1, -R2 ;  /* 0x000000011313b824 */ /* 0x000fe200078e0a02 */
[----:B------:R-:W-:Y:S01]  /*bc40*/  ISETP.GE.AND P3, PT, R10, RZ, PT ;  /* 0x000000ff0a00720c */ /* 0x000fe20003f66270 */
[----:B------:R-:W-:Y:S01]  /*bc50*/  IMAD.HI.U32 R10, R22, R12, RZ ;  /* 0x0000000c160a7227 */ /* 0x000fe200078e00ff */
[----:B------:R-:W-:-:S03]  /*bc60*/  ISETP.GT.U32.AND P6, PT, R2, R8, PT ;  /* 0x000000080200720c */ /* 0x000fc60003fc4070 */
[----:B------:R-:W-:Y:S02]  /*bc70*/  IMAD.MOV R14, RZ, RZ, -R14 ;  /* 0x000000ffff0e7224 */ /* 0x000fe400078e0a0e */
[----:B------:R-:W-:Y:S01]  /*bc80*/  @!P1 IMAD.IADD R4, R4, 0x1, -R2 ;  /* 0x0000000104049824 */ /* 0x000fe200078e0a02 */
[----:B------:R-:W-:Y:S01]  /*bc90*/  ISETP.GE.AND P1, PT, R13, RZ, PT ;  /* 0x000000ff0d00720c */ /* 0x000fe20003f26270 */
[----:B------:R-:W-:Y:S02]  /*bca0*/  IMAD.MOV R10, RZ, RZ, -R10 ;  /* 0x000000ffff0a7224 */ /* 0x000fe400078e0a0a */
[----:B------:R-:W-:Y:S02]  /*bcb0*/  IMAD R9, R2, R14, R9 ;  /* 0x0000000e02097224 */ /* 0x000fe400078e0209 */
[----:B------:R-:W-:Y:S02]  /*bcc0*/  VIADD R13, R0, 0x133 ;  /* 0x00000133000d7836 */ /* 0x000fe40000000000 */
[----:B0-----:R-:W-:-:S02]  /*bcd0*/  IMAD.MOV.U32 R7, RZ, RZ, R4 ;  /* 0x000000ffff077224 */ /* 0x001fc400078e0004 */
[C---:B------:R-:W-:Y:S01]  /*bce0*/  IMAD R4, R2.reuse, R10, R12 ;  /* 0x0000000a02047224 */ /* 0x040fe200078e020c */
[----:B------:R-:W-:Y:S01]  /*bcf0*/  IABS R11, R13 ;  /* 0x0000000d000b7213 */ /* 0x000fe20000000000 */
[--C-:B------:R-:W-:Y:S01]  /*bd00*/  @!P4 IMAD.IADD R5, R5, 0x1, -R2.reuse ;  /* 0x000000010505c824 */ /* 0x100fe200078e0a02 */
[----:B------:R-:W-:Y:S01]  /*bd10*/  ISETP.GT.U32.AND P4, PT, R2, R9, PT ;  /* 0x000000090200720c */ /* 0x000fe20003f84070 */
[----:B------:R-:W-:Y:S01]  /*bd20*/  @!P6 IMAD.IADD R8, R8, 0x1, -R2 ;  /* 0x000000010808e824 */ /* 0x000fe200078e0a02 */
[----:B------:R-:W-:Y:S01]  /*bd30*/  ISETP.GT.U32.AND P6, PT, R2, R4, PT ;  /* 0x000000040200720c */ /* 0x000fe20003fc4070 */
        /* <DEDUP_REMOVED lines=8> */
[----:B------:R-:W-:Y:S02]  /*bdc0*/  IMAD R11, R2, R10, R11 ;  /* 0x0000000a020b7224 */ /* 0x000fe400078e020b */
[----:B------:R-:W-:Y:S01]  /*bdd0*/  @!P6 IMAD.IADD R4, R4, 0x1, -R2 ;  /* 0x000000010404e824 */ /* 0x000fe200078e0a02 */
[----:B------:R-:W-:Y:S01]  /*bde0*/  ISETP.GT.U32.AND P6, PT, R2, R9, PT ;  /* 0x000000090200720c */ /* 0x000fe20003fc4070 */
[----:B------:R-:W-:Y:S01]  /*bdf0*/  VIADD R3, R0, 0x130 ;  /* 0x0000013000037836 */ /* 0x000fe20000000000 */
[----:B------:R-:W-:Y:S01]  /*be00*/  ISETP.GT.U32.AND P4, PT, R2, R11, PT ;  /* 0x0000000b0200720c */ /* 0x000fe20003f84070 */
[----:B------:R-:W-:-:S03]  /*be10*/  IMAD.HI.U32 R20, R22, R17, RZ ;  /* 0x0000001116147227 */ /* 0x000fc600078e00ff */
[----:B------:R-:W-:Y:S01]  /*be20*/  IABS R10, R3 ;  /* 0x00000003000a7213 */ /* 0x000fe20000000000 */
[----:B0-----:R-:W-:Y:S02]  /*be30*/  IMAD.MOV.U32 R7, RZ, RZ, R19 ;  /* 0x000000ffff077224 */ /* 0x001fe400078e0013 */
[----:B------:R-:W-:Y:S02]  /*be40*/  IMAD.MOV R20, RZ, RZ, -R20 ;  /* 0x000000ffff147224 */ /* 0x000fe400078e0a14 */
[----:B------:R-:W-:Y:S01]  /*be50*/  @!P5 IMAD.MOV R7, RZ, RZ, -R7 ;  /* 0x000000ffff07d224 */ /* 0x000fe200078e0a07 */
[----:B------:R-:W-:Y:S01]  /*be60*/  ISETP.GE.AND P5, PT, R13, RZ, PT ;  /* 0x000000ff0d00720c */ /* 0x000fe20003fa6270 */
[----:B------:R-:W-:-:S03]  /*be70*/  IMAD.HI.U32 R18, R22, R16, RZ ;  /* 0x0000001016127227 */ /* 0x000fc600078e00ff */
[----:B------:R0:W-:Y:S01]  /*be80*/  STL [R1+0x784], R7 ;  /* 0x0007840701007387 */ /* 0x0001e20000100800 */
[C---:B------:R-:W-:Y:S02]  /*be90*/  IMAD R13, R2.reuse, R20, R17 ;  /* 0x00000014020d7224 */ /* 0x040fe400078e0211 */
[----:B------:R-:W-:Y:S02]  /*bea0*/  IMAD.MOV.U32 R19, RZ, RZ, R10 ;  /* 0x000000ffff137224 */ /* 0x000fe400078e000a */
[----:B------:R-:W-:Y:S02]  /*beb0*/  IMAD.MOV R18, RZ, RZ, -R18 ;  /* 0x000000ffff127224 */ /* 0x000fe400078e0a12 */
[--C-:B------:R-:W-:Y:S01]  /*bec0*/  @!P6 IMAD.IADD R9, R9, 0x1, -R2.reuse ;  /* 0x000000010909e824 */ /* 0x100fe200078e0a02 */
[----:B------:R-:W-:Y:S01]  /*bed0*/  ISETP.GT.U32.AND P6, PT, R2, R13, PT ;  /* 0x0000000d0200720c */ /* 0x000fe20003fc4070 */
[----:B------:R-:W-:Y:S02]  /*bee0*/  @!P4 IMAD.IADD R11, R11, 0x1, -R2 ;  /* 0x000000010b0bc824 */ /* 0x000fe400078e0a02 */
[----:B0-----:R-:W-:-:S02]  /*bef0*/  IMAD.MOV.U32 R7, RZ, RZ, R5 ;  /* 0x000000ffff077224 */ /* 0x001fc400078e0005 */
[----:B------:R-:W-:Y:S01]  /*bf00*/  IMAD.HI.U32 R5, R22, R19, RZ ;  /* 0x0000001316057227 */ /* 0x000fe200078e00ff */
[----:B------:R-:W-:-:S03]  /*bf10*/  ISETP.GT.U32.AND P4, PT, R2, R11, PT ;  /* 0x0000000b0200720c */ /* 0x000fc60003f84070 */
[----:B------:R-:W-:Y:S01]  /*bf20*/  @!P2 IMAD.MOV R7, RZ, RZ, -R7 ;  /* 0x000000ffff07a224 */ /* 0x000fe200078e0a07 */
[C---:B------:R-:W-:Y:S01]  /*bf30*/  ISETP.GT.U32.AND P2, PT, R2.reuse, R4, PT ;  /* 0x000000040200720c */ /* 0x040fe20003f44070 */
[----:B------:R-:W-:Y:S02]  /*bf40*/  IMAD R10, R2, R18, R16 ;  /* 0x00000012020a7224 */ /* 0x000fe400078e0210 */
[----:B------:R-:W-:Y:S01]  /*bf50*/  VIADD R14, R0, 0x12f ;  /* 0x0000012f000e7836 */ /* 0x000fe20000000000 */
[----:B------:R0:W-:Y:S01]  /*bf60*/  STL [R1+0x780], R7 ;  /* 0x0007800701007387 */ /* 0x0001e20000100800 */
[----:B------:R-:W-:Y:S02]  /*bf70*/  IMAD.MOV R5, RZ, RZ, -R5 ;  /* 0x000000ffff057224 */ /* 0x000fe400078e0a05 */
[----:B------:R-:W-:Y:S01]  /*bf80*/  IMAD.MOV.U32 R16, RZ, RZ, R8 ;  /* 0x000000ffff107224 */ /* 0x000fe200078e0008 */
[----:B------:R-:W-:Y:S01]  /*bf90*/  IABS R17, R14 ;  /* 0x0000000e00117213 */ /* 0x000fe20000000000 */
[----:B------:R-:W-:-:S02]  /*bfa0*/  IMAD R5, R2, R5, R19 ;  /* 0x0000000502057224 */ /* 0x000fc400078e0213 */
[----:B------:R-:W-:Y:S02]  /*bfb0*/  @!P6 IMAD.IADD R13, R13, 0x1, -R2 ;  /* 0x000000010d0de824 */ /* 0x000fe400078e0a02 */
[----:B------:R-:W-:Y:S01]  /*bfc0*/  IMAD.HI.U32 R8, R22, R17, RZ ;  /* 0x0000001116087227 */ /* 0x000fe200078e00ff */
[----:B------:R-:W-:-:S03]  /*bfd0*/  ISETP.GT.U32.AND P6, PT, R2, R5, PT ;  /* 0x000000050200720c */ /* 0x000fc60003fc4070 */
[----:B0-----:R-:W-:Y:S02]  /*bfe0*/  IMAD.MOV.U32 R7, RZ, RZ, R9 ;  /* 0x000000ffff077224 */ /* 0x001fe400078e0009 */
[----:B------:R-:W-:Y:S01]  /*bff0*/  @!P1 IMAD.MOV R16, RZ, RZ, -R16 ;  /* 0x000000ffff109224 */ /* 0x000fe200078e0a10 */
[----:B------:R-:W-:Y:S01]  /*c000*/  ISETP.GE.AND P1, PT, R12, RZ, PT ;  /* 0x000000ff0c00720c */ /* 0x000fe20003f26270 */
[----:B------:R-:W-:Y:S01]  /*c010*/  @!P3 IMAD.MOV R7, RZ, RZ, -R7 ;  /* 0x000000ffff07b224 */ /* 0x000fe200078e0a07 */
[----:B------:R-:W-:Y:S01]  /*c020*/  ISETP.GT.U32.AND P3, PT, R2, R10, PT ;  /* 0x0000000a0200720c */ /* 0x000fe20003f64070 */
[----:B------:R-:W-:Y:S01]  /*c030*/  IMAD.MOV R8, RZ, RZ, -R8 ;  /* 0x000000ffff087224 */ /* 0x000fe200078e0a08 */
[----:B------:R0:W-:Y:S01]  /*c040*/  STL [R1+0x774], R16 ;  /* 0x0007741001007387 */ /* 0x0001e20000100800 */
[--C-:B------:R-:W-:Y:S01]  /*c050*/  @!P2 IMAD.IADD R4, R4, 0x1, -R2.reuse ;  /* 0x000000010404a824 */ /* 0x100fe200078e0a02 */
[----:B------:R-:W-:Y:S01]  /*c060*/  ISETP.GE.AND P2, PT, R15, RZ, PT ;  /* 0x000000ff0f00720c */ /* 0x000fe20003f46270 */
[----:B------:R-:W-:Y:S01]  /*c070*/  @!P4 IMAD.IADD R11, R11, 0x1, -R2 ;  /* 0x000000010b0bc824 */ /* 0x000fe200078e0a02 */
[----:B------:R-:W-:Y:S01]  /*c080*/  ISETP.GE.AND P4, PT, R3, RZ, PT ;  /* 0x000000ff0300720c */ /* 0x000fe20003f86270 */
[----:B------:R1:W-:Y:S01]  /*c090*/  STL [R1+0x76c], R7 ;  /* 0x00076c0701007387 */ /* 0x0003e20000100800 */
[----:B------:R-:W-:-:S02]  /*c0a0*/  IMAD R3, R2, R8, R17 ;  /* 0x0000000802037224 */ /* 0x000fc400078e0211 */
[----:B------:R-:W-:Y:S02]  /*c0b0*/  VIADD R8, R0, 0x12e ;  /* 0x0000012e00087836 */ /* 0x000fe40000000000 */
[--C-:B------:R-:W-:Y:S02]  /*c0c0*/  @!P6 IMAD.IADD R5, R5, 0x1, -R2.reuse ;  /* 0x000000010505e824 */ /* 0x100fe400078e0a02 */
[----:B------:R-:W-:Y:S01]  /*c0d0*/  @!P3 IMAD.IADD R10, R10, 0x1, -R2 ;  /* 0x000000010a0ab824 */ /* 0x000fe200078e0a02 */
[----:B------:R-:W-:Y:S01]  /*c0e0*/  IABS R17, R8 ;  /* 0x0000000800117213 */ /* 0x000fe20000000000 */
[----:B0-----:R-:W-:Y:S01]  /*c0f0*/  VIADD R16, R0, 0x12b ;  /* 0x0000012b00107836 */ /* 0x001fe20000000000 */
[C---:B------:R-:W-:Y:S01]  /*c100*/  ISETP.GT.U32.AND P6, PT, R2.reuse, R5, PT ;  /* 0x000000050200720c */ /* 0x040fe20003fc4070 */
[----:B-1----:R-:W-:Y:S01]  /*c110*/  IMAD.MOV.U32 R7, RZ, RZ, R4 ;  /* 0x000000ffff077224 */ /* 0x002fe200078e0004 */
[----:B------:R-:W-:Y:S01]  /*c120*/  ISETP.GT.U32.AND P3, PT, R2, R10, PT ;  /* 0x0000000a0200720c */ /* 0x000fe20003f64070 */
[----:B------:R-:W-:Y:S01]  /*c130*/  IMAD.HI.U32 R19, R22, R17, RZ ;  /* 0x0000001116137227 */ /* 0x000fe200078e00ff */
[----:B------:R-:W-:-:S03]  /*c140*/  IABS R9, R16 ;  /* 0x0000001000097213 */ /* 0x000fc60000000000 */
[----:B------:R-:W-:Y:S01]  /*c150*/  @!P0 IMAD.MOV R7, RZ, RZ, -R7 ;  /* 0x000000ffff078224 */ /* 0x000fe200078e0a07 */
[----:B------:R-:W-:Y:S01]  /*c160*/  ISETP.GT.U32.AND P0, PT, R2, R13, PT ;  /* 0x0000000d0200720c */ /* 0x000fe20003f04070 */
[----:B------:R-:W-:Y:S02]  /*c170*/  IMAD.MOV R19, RZ, RZ, -R19 ;  /* 0x000000ffff137224 */ /* 0x000fe400078e0a13 */
[----:B------:R-:W-:Y:S01]  /*c180*/  VIADD R4, R0, 0x12c ;  /* 0x0000012c00047836 */ /* 0x000fe20000000000 */
[----:B------:R0:W-:Y:S01]  /*c190*/  STL [R1+0x768], R7 ;  /* 0x0007680701007387 */ /* 0x0001e20000100800 */
[--C-:B------:R-:W-:Y:S02]  /*c1a0*/  @!P6 IMAD.IADD R5, R5, 0x1, -R2.reuse ;  /* 0x000000010505e824 */ /* 0x100fe400078e0a02 */
[----:B------:R-:W-:Y:S01]  /*c1b0*/  @!P3 IMAD.IADD R10, R10, 0x1, -R2 ;  /* 0x000000010a0ab824 */ /* 0x000fe200078e0a02 */
[----:B------:R-:W-:Y:S01]  /*c1c0*/  ISETP.GE.AND P3, PT, R14, RZ, PT ;  /* 0x000000ff0e00720c */ /* 0x000fe20003f66270 */
[----:B------:R-:W-:Y:S01]  /*c1d0*/  IMAD R14, R2, R19, R17 ;  /* 0x00000013020e7224 */ /* 0x000fe200078e0211 */
[----:B------:R-:W-:Y:S01]  /*c1e0*/  IABS R15, R4 ;  /* 0x00000004000f7213 */ /* 0x000fe20000000000 */
[----:B------:R-:W-:-:S02]  /*c1f0*/  VIADD R12, R0, 0x12d ;  /* 0x0000012d000c7836 */ /* 0x000fc40000000000 */
[----:B------:R-:W-:Y:S01]  /*c200*/  @!P0 IMAD.IADD R13, R13, 0x1, -R2 ;  /* 0x000000010d0d8824 */ /* 0x000fe200078e0a02 */
[----:B------:R-:W-:Y:S01]  /*c210*/  ISETP.GT.U32.AND P0, PT, R2, R3, PT ;  /* 0x000000030200720c */ /* 0x000fe20003f04070 */
[----:B------:R-:W-:Y:S01]  /*c220*/  IMAD.HI.U32 R20, R22, R15, RZ ;  /* 0x0000000f16147227 */ /* 0x000fe200078e00ff */
[----:B------:R-:W-:Y:S02]  /*c230*/  ISETP.GT.U32.AND P6, PT, R2, R14, PT ;  /* 0x0000000e0200720c */ /* 0x000fe40003fc4070 */
[----:B------:R-:W-:Y:S01]  /*c240*/  IABS R18, R12 ;  /* 0x0000000c00127213 */ /* 0x000fe20000000000 */
[----:B------:R-:W-:-:S04]  /*c250*/  IMAD.HI.U32 R19, R22, R9, RZ ;  /* 0x0000000916137227 */ /* 0x000fc800078e00ff */
[----:B------:R-:W-:Y:S02]  /*c260*/  IMAD.MOV R20, RZ, RZ, -R20 ;  /* 0x000000ffff147224 */ /* 0x000fe400078e0a14 */
[----:B------:R-:W-:Y:S02]  /*c270*/  IMAD.MOV.U32 R21, RZ, RZ, R11 ;  /* 0x000000ffff157224 */ /* 0x000fe400078e000b */
[--C-:B------:R-:W-:Y:S01]  /*c280*/  @!P0 IMAD.IADD R3, R3, 0x1, -R2.reuse ;  /* 0x0000000103038824 */ /* 0x100fe200078e0a02 */
[----:B------:R-:W-:Y:S01]  /*c290*/  ISETP.GE.AND P0, PT, R8, RZ, PT ;  /* 0x000000ff0800720c */ /* 0x000fe20003f06270 */
[----:B------:R-:W-:Y:S02]  /*c2a0*/  @!P6 IMAD.IADD R14, R14, 0x1, -R2 ;  /* 0x000000010e0ee824 */ /* 0x000fe400078e0a02 */
[----:B------:R-:W-:Y:S01]  /*c2b0*/  IMAD.HI.U32 R17, R22, R18, RZ ;  /* 0x0000001216117227 */ /* 0x000fe200078e00ff */
[----:B------:R-:W-:-:S03]  /*c2c0*/  ISETP.GT.U32.AND P6, PT, R2, R3, PT ;  /* 0x000000030200720c */ /* 0x000fc60003fc4070 */
[----:B------:R-:W-:Y:S02]  /*c2d0*/  IMAD.MOV R19, RZ, RZ, -R19 ;  /* 0x000000ffff137224 */ /* 0x000fe400078e0a13 */
[C---:B------:R-:W-:Y:S02]  /*c2e0*/  IMAD R15, R2.reuse, R20, R15 ;  /* 0x00000014020f7224 */ /* 0x040fe400078e020f */
[----:B0-----:R-:W-:Y:S02]  /*c2f0*/  IMAD.MOV.U32 R7, RZ, RZ, R13 ;  /* 0x000000ffff077224 */ /* 0x001fe400078e000d */
[----:B------:R-:W-:Y:S02]  /*c300*/  @!P5 IMAD.MOV R21, RZ, RZ, -R21 ;  /* 0x000000ffff15d224 */ /* 0x000fe400078e0a15 */
[----:B------:R-:W-:Y:S02]  /*c310*/  IMAD.MOV R17, RZ, RZ, -R17 ;  /* 0x000000ffff117224 */ /* 0x000fe400078e0a11 */
[C---:B------:R-:W-:Y:S01]  /*c320*/  IMAD R19, R2.reuse, R19, R9 ;  /* 0x0000001302137224 */ /* 0x040fe200078e0209 */
[----:B------:R-:W-:Y:S01]  /*c330*/  STL [R1+0x764], R21 ;  /* 0x0007641501007387 */ /* 0x000fe20000100800 */
[----:B------:R-:W-:Y:S01]  /*c340*/  @!P1 IMAD.MOV R7, RZ, RZ, -R7 ;  /* 0x000000ffff079224 */ /* 0x000fe200078e0a07 */
[C---:B------:R-:W-:Y:S01]  /*c350*/  ISETP.GT.U32.AND P1, PT, R2.reuse, R14, PT ;  /* 0x0000000e0200720c */ /* 0x040fe20003f24070 */
[----:B------:R-:W-:Y:S01]  /*c360*/  @!P2 IMAD.MOV R10, RZ, RZ, -R10 ;  /* 0x000000ffff0aa224 */ /* 0x000fe200078e0a0a */
[C---:B------:R-:W-:Y:S01]  /*c370*/  ISETP.GT.U32.AND P2, PT, R2.reuse, R15, PT ;  /* 0x0000000f0200720c */ /* 0x040fe20003f44070 */
[C---:B------:R-:W-:Y:S01]  /*c380*/  IMAD R17, R2.reuse, R17, R18 ;  /* 0x0000001102117224 */ /* 0x040fe200078e0212 */
[----:B------:R0:W-:Y:S01]  /*c390*/  STL [R1+0x760], R7 ;  /* 0x0007600701007387 */ /* 0x0001e20000100800 */
[--C-:B------:R-:W-:Y:S01]  /*c3a0*/  @!P6 IMAD.IADD R3, R3, 0x1, -R2.reuse ;  /* 0x000000010303e824 */ /* 0x100fe200078e0a02 */
[----:B------:R-:W-:Y:S01]  /*c3b0*/  ISETP.GT.U32.AND P6, PT, R2, R19, PT ;  /* 0x000000130200720c */ /* 0x000fe20003fc4070 */
[----:B------:R-:W-:Y:S01]  /*c3c0*/  VIADD R8, R0, 0x12a ;  /* 0x0000012a00087836 */ /* 0x000fe20000000000 */
[----:B------:R-:W-:Y:S01]  /*c3d0*/  ISETP.GT.U32.AND P5, PT, R2, R17, PT ;  /* 0x000000110200720c */ /* 0x000fe20003fa4070 */
[----:B------:R-:W-:Y:S01]  /*c3e0*/  VIADD R9, R0, 0x129 ;  /* 0x0000012900097836 */ /* 0x000fe20000000000 */
[----:B------:R-:W-:Y:S02]  /*c3f0*/  STL [R1+0x75c], R10 ;  /* 0x00075c0a01007387 */ /* 0x000fe40000100800 */
[----:B------:R-:W-:Y:S01]  /*c400*/  IABS R11, R8 ;  /* 0x00000008000b7213 */ /* 0x000fe20000000000 */
[--C-:B------:R-:W-:Y:S01]  /*c410*/  @!P1 IMAD.IADD R14, R14, 0x1, -R2.reuse ;  /* 0x000000010e0e9824 */ /* 0x100fe200078e0a02 */
[----:B------:R-:W-:Y:S01]  /*c420*/  IABS R13, R9 ;  /* 0x00000009000d7213 */ /* 0x000fe20000000000 */
[----:B0-----:R-:W-:Y:S01]  /*c430*/  IMAD.MOV.U32 R7, RZ, RZ, R5 ;  /* 0x000000ffff077224 */ /* 0x001fe200078e0005 */
[----:B------:R-:W-:Y:S01]  /*c440*/  ISETP.GE.AND P1, PT, R4, RZ, PT ;  /* 0x000000ff0400720c */ /* 0x000fe20003f26270 */
[----:B------:R-:W-:-:S02]  /*c450*/  @!P2 IMAD.IADD R15, R15, 0x1, -R2 ;  /* 0x000000010f0fa824 */ /* 0x000fc400078e0a02 */
[----:B------:R-:W-:Y:S01]  /*c460*/  @!P4 IMAD.MOV R7, RZ, RZ, -R7 ;  /* 0x000000ffff07c224 */ /* 0x000fe200078e0a07 */
[----:B------:R-:W-:Y:S01]  /*c470*/  ISETP.GE.AND P4, PT, R12, RZ, PT ;  /* 0x000000ff0c00720c */ /* 0x000fe20003f86270 */
[----:B------:R-:W-:-:S03]  /*c480*/  IMAD.HI.U32 R5, R22, R11, RZ ;  /* 0x0000000b16057227 */ /* 0x000fc600078e00ff */
[----:B------:R0:W-:Y:S01]  /*c490*/  STL [R1+0x758], R7 ;  /* 0x0007580701007387 */ /* 0x0001e20000100800 */
[----:B------:R-:W-:Y:S01]  /*c4a0*/  @!P6 IMAD.IADD R19, R19, 0x1, -R2 ;  /* 0x000000011313e824 */ /* 0x000fe200078e0a02 */
[----:B------:R-:W-:Y:S01]  /*c4b0*/  ISETP.GT.U32.AND P6, PT, R2, R15, PT ;  /* 0x0000000f0200720c */ /* 0x000fe20003fc4070 */
[----:B------:R-:W-:-:S04]  /*c4c0*/  IMAD.HI.U32 R4, R22, R13, RZ ;  /* 0x0000000d16047227 */ /* 0x000fc800078e00ff */
[----:B------:R-:W-:Y:S02]  /*c4d0*/  IMAD.MOV R5, RZ, RZ, -R5 ;  /* 0x000000ffff057224 */ /* 0x000fe400078e0a05 */
[----:B------:R-:W-:Y:S01]  /*c4e0*/  @!P5 IMAD.IADD R17, R17, 0x1, -R2 ;  /* 0x000000011111d824 */ /* 0x000fe200078e0a02 */
[----:B------:R-:W-:Y:S01]  /*c4f0*/  ISETP.GE.AND P5, PT, R16, RZ, PT ;  /* 0x000000ff1000720c */ /* 0x000fe20003fa6270 */
[----:B0-----:R-:W-:Y:S02]  /*c500*/  IMAD.MOV.U32 R7, RZ, RZ, R3 ;  /* 0x000000ffff077224 */ /* 0x001fe400078e0003 */
[----:B------:R-:W-:Y:S01]  /*c510*/  IMAD.MOV R4, RZ, RZ, -R4 ;  /* 0x000000ffff047224 */ /* 0x000fe200078e0a04 */
[C---:B------:R-:W-:Y:S01]  /*c520*/  ISETP.GT.U32.AND P2, PT, R2.reuse, R17, PT ;  /* 0x000000110200720c */ /* 0x040fe20003f44070 */
[----:B------:R-:W-:Y:S01]  /*c530*/  @!P3 IMAD.MOV R7, RZ, RZ, -R7 ;  /* 0x000000ffff07b224 */ /* 0x000fe200078e0a07 */
[C---:B------:R-:W-:Y:S01]  /*c540*/  ISETP.GT.U32.AND P3, PT, R2.reuse, R19, PT ;  /* 0x000000130200720c */ /* 0x040fe20003f64070 */
[----:B------:R-:W-:-:S02]  /*c550*/  IMAD R11, R2, R5, R11 ;  /* 0x00000005020b7224 */ /* 0x000fc400078e020b */
[----:B------:R-:W-:Y:S01]  /*c560*/  IMAD R13, R2, R4, R13 ;  /* 0x00000004020d7224 */ /* 0x000fe200078e020d */
[----:B------:R0:W-:Y:S01]  /*c570*/  STL [R1+0x754], R7 ;  /* 0x0007540701007387 */ /* 0x0001e20000100800 */
[--C-:B------:R-:W-:Y:S02]  /*c580*/  @!P6 IMAD.IADD R15, R15, 0x1, -R2.reuse ;  /* 0x000000010f0fe824 */ /* 0x100fe400078e0a02 */
[----:B------:R-:W-:Y:S01]  /*c590*/  VIADD R3, R0, 0x128 ;  /* 0x0000012800037836 */ /* 0x000fe20000000000 */
[----:B------:R-:W-:Y:S01]  /*c5a0*/  ISETP.GT.U32.AND P6, PT, R2, R13, PT ;  /* 0x0000000d0200720c */ /* 0x000fe20003fc4070 */
[----:B------:R-:W-:Y:S02]  /*c5b0*/  VIADD R4, R0, 0x127 ;  /* 0x0000012700047836 */ /* 0x000fe40000000000 */
[--C-:B------:R-:W-:Y:S01]  /*c5c0*/  @!P2 IMAD.IADD R17, R17, 0x1, -R2.reuse ;  /* 0x000000011111a824 */ /* 0x100fe200078e0a02 */
[----:B------:R-:W-:Y:S01]  /*c5d0*/  IABS R5, R3 ;  /* 0x0000000300057213 */ /* 0x000fe20000000000 */
[----:B------:R-:W-:Y:S01]  /*c5e0*/  @!P3 IMAD.IADD R19, R19, 0x1, -R2 ;  /* 0x000000011313b824 */ /* 0x000fe200078e0a02 */
[----:B------:R-:W-:Y:S01]  /*c5f0*/  ISETP.GE.AND P3, PT, R9, RZ, PT ;  /* 0x000000ff0900720c */ /* 0x000fe20003f66270 */
[----:B0-----:R-:W-:Y:S01]  /*c600*/  IMAD.MOV.U32 R7, RZ, RZ, R14 ;  /* 0x000000ffff077224 */ /* 0x001fe200078e000e */
[----:B------:R-:W-:Y:S01]  /*c610*/  ISETP.GE.AND P2, PT, R8, RZ, PT ;  /* 0x000000ff0800720c */ /* 0x000fe20003f46270 */
[----:B------:R-:W-:Y:S01]  /*c620*/  IMAD.HI.U32 R12, R22, R5, RZ ;  /* 0x00000005160c7227 */ /* 0x000fe200078e00ff */
[----:B------:R-:W-:-:S03]  /*c630*/  IABS R8, R4 ;  /* 0x0000000400087213 */ /* 0x000fc60000000000 */
[----:B------:R-:W-:Y:S01]  /*c640*/  @!P0 IMAD.MOV R7, RZ, RZ, -R7 ;  /* 0x000000ffff078224 */ /* 0x000fe200078e0a07 */
[----:B------:R-:W-:Y:S01]  /*c650*/  ISETP.GT.U32.AND P0, PT, R2, R11, PT ;  /* 0x0000000b0200720c */ /* 0x000fe20003f04070 */
[----:B------:R-:W-:Y:S02]  /*c660*/  @!P6 IMAD.IADD R13, R13, 0x1, -R2 ;  /* 0x000000010d0de824 */ /* 0x000fe400078e0a02 */
[----:B------:R-:W-:Y:S01]  /*c670*/  VIADD R9, R0, 0x126 ;  /* 0x0000012600097836 */ /* 0x000fe20000000000 */
[----:B------:R0:W-:Y:S01]  /*c680*/  STL [R1+0x750], R7 ;  /* 0x0007500701007387 */ /* 0x0001e20000100800 */
[----:B------:R-:W-:Y:S01]  /*c690*/  IMAD.MOV R12, RZ, RZ, -R12 ;  /* 0x000000ffff0c7224 */ /* 0x000fe200078e0a0c */
[C---:B------:R-:W-:Y:S01]  /*c6a0*/  ISETP.GT.U32.AND P6, PT, R2.reuse, R13, PT ;  /* 0x0000000d0200720c */ /* 0x040fe20003fc4070 */
[----:B------:R-:W-:Y:S02]  /*c6b0*/  IMAD.MOV.U32 R14, RZ, RZ, R15 ;  /* 0x000000ffff0e7224 */ /* 0x000fe400078e000f */
[----:B------:R-:W-:-:S02]  /*c6c0*/  IMAD R5, R2, R12, R5 ;  /* 0x0000000c02057224 */ /* 0x000fc400078e0205 */
[----:B------:R-:W-:Y:S02]  /*c6d0*/  @!P1 IMAD.MOV R14, RZ, RZ, -R14 ;  /* 0x000000ffff0e9224 */ /* 0x000fe400078e0a0e */
[----:B------:R-:W-:Y:S01]  /*c6e0*/  @!P0 IMAD.IADD R11, R11, 0x1, -R2 ;  /* 0x000000010b0b8824 */ /* 0x000fe200078e0a02 */
[----:B------:R-:W-:Y:S01]  /*c6f0*/  ISETP.GE.AND P0, PT, R3, RZ, PT ;  /* 0x000000ff0300720c */ /* 0x000fe20003f06270 */
[----:B0-----:R-:W-:Y:S01]  /*c700*/  IMAD.MOV.U32 R7, RZ, RZ, R17 ;  /* 0x000000ffff077224 */ /* 0x001fe200078e0011 */
[----:B------:R-:W-:Y:S01]  /*c710*/  IABS R3, R9 ;  /* 0x0000000900037213 */ /* 0x000fe20000000000 */
[----:B------:R-:W-:Y:S01]  /*c720*/  IMAD.HI.U32 R10, R22, R8, RZ ;  /* 0x00000008160a7227 */ /* 0x000fe200078e00ff */
[----:B------:R-:W-:-:S03]  /*c730*/  ISETP.GT.U32.AND P1, PT, R2, R5, PT ;  /* 0x000000050200720c */ /* 0x000fc60003f24070 */
[----:B------:R-:W-:Y:S01]  /*c740*/  @!P4 IMAD.MOV R7, RZ, RZ, -R7 ;  /* 0x000000ffff07c224 */ /* 0x000fe200078e0a07 */
[----:B------:R-:W-:Y:S01]  /*c750*/  ISETP.GT.U32.AND P4, PT, R2, R11, PT ;  /* 0x0000000b0200720c */ /* 0x000fe20003f84070 */
[----:B------:R-:W-:-:S03]  /*c760*/  IMAD.HI.U32 R12, R22, R3, RZ ;  /* 0x00000003160c7227 */ /* 0x000fc600078e00ff */
[----:B------:R0:W-:Y:S01]  /*c770*/  STL [R1+0x74c], R7 ;  /* 0x00074c0701007387 */ /* 0x0001e20000100800 */
[----:B------:R-:W-:Y:S02]  /*c780*/  IMAD.MOV R12, RZ, RZ, -R12 ;  /* 0x000000ffff0c7224 */ /* 0x000fe400078e0a0c */
[----:B------:R-:W-:Y:S01]  /*c790*/  @!P6 IMAD.IADD R13, R13, 0x1, -R2 ;  /* 0x000000010d0de824 */ /* 0x000fe200078e0a02 */
[----:B------:R1:W-:Y:S01]  /*c7a0*/  STL [R1+0x748], R14 ;  /* 0x0007480e01007387 */ /* 0x0003e20000100800 */
[----:B------:R-:W-:Y:S01]  /*c7b0*/  ISETP.GE.AND P6, PT, R9, RZ, PT ;  /* 0x000000ff0900720c */ /* 0x000fe20003fc6270 */
[----:B------:R-:W-:Y:S02]  /*c7c0*/  IMAD R9, R2, R12, R3 ;  /* 0x0000000c02097224 */ /* 0x000fe400078e0203 */
[----:B------:R-:W-:Y:S02]  /*c7d0*/  IMAD.MOV R10, RZ, RZ, -R10 ;  /* 0x000000ffff0a7224 */ /* 0x000fe400078e0a0a */
[----:B------:R-:W-:-:S02]  /*c7e0*/  @!P4 IMAD.IADD R11, R11, 0x1, -R2 ;  /* 0x000000010b0bc824 */ /* 0x000fc400078e0a02 */
[----:B0-----:R-:W-:Y:S02]  /*c7f0*/  IMAD.MOV.U32 R7, RZ, RZ, R19 ;  /* 0x000000ffff077224 */ /* 0x001fe400078e0013 */
[----:B-1----:R-:W-:Y:S02]  /*c800*/  IMAD.MOV.U32 R14, RZ, RZ, R11 ;  /* 0x000000ffff0e7224 */ /* 0x002fe400078e000b */
[----:B------:R-:W-:Y:S02]  /*c810*/  @!P1 IMAD.IADD R5, R5, 0x1, -R2 ;  /* 0x0000000105059824 */ /* 0x000fe400078e0a02 */
[----:B------:R-:W-:Y:S01]  /*c820*/  @!P2 IMAD.MOV R14, RZ, RZ, -R14 ;  /* 0x000000ffff0ea224 */ /* 0x000fe200078e0a0e */
[C---:B------:R-:W-:Y:S01]  /*c830*/  ISETP.GT.U32.AND P2, PT, R2.reuse, R9, PT ;  /* 0x000000090200720c */ /* 0x040fe20003f44070 */
[C---:B------:R-:W-:Y:S01]  /*c840*/  IMAD R8, R2.reuse, R10, R8 ;  /* 0x0000000a02087224 */ /* 0x040fe200078e0208 */
[----:B------:R-:W-:Y:S01]  /*c850*/  ISETP.GT.U32.AND P1, PT, R2, R5, PT ;  /* 0x000000050200720c */ /* 0x000fe20003f24070 */
[----:B------:R-:W-:Y:S01]  /*c860*/  @!P5 IMAD.MOV R7, RZ, RZ, -R7 ;  /* 0x000000ffff07d224 */ /* 0x000fe200078e0a07 */
[----:B------:R-:W-:Y:S01]  /*c870*/  ISETP.GE.AND P5, PT, R4, RZ, PT ;  /* 0x000000ff0400720c */ /* 0x000fe20003fa6270 */
[----:B------:R-:W-:Y:S01]  /*c880*/  VIADD R4, R0, 0x125 ;  /* 0x0000012500047836 */ /* 0x000fe20000000000 */
[----:B------:R-:W-:Y:S01]  /*c890*/  ISETP.GT.U32.AND P4, PT, R2, R8, PT ;  /* 0x000000080200720c */ /* 0x000fe20003f84070 */
[C---:B------:R-:W-:Y:S01]  /*c8a0*/  VIADD R10, R0.reuse, 0x124 ;  /* 0x00000124000a7836 */ /* 0x040fe20000000000 */
[----:B------:R0:W-:Y:S01]  /*c8b0*/  STL [R1+0x738], R7 ;  /* 0x0007380701007387 */ /* 0x0001e20000100800 */
[C---:B------:R-:W-:Y:S01]  /*c8c0*/  VIADD R12, R0.reuse, 0x123 ;  /* 0x00000123000c7836 */ /* 0x040fe20000000000 */
[----:B------:R-:W-:Y:S01]  /*c8d0*/  IABS R20, R4 ;  /* 0x0000000400147213 */ /* 0x000fe20000000000 */
[----:B------:R-:W-:Y:S01]  /*c8e0*/  VIADD R17, R0, 0x120 ;  /* 0x0000012000117836 */ /* 0x000fe20000000000 */
[----:B------:R-:W-:Y:S01]  /*c8f0*/  IABS R21, R10 ;  /* 0x0000000a00157213 */ /* 0x000fe20000000000 */
[----:B------:R-:W-:Y:S01]  /*c900*/  @!P2 IMAD.IADD R9, R9, 0x1, -R2 ;  /* 0x000000010909a824 */ /* 0x000fe200078e0a02 */
[----:B------:R1:W-:Y:S01]  /*c910*/  STL [R1+0x734], R14 ;  /* 0x0007340e01007387 */ /* 0x0003e20000100800 */
[----:B------:R-:W-:Y:S01]  /*c920*/  IMAD.HI.U32 R11, R22, R20, RZ ;  /* 0x00000014160b7227 */ /* 0x000fe200078e00ff */
[----:B------:R-:W-:-:S02]  /*c930*/  IABS R3, R12 ;  /* 0x0000000c00037213 */ /* 0x000fc40000000000 */
[----:B------:R-:W-:Y:S01]  /*c940*/  ISETP.GT.U32.AND P2, PT, R2, R9, PT ;  /* 0x000000090200720c */ /* 0x000fe20003f44070 */
[--C-:B------:R-:W-:Y:S01]  /*c950*/  @!P1 IMAD.IADD R5, R5, 0x1, -R2.reuse ;  /* 0x0000000105059824 */ /* 0x100fe200078e0a02 */
[----:B------:R-:W-:Y:S01]  /*c960*/  ISETP.GE.AND P1, PT, R10, RZ, PT ;  /* 0x000000ff0a00720c */ /* 0x000fe20003f26270 */
[----:B------:R-:W-:Y:S02]  /*c970*/  IMAD.MOV R11, RZ, RZ, -R11 ;  /* 0x000000ffff0b7224 */ /* 0x000fe400078e0a0b */
[----:B------:R-:W-:Y:S02]  /*c980*/  @!P4 IMAD.IADD R8, R8, 0x1, -R2 ;  /* 0x000000010808c824 */ /* 0x000fe400078e0a02 */
[----:B0-----:R-:W-:Y:S02]  /*c990*/  IMAD.MOV.U32 R7, RZ, RZ, R13 ;  /* 0x000000ffff077224 */ /* 0x001fe400078e000d */
[----:B------:R-:W-:Y:S01]  /*c9a0*/  IMAD.HI.U32 R13, R22, R21, RZ ;  /* 0x00000015160d7227 */ /* 0x000fe200078e00ff */
[----:B------:R-:W-:-:S03]  /*c9b0*/  ISETP.GT.U32.AND P4, PT, R2, R8, PT ;  /* 0x000000080200720c */ /* 0x000fc60003f84070 */
[C---:B------:R-:W-:Y:S02]  /*c9c0*/  IMAD R20, R2.reuse, R11, R20 ;  /* 0x0000000b02147224 */ /* 0x040fe400078e0214 */
[----:B-1----:R-:W-:Y:S02]  /*c9d0*/  IMAD.MOV.U32 R14, RZ, RZ, R5 ;  /* 0x000000ffff0e7224 */ /* 0x002fe400078e0005 */
[----:B------:R-:W-:Y:S01]  /*c9e0*/  IMAD.MOV R10, RZ, RZ, -R13 ;  /* 0x000000ffff0a7224 */ /* 0x000fe200078e0a0d */
[----:B------:R-:W-:Y:S01]  /*c9f0*/  IABS R13, R17 ;  /* 0x00000011000d7213 */ /* 0x000fe20000000000 */
[----:B------:R-:W-:Y:S01]  /*ca00*/  @!P0 IMAD.MOV R14, RZ, RZ, -R14 ;  /* 0x000000ffff0e8224 */ /* 0x000fe200078e0a0e */
[C---:B------:R-:W-:Y:S01]  /*ca10*/  ISETP.GT.U32.AND P0, PT, R2.reuse, R20, PT ;  /* 0x000000140200720c */ /* 0x040fe20003f04070 */
[----:B------:R-:W-:Y:S02]  /*ca20*/  IMAD R21, R2, R10, R21 ;  /* 0x0000000a02157224 */ /* 0x000fe400078e0215 */
[----:B------:R-:W-:-:S02]  /*ca30*/  @!P2 IMAD.IADD R9, R9, 0x1, -R2 ;  /* 0x000000010909a824 */ /* 0x000fc400078e0a02 */
[----:B------:R-:W-:Y:S01]  /*ca40*/  @!P3 IMAD.MOV R7, RZ, RZ, -R7 ;  /* 0x000000ffff07b224 */ /* 0x000fe200078e0a07 */
[----:B------:R-:W-:Y:S01]  /*ca50*/  ISETP.GT.U32.AND P2, PT, R2, R21, PT ;  /* 0x000000150200720c */ /* 0x000fe20003f44070 */
[--C-:B------:R-:W-:Y:S01]  /*ca60*/  @!P4 IMAD.IADD R8, R8, 0x1, -R2.reuse ;  /* 0x000000010808c824 */ /* 0x100fe200078e0a02 */
[----:B------:R-:W-:Y:S01]  /*ca70*/  ISETP.GE.AND P4, PT, R12, RZ, PT ;  /* 0x000000ff0c00720c */ /* 0x000fe20003f86270 */
[----:B------:R-:W-:Y:S01]  /*ca80*/  VIADD R12, R0, 0x122 ;  /* 0x00000122000c7836 */ /* 0x000fe20000000000 */
[----:B------:R0:W-:Y:S01]  /*ca90*/  STL [R1+0x730], R7 ;  /* 0x0007300701007387 */ /* 0x0001e20000100800 */
[----:B------:R-:W-:Y:S01]  /*caa0*/  ISETP.GE.AND P3, PT, R4, RZ, PT ;  /* 0x000000ff0400720c */ /* 0x000fe20003f66270 */
[----:B------:R-:W-:Y:S02]  /*cab0*/  IMAD.HI.U32 R4, R22, R3, RZ ;  /* 0x0000000316047227 */ /* 0x000fe400078e00ff */
[----:B------:R1:W-:Y:S02]  /*cac0*/  STL [R1+0x72c], R14 ;  /* 0x00072c0e01007387 */ /* 0x0003e40000100800 */
[----:B------:R-:W-:-:S02]  /*cad0*/  @!P0 IMAD.IADD R20, R20, 0x1, -R2 ;  /* 0x0000000114148824 */ /* 0x000fc400078e0a02 */
[----:B------:R-:W-:Y:S02]  /*cae0*/  IMAD.MOV R4, RZ, RZ, -R4 ;  /* 0x000000ffff047224 */ /* 0x000fe400078e0a04 */
[----:B0-----:R-:W-:Y:S01]  /*caf0*/  IMAD.MOV.U32 R7, RZ, RZ, R8 ;  /* 0x000000ffff077224 */ /* 0x001fe200078e0008 */
[----:B------:R-:W-:Y:S01]  /*cb00*/  ISETP.GT.U32.AND P0, PT, R2, R20, PT ;  /* 0x000000140200720c */ /* 0x000fe20003f04070 */
[----:B------:R-:W-:Y:S02]  /*cb10*/  @!P2 IMAD.IADD R21, R21, 0x1, -R2 ;  /* 0x000000011515a824 */ /* 0x000fe400078e0a02 */
[----:B------:R-:W-:Y:S01]  /*cb20*/  @!P5 IMAD.MOV R7, RZ, RZ, -R7 ;  /* 0x000000ffff07d224 */ /* 0x000fe200078e0a07 */
[----:B------:R-:W-:Y:S01]  /*cb30*/  ISETP.GE.AND P5, PT, R12, RZ, PT ;  /* 0x000000ff0c00720c */ /* 0x000fe20003fa6270 */
[----:B------:R-:W-:Y:S01]  /*cb40*/  VIADD R11, R0, 0x121 ;  /* 0x00000121000b7836 */ /* 0x000fe20000000000 */
[----:B------:R-:W-:Y:S01]  /*cb50*/  IABS R12, R12 ;  /* 0x0000000c000c7213 */ /* 0x000fe20000000000 */
[C---:B------:R-:W-:Y:S01]  /*cb60*/  IMAD R3, R2.reuse, R4, R3 ;  /* 0x0000000402037224 */ /* 0x040fe200078e0203 */
[----:B------:R-:W-:Y:S01]  /*cb70*/  ISETP.GT.U32.AND P2, PT, R2, R21, PT ;  /* 0x000000150200720c */ /* 0x000fe20003f44070 */
[----:B------:R0:W-:Y:S01]  /*cb80*/  STL [R1+0x728], R7 ;  /* 0x0007280701007387 */ /* 0x0001e20000100800 */
[----:B------:R-:W-:Y:S01]  /*cb90*/  IABS R4, R11 ;  /* 0x0000000b00047213 */ /* 0x000fe20000000000 */
[----:B-1----:R-:W-:-:S04]  /*cba0*/  IMAD.HI.U32 R14, R22, R12, RZ ;  /* 0x0000000c160e7227 */ /* 0x002fc800078e00ff */
[----:B------:R-:W-:Y:S02]  /*cbb0*/  IMAD.MOV R14, RZ, RZ, -R14 ;  /* 0x000000ffff0e7224 */ /* 0x000fe400078e0a0e */
[----:B------:R-:W-:Y:S01]  /*cbc0*/  @!P0 IMAD.IADD R20, R20, 0x1, -R2 ;  /* 0x0000000114148824 */ /* 0x000fe200078e0a02 */
[----:B------:R-:W-:Y:S01]  /*cbd0*/  ISETP.GE.AND P0, PT, R11, RZ, PT ;  /* 0x000000ff0b00720c */ /* 0x000fe20003f06270 */
[----:B0-----:R-:W-:Y:S02]  /*cbe0*/  IMAD.MOV.U32 R7, RZ, RZ, R9 ;  /* 0x000000ffff077224 */ /* 0x001fe400078e0009 */
[----:B------:R-:W-:-:S04]  /*cbf0*/  IMAD.HI.U32 R10, R22, R4, RZ ;  /* 0x00000004160a7227 */ /* 0x000fc800078e00ff */
[----:B------:R-:W-:Y:S01]  /*cc00*/  @!P6 IMAD.MOV R7, RZ, RZ, -R7 ;  /* 0x000000ffff07e224 */ /* 0x000fe200078e0a07 */
[C---:B------:R-:W-:Y:S01]  /*cc10*/  ISETP.GT.U32.AND P6, PT, R2.reuse, R3, PT ;  /* 0x000000030200720c */ /* 0x040fe20003fc4070 */
[----:B------:R-:W-:Y:S02]  /*cc20*/  IMAD R11, R2, R14, R12 ;  /* 0x0000000e020b7224 */ /* 0x000fe400078e020c */
[----:B------:R-:W-:Y:S01]  /*cc30*/  VIADD R5, R0, 0x11f ;  /* 0x0000011f00057836 */ /* 0x000fe20000000000 */
[----:B------:R0:W-:Y:S01]  /*cc40*/  STL [R1+0x724], R7 ;  /* 0x0007240701007387 */ /* 0x0001e20000100800 */
[----:B------:R-:W-:Y:S02]  /*cc50*/  IMAD.MOV R10, RZ, RZ, -R10 ;  /* 0x000000ffff0a7224 */ /* 0x000fe400078e0a0a */
[----:B------:R-:W-:Y:S01]  /*cc60*/  @!P2 IMAD.IADD R21, R21, 0x1, -R2 ;  /* 0x000000011515a824 */ /* 0x000fe200078e0a02 */
[----:B------:R-:W-:Y:S01]  /*cc70*/  ISETP.GT.U32.AND P2, PT, R2, R11, PT ;  /* 0x0000000b0200720c */ /* 0x000fe20003f44070 */
[----:B------:R-:W-:Y:S01]  /*cc80*/  IMAD.HI.U32 R15, R22, R13, RZ ;  /* 0x0000000d160f7227 */ /* 0x000fe200078e00ff */
[----:B------:R-:W-:-:S03]  /*cc90*/  IABS R16, R5 ;  /* 0x0000000500107213 */ /* 0x000fc60000000000 */
[C---:B------:R-:W-:Y:S02]  /*cca0*/  IMAD R4, R2.reuse, R10, R4 ;  /* 0x0000000a02047224 */ /* 0x040fe400078e0204 */
[----:B------:R-:W-:Y:S02]  /*ccb0*/  IMAD.MOV R9, RZ, RZ, -R15 ;  /* 0x000000ffff097224 */ /* 0x000fe400078e0a0f */
[----:B------:R-:W-:Y:S01]  /*ccc0*/  @!P6 IMAD.IADD R3, R3, 0x1, -R2 ;  /* 0x000000010303e824 */ /* 0x000fe200078e0a02 */
[----:B------:R-:W-:Y:S01]  /*ccd0*/  ISETP.GT.U32.AND P6, PT, R2, R4, PT ;  /* 0x000000040200720c */ /* 0x000fe20003fc4070 */
[----:B------:R-:W-:-:S04]  /*cce0*/  IMAD.HI.U32 R8, R22, R16, RZ ;  /* 0x0000001016087227 */ /* 0x000fc800078e00ff */
[----:B------:R-:W-:Y:S02]  /*ccf0*/  IMAD R13, R2, R9, R13 ;  /* 0x00000009020d7224 */ /* 0x000fe400078e020d */
[----:B------:R-:W-:Y:S02]  /*cd00*/  IMAD.MOV R8, RZ, RZ, -R8 ;  /* 0x000000ffff087224 */ /* 0x000fe400078e0a08 */
[----:B------:R-:W-:Y:S02]  /*cd10*/  VIADD R9, R0, 0x11e ;  /* 0x0000011e00097836 */ /* 0x000fe40000000000 */
[----:B------:R-:W-:Y:S01]  /*cd20*/  @!P2 IMAD.IADD R11, R11, 0x1, -R2 ;  /* 0x000000010b0ba824 */ /* 0x000fe200078e0a02 */
[C---:B------:R-:W-:Y:S01]  /*cd30*/  ISETP.GT.U32.AND P2, PT, R2.reuse, R3, PT ;  /* 0x000000030200720c */ /* 0x040fe20003f44070 */
[----:B------:R-:W-:Y:S01]  /*cd40*/  IMAD R16, R2, R8, R16 ;  /* 0x0000000802107224 */ /* 0x000fe200078e0210 */
[----:B------:R-:W-:Y:S01]  /*cd50*/  IABS R8, R9 ;  /* 0x0000000900087213 */ /* 0x000fe20000000000 */
[----:B0-----:R-:W-:-:S02]  /*cd60*/  IMAD.MOV.U32 R7, RZ, RZ, R20 ;  /* 0x000000ffff077224 */ /* 0x001fc400078e0014 */
[----:B------:R-:W-:Y:S02]  /*cd70*/  VIADD R12, R0, 0x11d ;  /* 0x0000011d000c7836 */ /* 0x000fe40000000000 */
[----:B------:R-:W-:Y:S01]  /*cd80*/  @!P3 IMAD.MOV R7, RZ, RZ, -R7 ;  /* 0x000000ffff07b224 */ /* 0x000fe200078e0a07 */
[----:B------:R-:W-:Y:S01]  /*cd90*/  ISETP.GT.U32.AND P3, PT, R2, R11, PT ;  /* 0x0000000b0200720c */ /* 0x000fe20003f64070 */
[----:B------:R-:W-:Y:S01]  /*cda0*/  @!P6 IMAD.IADD R4, R4, 0x1, -R2 ;  /* 0x000000010404e824 */ /* 0x000fe200078e0a02 */
[----:B------:R-:W-:Y:S01]  /*cdb0*/  IABS R18, R12 ;  /* 0x0000000c00127213 */ /* 0x000fe20000000000 */
[----:B------:R-:W-:Y:S01]  /*cdc0*/  IMAD.HI.U32 R23, R22, R8, RZ ;  /* 0x0000000816177227 */ /* 0x000fe200078e00ff */
[----:B------:R0:W-:Y:S02]  /*cdd0*/  STL [R1+0x720], R7 ;  /* 0x0007200701007387 */ /* 0x0001e40000100800 */
[----:B------:R-:W-:Y:S01]  /*cde0*/  ISETP.GT.U32.AND P6, PT, R2, R4, PT ;  /* 0x000000040200720c */ /* 0x000fe20003fc4070 */
[----:B------:R-:W-:-:S02]  /*cdf0*/  IMAD.MOV R23, RZ, RZ, -R23 ;  /* 0x000000ffff177224 */ /* 0x000fc400078e0a17 */
[----:B------:R-:W-:-:S04]  /*ce00*/  IMAD.HI.U32 R20, R22, R18, RZ ;  /* 0x0000001216147227 */ /* 0x000fc800078e00ff */
[----:B------:R-:W-:Y:S01]  /*ce10*/  @!P2 IMAD.IADD R3, R3, 0x1, -R2 ;  /* 0x000000010303a824 */ /* 0x000fe200078e0a02 */
[C---:B------:R-:W-:Y:S01]  /*ce20*/  ISETP.GT.U32.AND P2, PT, R2.reuse, R16, PT ;  /* 0x000000100200720c */ /* 0x040fe20003f44070 */
[----:B0-----:R-:W-:Y:S02]  /*ce30*/  IMAD.MOV.U32 R7, RZ, RZ, R21 ;  /* 0x000000ffff077224 */ /* 0x001fe400078e0015 */
[C---:B------:R-:W-:Y:S02]  /*ce40*/  IMAD R8, R2.reuse, R23, R8 ;  /* 0x0000001702087224 */ /* 0x040fe400078e0208 */
[----:B------:R-:W-:Y:S01]  /*ce50*/  @!P1 IMAD.MOV R7, RZ, RZ, -R7 ;  /* 0x000000ffff079224 */ /* 0x000fe200078e0a07 */
[C---:B------:R-:W-:Y:S01]  /*ce60*/  ISETP.GT.U32.AND P1, PT, R2.reuse, R13, PT ;  /* 0x0000000d0200720c */ /* 0x040fe20003f24070 */
[----:B------:R-:W-:Y:S02]  /*ce70*/  IMAD.MOV R20, RZ, RZ, -R20 ;  /* 0x000000ffff147224 */ /* 0x000fe400078e0a14 */
[----:B------:R-:W-:Y:S01]  /*ce80*/  @!P3 IMAD.IADD R11, R11, 0x1, -R2 ;  /* 0x000000010b0bb824 */ /* 0x000fe200078e0a02 */
[C---:B------:R-:W-:Y:S01]  /*ce90*/  ISETP.GT.U32.AND P3, PT, R2.reuse, R8, PT ;  /* 0x000000080200720c */ /* 0x040fe20003f64070 */
[----:B------:R-:W-:Y:S01]  /*cea0*/  IMAD R18, R2, R20, R18 ;  /* 0x0000001402127224 */ /* 0x000fe200078e0212 */
[----:B------:R0:W-:Y:S01]  /*ceb0*/  STL [R1+0x71c], R7 ;  /* 0x00071c0701007387 */ /* 0x0001e20000100800 */
[----:B------:R-:W-:-:S02]  /*cec0*/  VIADD R14, R0, 0x11b ;  /* 0x0000011b000e7836 */ /* 0x000fc40000000000 */
[--C-:B------:R-:W-:Y:S01]  /*ced0*/  @!P6 IMAD.IADD R4, R4, 0x1, -R2.reuse ;  /* 0x000000010404e824 */ /* 0x100fe200078e0a02 */
[----:B------:R-:W-:Y:S01]  /*cee0*/  ISETP.GT.U32.AND P6, PT, R2, R18, PT ;  /* 0x000000120200720c */ /* 0x000fe20003fc4070 */
[--C-:B------:R-:W-:Y:S01]  /*cef0*/  @!P2 IMAD.IADD R16, R16, 0x1, -R2.reuse ;  /* 0x000000011010a824 */ /* 0x100fe200078e0a02 */
[----:B------:R-:W-:Y:S01]  /*cf00*/  IABS R10, R14 ;  /* 0x0000000e000a7213 */ /* 0x000fe20000000000 */
[----:B------:R-:W-:Y:S01]  /*cf10*/  IMAD.MOV.U32 R24, RZ, RZ, R3 ;  /* 0x000000ffff187224 */ /* 0x000fe200078e0003 */
[----:B------:R-:W-:Y:S01]  /*cf20*/  ISETP.GE.AND P2, PT, R5, RZ, PT ;  /* 0x000000ff0500720c */ /* 0x000fe20003f46270 */
[----:B------:R-:W-:Y:S01]  /*cf30*/  @!P1 IMAD.IADD R13, R13, 0x1, -R2 ;  /* 0x000000010d0d9824 */ /* 0x000fe200078e0a02 */
[----:B------:R-:W-:Y:S01]  /*cf40*/  ISETP.GE.AND P1, PT, R17, RZ, PT ;  /* 0x000000ff1100720c */ /* 0x000fe20003f26270 */
[----:B------:R-:W-:Y:S01]  /*cf50*/  @!P4 IMAD.MOV R24, RZ, RZ, -R24 ;  /* 0x000000ffff18c224 */ /* 0x000fe200078e0a18 */
[----:B------:R-:W-:Y:S01]  /*cf60*/  ISETP.GT.U32.AND P4, PT, R2, R16, PT ;  /* 0x000000100200720c */ /* 0x000fe20003f84070 */
[----:B------:R-:W-:-:S03]  /*cf70*/  IMAD.HI.U32 R23, R22, R10, RZ ;  /* 0x0000000a16177227 */ /* 0x000fc600078e00ff */
[----:B------:R-:W-:Y:S01]  /*cf80*/  STL [R1+0x718], R24 ;  /* 0x0007181801007387 */ /* 0x000fe20000100800 */
[----:B0-----:R-:W-:Y:S02]  /*cf90*/  IMAD.MOV.U32 R7, RZ, RZ, R11 ;  /* 0x000000ffff077224 */ /* 0x001fe400078e000b */
[--C-:B------:R-:W-:Y:S01]  /*cfa0*/  @!P3 IMAD.IADD R8, R8, 0x1, -R2.reuse ;  /* 0x000000010808b824 */ /* 0x100fe200078e0a02 */
[----:B------:R-:W-:Y:S01]  /*cfb0*/  ISETP.GT.U32.AND P3, PT, R2, R13, PT ;  /* 0x0000000d0200720c */ /* 0x000fe20003f64070 */
[----:B------:R-:W-:Y:S02]  /*cfc0*/  VIADD R15, R0, 0x11c ;  /* 0x0000011c000f7836 */ /* 0x000fe40000000000 */
[----:B------:R-:W-:Y:S02]  /*cfd0*/  IMAD.MOV R23, RZ, RZ, -R23 ;  /* 0x000000ffff177224 */ /* 0x000fe400078e0a17 */
[----:B------:R-:W-:Y:S01]  /*cfe0*/  @!P5 IMAD.MOV R7, RZ, RZ, -R7 ;  /* 0x000000ffff07d224 */ /* 0x000fe200078e0a07 */
[----:B------:R-:W-:Y:S01]  /*cff0*/  IABS R19, R15 ;  /* 0x0000000f00137213 */ /* 0x000fe20000000000 */
[----:B------:R-:W-:Y:S01]  /*d000*/  @!P6 IMAD.IADD R18, R18, 0x1, -R2 ;  /* 0x000000011212e824 */ /* 0x000fe200078e0a02 */
[C---:B------:R-:W-:Y:S01]  /*d010*/  ISETP.GT.U32.AND P6, PT, R2.reuse, R8, PT ;  /* 0x000000080200720c */ /* 0x040fe20003fc4070 */
[----:B------:R-:W-:Y:S01]  /*d020*/  IMAD R10, R2, R23, R10 ;  /* 0x00000017020a7224 */ /* 0x000fe200078e020a */
[----:B------:R0:W-:Y:S01]  /*d030*/  STL [R1+0x710], R7 ;  /* 0x0007100701007387 */ /* 0x0001e20000100800 */
[----:B------:R-:W-:Y:S01]  /*d040*/  VIADD R5, R0, 0x11a ;  /* 0x0000011a00057836 */ /* 0x000fe20000000000 */
[----:B------:R-:W-:Y:S01]  /*d050*/  ISETP.GT.U32.AND P5, PT, R2, R18, PT ;  /* 0x000000120200720c */ /* 0x000fe20003fa4070 */
[----:B------:R-:W-:-:S02]  /*d060*/  VIADD R17, R0, 0x119 ;  /* 0x0000011900117836 */ /* 0x000fc40000000000 */
[----:B------:R-:W-:Y:S01]  /*d070*/  @!P4 IMAD.IADD R16, R16, 0x1, -R2 ;  /* 0x000000011010c824 */ /* 0x000fe200078e0a02 */
[----:B------:R-:W-:Y:S01]  /*d080*/  IABS R3, R5 ;  /* 0x0000000500037213 */ /* 0x000fe20000000000 */
[----:B------:R-:W-:Y:S01]  /*d090*/  IMAD.HI.U32 R21, R22, R19, RZ ;  /* 0x0000001316157227 */ /* 0x000fe200078e00ff */
[----:B------:R-:W-:-:S03]  /*d0a0*/  ISETP.GT.U32.AND P4, PT, R2, R10, PT ;  /* 0x0000000a0200720c */ /* 0x000fc60003f84070 */
[----:B0-----:R-:W-:Y:S01]  /*d0b0*/  IMAD.MOV.U32 R7, RZ, RZ, R4 ;  /* 0x000000ffff077224 */ /* 0x001fe200078e0004 */
[----:B------:R-:W-:Y:S01]  /*d0c0*/  IABS R4, R17 ;  /* 0x0000001100047213 */ /* 0x000fe20000000000 */
[----:B------:R-:W-:Y:S01]  /*d0d0*/  @!P3 IMAD.IADD R13, R13, 0x1, -R2 ;  /* 0x000000010d0db824 */ /* 0x000fe200078e0a02 */
[----:B------:R-:W-:Y:S01]  /*d0e0*/  ISETP.GE.AND P3, PT, R9, RZ, PT ;  /* 0x000000ff0900720c */ /* 0x000fe20003f66270 */
[----:B------:R-:W-:Y:S02]  /*d0f0*/  @!P0 IMAD.MOV R7, RZ, RZ, -R7 ;  /* 0x000000ffff078224 */ /* 0x000fe400078e0a07 */
[----:B------:R-:W-:Y:S02]  /*d100*/  IMAD.MOV R21, RZ, RZ, -R21 ;  /* 0x000000ffff157224 */ /* 0x000fe400078e0a15 */
[----:B------:R-:W-:Y:S01]  /*d110*/  IMAD.HI.U32 R9, R22, R3, RZ ;  /* 0x0000000316097227 */ /* 0x000fe200078e00ff */
[----:B------:R0:W-:Y:S03]  /*d120*/  STL [R1+0x70c], R7 ;  /* 0x00070c0701007387 */ /* 0x0001e60000100800 */
[----:B------:R-:W-:-:S02]  /*d130*/  IMAD.MOV.U32 R20, RZ, RZ, R13 ;  /* 0x000000ffff147224 */ /* 0x000fc400078e000d */
[----:B------:R-:W-:Y:S01]  /*d140*/  @!P6 IMAD.IADD R8, R8, 0x1, -R2 ;  /* 0x000000010808e824 */ /* 0x000fe200078e0a02 */
[----:B------:R-:W-:Y:S01]  /*d150*/  ISETP.GE.AND P6, PT, R12, RZ, PT ;  /* 0x000000ff0c00720c */ /* 0x000fe20003fc6270 */
[----:B------:R-:W-:Y:S02]  /*d160*/  IMAD R19, R2, R21, R19 ;  /* 0x0000001502137224 */ /* 0x000fe400078e0213 */
[----:B------:R-:W-:-:S03]  /*d170*/  IMAD.HI.U32 R11, R22, R4, RZ ;  /* 0x00000004160b7227 */ /* 0x000fc600078e00ff */
[----:B------:R-:W-:Y:S01]  /*d180*/  ISETP.GT.U32.AND P0, PT, R2, R19, PT ;  /* 0x000000130200720c */ /* 0x000fe20003f04070 */
[----:B0-----:R-:W-:Y:S02]  /*d190*/  IMAD.MOV.U32 R7, RZ, RZ, R16 ;  /* 0x000000ffff077224 */ /* 0x001fe400078e0010 */
[----:B------:R-:W-:Y:S02]  /*d1a0*/  IMAD.MOV R9, RZ, RZ, -R9 ;  /* 0x000000ffff097224 */ /* 0x000fe400078e0a09 */
[----:B------:R-:W-:Y:S02]  /*d1b0*/  @!P1 IMAD.MOV R20, RZ, RZ, -R20 ;  /* 0x000000ffff149224 */ /* 0x000fe400078e0a14 */
[----:B------:R-:W-:Y:S02]  /*d1c0*/  @!P2 IMAD.MOV R7, RZ, RZ, -R7 ;  /* 0x000000ffff07a224 */ /* 0x000fe400078e0a07 */
[--C-:B------:R-:W-:Y:S01]  /*d1d0*/  @!P5 IMAD.IADD R18, R18, 0x1, -R2.reuse ;  /* 0x000000011212d824 */ /* 0x100fe200078e0a02 */
[----:B------:R-:W-:Y:S01]  /*d1e0*/  STL [R1+0x708], R20 ;  /* 0x0007081401007387 */ /* 0x000fe20000100800 */
[----:B------:R-:W-:Y:S01]  /*d1f0*/  IMAD.MOV R11, RZ, RZ, -R11 ;  /* 0x000000ffff0b7224 */ /* 0x000fe200078e0a0b */
[----:B------:R-:W-:Y:S01]  /*d200*/  ISETP.GE.AND P5, PT, R15, RZ, PT ;  /* 0x000000ff0f00720c */ /* 0x000fe20003fa6270 */
[----:B------:R-:W-:Y:S01]  /*d210*/  @!P4 IMAD.IADD R10, R10, 0x1, -R2 ;  /* 0x000000010a0ac824 */ /* 0x000fe200078e0a02 */
[----:B------:R0:W-:Y:S01]  /*d220*/  STL [R1+0x704], R7 ;  /* 0x0007040701007387 */ /* 0x0001e20000100800 */
[C---:B------:R-:W-:Y:S01]  /*d230*/  IMAD R3, R2.reuse, R9, R3 ;  /* 0x0000000902037224 */ /* 0x040fe200078e0203 */
[----:B------:R-:W-:Y:S01]  /*d240*/  ISETP.GE.AND P4, PT, R5, RZ, PT ;  /* 0x000000ff0500720c */ /* 0x000fe20003f86270 */
[C---:B------:R-:W-:Y:S01]  /*d250*/  IMAD R11, R2.reuse, R11, R4 ;  /* 0x0000000b020b7224 */ /* 0x040fe200078e0204 */
[C---:B------:R-:W-:Y:S01]  /*d260*/  ISETP.GT.U32.AND P2, PT, R2.reuse, R10, PT ;  /* 0x0000000a0200720c */ /* 0x040fe20003f44070 */
[----:B------:R-:W-:Y:S01]  /*d270*/  @!P3 IMAD.MOV R8, RZ, RZ, -R8 ;  /* 0x000000ffff08b224 */ /* 0x000fe200078e0a08 */
[----:B------:R-:W-:Y:S01]  /*d280*/  ISETP.GT.U32.AND P3, PT, R2, R3, PT ;  /* 0x000000030200720c */ /* 0x000fe20003f64070 */
[----:B------:R-:W-:-:S02]  /*d290*/  VIADD R5, R0, 0x118 ;  /* 0x0000011800057836 */ /* 0x000fc40000000000 */
[----:B------:R-:W-:Y:S01]  /*d2a0*/  @!P0 IMAD.IADD R19, R19, 0x1, -R2 ;  /* 0x0000000113138824 */ /* 0x000fe200078e0a02 */
[----:B------:R1:W-:Y:S01]  /*d2b0*/  STL [R1+0x700], R8 ;  /* 0x0007000801007387 */ /* 0x0003e20000100800 */
[----:B0-----:R-:W-:Y:S01]  /*d2c0*/  IMAD.MOV.U32 R7, RZ, RZ, R18 ;  /* 0x000000ffff077224 */ /* 0x001fe200078e0012 */
[----:B------:R-:W-:Y:S01]  /*d2d0*/  ISETP.GE.AND P0, PT, R14, RZ, PT ;  /* 0x000000ff0e00720c */ /* 0x000fe20003f06270 */
[----:B------:R-:W-:Y:S01]  /*d2e0*/  VIADD R4, R0, 0x117 ;  /* 0x0000011700047836 */ /* 0x000fe20000000000 */
[C---:B------:R-:W-:Y:S01]  /*d2f0*/  ISETP.GT.U32.AND P1, PT, R2.reuse, R19, PT ;  /* 0x000000130200720c */ /* 0x040fe20003f24070 */
[----:B------:R-:W-:Y:S01]  /*d300*/  @!P6 IMAD.MOV R7, RZ, RZ, -R7 ;  /* 0x000000ffff07e224 */ /* 0x000fe200078e0a07 */
[----:B------:R-:W-:Y:S01]  /*d310*/  ISETP.GT.U32.AND P6, PT, R2, R11, PT ;  /* 0x0000000b0200720c */ /* 0x000fe20003fc4070 */
[--C-:B------:R-:W-:Y:S01]  /*d320*/  @!P2 IMAD.IADD R10, R10, 0x1, -R2.reuse ;  /* 0x000000010a0aa824 */ /* 0x100fe200078e0a02 */
[----:B------:R-:W-:Y:S01]  /*d330*/  ISETP.GE.AND P2, PT, R5, RZ, PT ;  /* 0x000000ff0500720c */ /* 0x000fe20003f46270 */
[----:B------:R-:W-:Y:S01]  /*d340*/  @!P3 IMAD.IADD R3, R3, 0x1, -R2 ;  /* 0x000000010303b824 */ /* 0x000fe200078e0a02 */
[----:B-1----:R-:W-:Y:S01]  /*d350*/  IABS R8, R5 ;  /* 0x0000000500087213 */ /* 0x002fe20000000000 */
[----:B------:R0:W-:Y:S01]  /*d360*/  STL [R1+0x6fc], R7 ;  /* 0x0006fc0701007387 */ /* 0x0001e20000100800 */
[----:B------:R-:W-:Y:S01]  /*d370*/  IABS R9, R4 ;  /* 0x0000000400097213 */ /* 0x000fe20000000000 */
[----:B------:R-:W-:Y:S01]  /*d380*/  VIADD R12, R0, 0x113 ;  /* 0x00000113000c7836 */ /* 0x000fe20000000000 */
[----:B------:R-:W-:Y:S01]  /*d390*/  ISETP.GE.AND P3, PT, R4, RZ, PT ;  /* 0x000000ff0400720c */ /* 0x000fe20003f66270 */
[----:B------:R-:W-:-:S02]  /*d3a0*/  IMAD.MOV.U32 R5, RZ, RZ, R8 ;  /* 0x000000ffff057224 */ /* 0x000fc400078e0008 */
[--C-:B------:R-:W-:Y:S01]  /*d3b0*/  @!P1 IMAD.IADD R19, R19, 0x1, -R2.reuse ;  /* 0x0000000113139824 */ /* 0x100fe200078e0a02 */
[----:B------:R-:W-:Y:S01]  /*d3c0*/  ISETP.GE.AND P1, PT, R17, RZ, PT ;  /* 0x000000ff1100720c */ /* 0x000fe20003f26270 */
[----:B------:R-:W-:Y:S01]  /*d3d0*/  @!P6 IMAD.IADD R11, R11, 0x1, -R2 ;  /* 0x000000010b0be824 */ /* 0x000fe200078e0a02 */
[----:B------:R-:W-:Y:S01]  /*d3e0*/  ISETP.GT.U32.AND P6, PT, R2, R3, PT ;  /* 0x000000030200720c */ /* 0x000fe20003fc4070 */
[----:B------:R-:W-:-:S04]  /*d3f0*/  IMAD.HI.U32 R4, R22, R5, RZ ;  /* 0x0000000516047227 */ /* 0x000fc800078e00ff */
[----:B------:R-:W-:Y:S02]  /*d400*/  IMAD.MOV R4, RZ, RZ, -R4 ;  /* 0x000000ffff047224 */ /* 0x000fe400078e0a04 */
[----:B0-----:R-:W-:Y:S02]  /*d410*/  IMAD.MOV.U32 R7, RZ, RZ, R19 ;  /* 0x000000ffff077224 */ /* 0x001fe400078e0013 */
[----:B------:R-:W-:Y:S02]  /*d420*/  IMAD R4, R2, R4, R5 ;  /* 0x0000000402047224 */ /* 0x000fe400078e0205 */
        /* <DEDUP_REMOVED lines=30> */
[----:B0-----:R-:W-:Y:S02]  /*d610*/  IMAD.MOV.U32 R7, RZ, RZ, R11 ;  /* 0x000000ffff077224 */ /* 0x001fe400078e000b */
[----:B------:R-:W-:Y:S01]  /*d620*/  IMAD.HI.U32 R11, R22, R5, RZ ;  /* 0x00000005160b7227 */ /* 0x000fe200078e00ff */
[----:B-1----:R-:W-:-:S03]  /*d630*/  IABS R14, R16 ;  /* 0x00000010000e7213 */ /* 0x002fc60000000000 */
[----:B------:R-:W-:Y:S01]  /*d640*/  @!P1 IMAD.MOV R7, RZ, RZ, -R7 ;  /* 0x000000ffff079224 */ /* 0x000fe200078e0a07 */
[----:B------:R-:W-:Y:S01]  /*d650*/  ISETP.GE.AND P1, PT, R8, RZ, PT ;  /* 0x000000ff0800720c */ /* 0x000fe20003f26270 */
[----:B------:R-:W-:Y:S01]  /*d660*/  IMAD R10, R2, R3, R10 ;  /* 0x00000003020a7224 */ /* 0x000fe200078e020a */
[----:B------:R-:W-:Y:S01]  /*d670*/  IABS R8, R8 ;  /* 0x0000000800087213 */ /* 0x000fe20000000000 */
[----:B------:R-:W-:Y:S01]  /*d680*/  IMAD.MOV R11, RZ, RZ, -R11 ;  /* 0x000000ffff0b7224 */ /* 0x000fe200078e0a0b */
[----:B------:R-:W-:Y:S01]  /*d690*/  IABS R3, R12 ;  /* 0x0000000c00037213 */ /* 0x000fe20000000000 */
[----:B------:R-:W-:Y:S01]  /*d6a0*/  @!P6 IMAD.IADD R4, R4, 0x1, -R2 ;  /* 0x000000010404e824 */ /* 0x000fe200078e0a02 */
[----:B------:R0:W-:Y:S01]  /*d6b0*/  STL [R1+0x6c8], R7 ;  /* 0x0006c80701007387 */ /* 0x0001e20000100800 */
[----:B------:R-:W-:Y:S01]  /*d6c0*/  IMAD.HI.U32 R13, R22, R8, RZ ;  /* 0x00000008160d7227 */ /* 0x000fe200078e00ff */
[----:B------:R-:W-:-:S03]  /*d6d0*/  ISETP.GT.U32.AND P6, PT, R2, R10, PT ;  /* 0x0000000a0200720c */ /* 0x000fc60003fc4070 */
[----:B------:R-:W-:Y:S02]  /*d6e0*/  IMAD R5, R2, R11, R5 ;  /* 0x0000000b02057224 */ /* 0x000fe400078e0205 */
[----:B------:R-:W-:Y:S02]  /*d6f0*/  IMAD.MOV R13, RZ, RZ, -R13 ;  /* 0x000000ffff0d7224 */ /* 0x000fe400078e0a0d */
[----:B------:R-:W-:-:S04]  /*d700*/  IMAD.HI.U32 R11, R22, R3, RZ ;  /* 0x00000003160b7227 */ /* 0x000fc800078e00ff */
[----:B0-----:R-:W-:Y:S02]  /*d710*/  IMAD.MOV.U32 R7, RZ, RZ, R4 ;  /* 0x000000ffff077224 */ /* 0x001fe400078e0004 */
[C---:B------:R-:W-:Y:S02]  /*d720*/  IMAD R4, R2.reuse, R13, R8 ;  /* 0x0000000d02047224 */ /* 0x040fe400078e0208 */
[----:B------:R-:W-:Y:S01]  /*d730*/  @!P2 IMAD.MOV R7, RZ, RZ, -R7 ;  /* 0x000000ffff07a224 */ /* 0x000fe200078e0a07 */
[C---:B------:R-:W-:Y:S01]  /*d740*/  ISETP.GT.U32.AND P2, PT, R2.reuse, R5, PT ;  /* 0x000000050200720c */ /* 0x040fe20003f44070 */
[----:B------:R-:W-:Y:S02]  /*d750*/  IMAD.MOV R11, RZ, RZ, -R11 ;  /* 0x000000ffff0b7224 */ /* 0x000fe400078e0a0b */
[--C-:B------:R-:W-:Y:S01]  /*d760*/  @!P4 IMAD.IADD R9, R9, 0x1, -R2.reuse ;  /* 0x000000010909c824 */ /* 0x100fe200078e0a02 */
[C---:B------:R-:W-:Y:S01]  /*d770*/  ISETP.GT.U32.AND P4, PT, R2.reuse, R4, PT ;  /* 0x000000040200720c */ /* 0x040fe20003f84070 */
[----:B------:R-:W-:Y:S01]  /*d780*/  IMAD R3, R2, R11, R3 ;  /* 0x0000000b02037224 */ /* 0x000fe200078e0203 */
[----:B------:R0:W-:Y:S01]  /*d790*/  STL [R1+0x6c4], R7 ;  /* 0x0006c40701007387 */ /* 0x0001e20000100800 */
[----:B------:R-:W-:-:S02]  /*d7a0*/  @!P6 IMAD.IADD R10, R10, 0x1, -R2 ;  /* 0x000000010a0ae824 */ /* 0x000fc400078e0a02 */
[----:B------:R-:W-:Y:S01]  /*d7b0*/  VIADD R17, R0, 0x112 ;  /* 0x0000011200117836 */ /* 0x000fe20000000000 */
[----:B------:R-:W-:Y:S01]  /*d7c0*/  ISETP.GT.U32.AND P6, PT, R2, R3, PT ;  /* 0x000000030200720c */ /* 0x000fe20003fc4070 */
[----:B------:R-:W-:-:S03]  /*d7d0*/  IMAD.HI.U32 R18, R22, R14, RZ ;  /* 0x0000000e16127227 */ /* 0x000fc600078e00ff */
[----:B------:R-:W-:Y:S01]  /*d7e0*/  IABS R15, R17 ;  /* 0x00000011000f7213 */ /* 0x000fe20000000000 */
[--C-:B------:R-:W-:Y:S01]  /*d7f0*/  @!P2 IMAD.IADD R5, R5, 0x1, -R2.reuse ;  /* 0x000000010505a824 */ /* 0x100fe200078e0a02 */
[----:B------:R-:W-:Y:S01]  /*d800*/  ISETP.GT.U32.AND P2, PT, R2, R10, PT ;  /* 0x0000000a0200720c */ /* 0x000fe20003f44070 */
[----:B------:R-:W-:Y:S02]  /*d810*/  @!P4 IMAD.IADD R4, R4, 0x1, -R2 ;  /* 0x000000010404c824 */ /* 0x000fe400078e0a02 */
[----:B------:R-:W-:Y:S01]  /*d820*/  IMAD.MOV R18, RZ, RZ, -R18 ;  /* 0x000000ffff127224 */ /* 0x000fe200078e0a12 */
[C---:B------:R-:W-:Y:S01]  /*d830*/  ISETP.GT.U32.AND P4, PT, R2.reuse, R5, PT ;  /* 0x000000050200720c */ /* 0x040fe20003f84070 */
[----:B0-----:R-:W-:Y:S02]  /*d840*/  IMAD.MOV.U32 R7, RZ, RZ, R9 ;  /* 0x000000ffff077224 */ /* 0x001fe400078e0009 */
[----:B------:R-:W-:Y:S01]  /*d850*/  @!P6 IMAD.IADD R3, R3, 0x1, -R2 ;  /* 0x000000010303e824 */ /* 0x000fe200078e0a02 */
[----:B------:R-:W-:Y:S01]  /*d860*/  ISETP.GT.U32.AND P6, PT, R2, R4, PT ;  /* 0x000000040200720c */ /* 0x000fe20003fc4070 */
[----:B------:R-:W-:-:S04]  /*d870*/  IMAD.HI.U32 R8, R22, R15, RZ ;  /* 0x0000000f16087227 */ /* 0x000fc800078e00ff */
[----:B------:R-:W-:Y:S01]  /*d880*/  @!P3 IMAD.MOV R7, RZ, RZ, -R7 ;  /* 0x000000ffff07b224 */ /* 0x000fe200078e0a07 */
[----:B------:R-:W-:Y:S01]  /*d890*/  ISETP.GT.U32.AND P3, PT, R2, R3, PT ;  /* 0x000000030200720c */ /* 0x000fe20003f64070 */
[----:B------:R-:W-:Y:S02]  /*d8a0*/  IMAD.MOV R11, RZ, RZ, -R8 ;  /* 0x000000ffff0b7224 */ /* 0x000fe400078e0a08 */
[----:B------:R-:W-:Y:S01]  /*d8b0*/  @!P4 IMAD.IADD R5, R5, 0x1, -R2 ;  /* 0x000000010505c824 */ /* 0x000fe200078e0a02 */
[----:B------:R-:W-:Y:S01]  /*d8c0*/  ISETP.GE.AND P4, PT, R12, RZ, PT ;  /* 0x000000ff0c00720c */ /* 0x000fe20003f86270 */
[----:B------:R-:W-:Y:S01]  /*d8d0*/  IMAD R12, R2, R18, R14 ;  /* 0x00000012020c7224 */ /* 0x000fe200078e020e */
[----:B------:R0:W-:Y:S01]  /*d8e0*/  STL [R1+0x6b0], R7 ;  /* 0x0006b00701007387 */ /* 0x0001e20000100800 */
[--C-:B------:R-:W-:Y:S02]  /*d8f0*/  @!P6 IMAD.IADD R4, R4, 0x1, -R2.reuse ;  /* 0x000000010404e824 */ /* 0x100fe400078e0a02 */
[C---:B------:R-:W-:Y:S01]  /*d900*/  IMAD R15, R2.reuse, R11, R15 ;  /* 0x0000000b020f7224 */ /* 0x040fe200078e020f */
[----:B------:R-:W-:Y:S01]  /*d910*/  ISETP.GT.U32.AND P6, PT, R2, R12, PT ;  /* 0x0000000c0200720c */ /* 0x000fe20003fc4070 */
[----:B------:R-:W-:-:S02]  /*d920*/  @!P2 IMAD.IADD R10, R10, 0x1, -R2 ;  /* 0x000000010a0aa824 */ /* 0x000fc400078e0a02 */
[----:B------:R-:W-:Y:S01]  /*d930*/  VIADD R14, R0, 0x10e ;  /* 0x0000010e000e7836 */ /* 0x000fe20000000000 */
[----:B------:R-:W-:Y:S01]  /*d940*/  ISETP.GT.U32.AND P2, PT, R2, R15, PT ;  /* 0x0000000f0200720c */ /* 0x000fe20003f44070 */
[--C-:B------:R-:W-:Y:S01]  /*d950*/  @!P3 IMAD.IADD R3, R3, 0x1, -R2.reuse ;  /* 0x000000010303b824 */ /* 0x100fe200078e0a02 */
[----:B------:R-:W-:Y:S01]  /*d960*/  ISETP.GE.AND P3, PT, R17, RZ, PT ;  /* 0x000000ff1100720c */ /* 0x000fe20003f66270 */
[----:B0-----:R-:W-:Y:S01]  /*d970*/  IMAD.MOV.U32 R7, RZ, RZ, R5 ;  /* 0x000000ffff077224 */ /* 0x001fe200078e0005 */
[----:B------:R-:W-:Y:S01]  /*d980*/  IABS R17, R14 ;  /* 0x0000000e00117213 */ /* 0x000fe20000000000 */
[----:B------:R-:W-:Y:S02]  /*d990*/  VIADD R8, R0, 0x110 ;  /* 0x0000011000087836 */ /* 0x000fe40000000000 */
[----:B------:R-:W-:Y:S02]  /*d9a0*/  @!P5 IMAD.MOV R7, RZ, RZ, -R7 ;  /* 0x000000ffff07d224 */ /* 0x000fe400078e0a07 */
[----:B------:R-:W-:Y:S01]  /*d9b0*/  @!P6 IMAD.IADD R12, R12, 0x1, -R2 ;  /* 0x000000010c0ce824 */ /* 0x000fe200078e0a02 */
[----:B------:R-:W-:Y:S01]  /*d9c0*/  IABS R13, R8 ;  /* 0x00000008000d7213 */ /* 0x000fe20000000000 */
[----:B------:R-:W-:-:S02]  /*d9d0*/  IMAD.MOV.U32 R20, RZ, RZ, R10 ;  /* 0x000000ffff147224 */ /* 0x000fc400078e000a */
[----:B------:R-:W-:Y:S01]  /*d9e0*/  IMAD.HI.U32 R10, R22, R17, RZ ;  /* 0x00000011160a7227 */ /* 0x000fe200078e00ff */
[----:B------:R-:W-:-:S03]  /*d9f0*/  ISETP.GT.U32.AND P5, PT, R2, R12, PT ;  /* 0x0000000c0200720c */ /* 0x000fc60003fa4070 */
[----:B------:R-:W-:Y:S02]  /*da00*/  VIADD R11, R0, 0x10f ;  /* 0x0000010f000b7836 */ /* 0x000fe40000000000 */
[----:B------:R-:W-:Y:S01]  /*da10*/  @!P2 IMAD.IADD R15, R15, 0x1, -R2 ;  /* 0x000000010f0fa824 */ /* 0x000fe200078e0a02 */
[----:B------:R-:W-:Y:S01]  /*da20*/  ISETP.GE.AND P2, PT, R16, RZ, PT ;  /* 0x000000ff1000720c */ /* 0x000fe20003f46270 */
[----:B------:R-:W-:Y:S01]  /*da30*/  IMAD.MOV R10, RZ, RZ, -R10 ;  /* 0x000000ffff0a7224 */ /* 0x000fe200078e0a0a */
[----:B------:R-:W-:Y:S01]  /*da40*/  IABS R9, R11 ;  /* 0x0000000b00097213 */ /* 0x000fe20000000000 */
[----:B------:R-:W-:-:S04]  /*da50*/  IMAD.HI.U32 R18, R22, R13, RZ ;  /* 0x0000000d16127227 */ /* 0x000fc800078e00ff */
[----:B------:R-:W-:Y:S01]  /*da60*/  @!P0 IMAD.MOV R20, RZ, RZ, -R20 ;  /* 0x000000ffff148224 */ /* 0x000fe200078e0a14 */
[C---:B------:R-:W-:Y:S01]  /*da70*/  ISETP.GT.U32.AND P0, PT, R2.reuse, R15, PT ;  /* 0x0000000f0200720c */ /* 0x040fe20003f04070 */
[----:B------:R-:W-:Y:S02]  /*da80*/  IMAD R17, R2, R10, R17 ;  /* 0x0000000a02117224 */ /* 0x000fe400078e0211 */
[----:B------:R-:W-:Y:S01]  /*da90*/  IMAD.MOV R18, RZ, RZ, -R18 ;  /* 0x000000ffff127224 */ /* 0x000fe200078e0a12 */
[----:B------:R-:W-:Y:S01]  /*daa0*/  STL [R1+0x6ac], R20 ;  /* 0x0006ac1401007387 */ /* 0x000fe20000100800 */
[----:B------:R-:W-:Y:S01]  /*dab0*/  @!P5 IMAD.IADD R12, R12, 0x1, -R2 ;  /* 0x000000010c0cd824 */ /* 0x000fe200078e0a02 */
[----:B------:R-:W-:Y:S01]  /*dac0*/  ISETP.GT.U32.AND P5, PT, R2, R17, PT ;  /* 0x000000110200720c */ /* 0x000fe20003fa4070 */
[----:B------:R-:W-:Y:S01]  /*dad0*/  IMAD.HI.U32 R19, R22, R9, RZ ;  /* 0x0000000916137227 */ /* 0x000fe200078e00ff */
[----:B------:R0:W-:Y:S03]  /*dae0*/  STL [R1+0x6a8], R7 ;  /* 0x0006a80701007387 */ /* 0x0001e60000100800 */
[----:B------:R-:W-:-:S02]  /*daf0*/  IMAD R13, R2, R18, R13 ;  /* 0x00000012020d7224 */ /* 0x000fc400078e020d */
[----:B------:R-:W-:Y:S01]  /*db00*/  @!P1 IMAD.MOV R4, RZ, RZ, -R4 ;  /* 0x000000ffff049224 */ /* 0x000fe200078e0a04 */
[----:B------:R-:W-:Y:S01]  /*db10*/  ISETP.GE.AND P1, PT, R8, RZ, PT ;  /* 0x000000ff0800720c */ /* 0x000fe20003f26270 */
[----:B------:R-:W-:Y:S01]  /*db20*/  @!P4 IMAD.MOV R3, RZ, RZ, -R3 ;  /* 0x000000ffff03c224 */ /* 0x000fe200078e0a03 */
[C---:B------:R-:W-:Y:S01]  /*db30*/  ISETP.GT.U32.AND P6, PT, R2.reuse, R13, PT ;  /* 0x0000000d0200720c */ /* 0x040fe20003fc4070 */
[----:B------:R-:W-:Y:S01]  /*db40*/  IMAD.MOV R19, RZ, RZ, -R19 ;  /* 0x000000ffff137224 */ /* 0x000fe200078e0a13 */
[----:B------:R-:W-:Y:S01]  /*db50*/  STL [R1+0x6a4], R4 ;  /* 0x0006a40401007387 */ /* 0x000fe20000100800 */
[----:B------:R-:W-:Y:S01]  /*db60*/  @!P0 IMAD.IADD R15, R15, 0x1, -R2 ;  /* 0x000000010f0f8824 */ /* 0x000fe200078e0a02 */
[----:B------:R-:W-:Y:S01]  /*db70*/  ISETP.GE.AND P0, PT, R11, RZ, PT ;  /* 0x000000ff0b00720c */ /* 0x000fe20003f06270 */
[----:B------:R-:W-:Y:S01]  /*db80*/  IMAD R9, R2, R19, R9 ;  /* 0x0000001302097224 */ /* 0x000fe200078e0209 */
[----:B------:R1:W-:Y:S01]  /*db90*/  STL [R1+0x6a0], R3 ;  /* 0x0006a00301007387 */ /* 0x0003e20000100800 */
[----:B0-----:R-:W-:-:S02]  /*dba0*/  IMAD.MOV.U32 R7, RZ, RZ, R15 ;  /* 0x000000ffff077224 */ /* 0x001fc400078e000f */
[--C-:B------:R-:W-:Y:S01]  /*dbb0*/  @!P5 IMAD.IADD R17, R17, 0x1, -R2.reuse ;  /* 0x000000011111d824 */ /* 0x100fe200078e0a02 */
[----:B------:R-:W-:Y:S01]  /*dbc0*/  ISETP.GT.U32.AND P4, PT, R2, R9, PT ;  /* 0x000000090200720c */ /* 0x000fe20003f84070 */
[----:B------:R-:W-:Y:S02]  /*dbd0*/  VIADD R16, R0, 0x10d ;  /* 0x0000010d00107836 */ /* 0x000fe40000000000 */
[--C-:B------:R-:W-:Y:S01]  /*dbe0*/  @!P6 IMAD.IADD R13, R13, 0x1, -R2.reuse ;  /* 0x000000010d0de824 */ /* 0x100fe200078e0a02 */
[----:B------:R-:W-:Y:S01]  /*dbf0*/  ISETP.GT.U32.AND P5, PT, R2, R17, PT ;  /* 0x000000110200720c */ /* 0x000fe20003fa4070 */
[----:B------:R-:W-:Y:S01]  /*dc00*/  @!P3 IMAD.MOV R7, RZ, RZ, -R7 ;  /* 0x000000ffff07b224 */ /* 0x000fe200078e0a07 */
[----:B------:R-:W-:Y:S01]  /*dc10*/  IABS R5, R16 ;  /* 0x0000001000057213 */ /* 0x000fe20000000000 */
[----:B-1----:R-:W-:Y:S01]  /*dc20*/  VIADD R3, R0, 0x10c ;  /* 0x0000010c00037836 */ /* 0x002fe20000000000 */
[----:B------:R-:W-:Y:S01]  /*dc30*/  ISETP.GE.AND P6, PT, R14, RZ, PT ;  /* 0x000000ff0e00720c */ /* 0x000fe20003fc6270 */
[----:B------:R-:W-:Y:S01]  /*dc40*/  VIADD R10, R0, 0x10a ;  /* 0x0000010a000a7836 */ /* 0x000fe20000000000 */
[----:B------:R-:W-:Y:S01]  /*dc50*/  ISETP.GT.U32.AND P3, PT, R2, R13, PT ;  /* 0x0000000d0200720c */ /* 0x000fe20003f64070 */
[----:B------:R-:W-:Y:S01]  /*dc60*/  IMAD.HI.U32 R14, R22, R5, RZ ;  /* 0x00000005160e7227 */ /* 0x000fe200078e00ff */
[----:B------:R-:W-:Y:S01]  /*dc70*/  IABS R15, R3 ;  /* 0x00000003000f7213 */ /* 0x000fe20000000000 */
[----:B------:R0:W-:Y:S02]  /*dc80*/  STL [R1+0x69c], R7 ;  /* 0x00069c0701007387 */ /* 0x0001e40000100800 */
[----:B------:R-:W-:-:S02]  /*dc90*/  @!P4 IMAD.IADD R9, R9, 0x1, -R2 ;  /* 0x000000010909c824 */ /* 0x000fc400078e0a02 */
[----:B------:R-:W-:-:S03]  /*dca0*/  IMAD.HI.U32 R8, R22, R15, RZ ;  /* 0x0000000f16087227 */ /* 0x000fc600078e00ff */
[C---:B------:R-:W-:Y:S01]  /*dcb0*/  ISETP.GT.U32.AND P4, PT, R2.reuse, R9, PT ;  /* 0x000000090200720c */ /* 0x040fe20003f84070 */
[----:B------:R-:W-:Y:S02]  /*dcc0*/  IMAD.MOV R18, RZ, RZ, -R8 ;  /* 0x000000ffff127224 */ /* 0x000fe400078e0a08 */
[----:B------:R-:W-:Y:S02]  /*dcd0*/  IMAD.MOV R14, RZ, RZ, -R14 ;  /* 0x000000ffff0e7224 */ /* 0x000fe400078e0a0e */
[C---:B------:R-:W-:Y:S02]  /*dce0*/  IMAD R15, R2.reuse, R18, R15 ;  /* 0x00000012020f7224 */ /* 0x040fe400078e020f */
[--C-:B------:R-:W-:Y:S02]  /*dcf0*/  @!P5 IMAD.IADD R17, R17, 0x1, -R2.reuse ;  /* 0x000000011111d824 */ /* 0x100fe400078e0a02 */
[C---:B------:R-:W-:Y:S01]  /*dd00*/  IMAD R5, R2.reuse, R14, R5 ;  /* 0x0000000e02057224 */ /* 0x040fe200078e0205 */
[----:B------:R-:W-:Y:S01]  /*dd10*/  ISETP.GT.U32.AND P5, PT, R2, R15, PT ;  /* 0x0000000f0200720c */ /* 0x000fe20003fa4070 */
[--C-:B------:R-:W-:Y:S01]  /*dd20*/  @!P3 IMAD.IADD R13, R13, 0x1, -R2.reuse ;  /* 0x000000010d0db824 */ /* 0x100fe200078e0a02 */
[----:B------:R-:W-:Y:S01]  /*dd30*/  IABS R14, R10 ;  /* 0x0000000a000e7213 */ /* 0x000fe20000000000 */
[----:B------:R-:W-:Y:S01]  /*dd40*/  VIADD R4, R0, 0x10b ;  /* 0x0000010b00047836 */ /* 0x000fe20000000000 */
[----:B------:R-:W-:Y:S01]  /*dd50*/  ISETP.GT.U32.AND P3, PT, R2, R5, PT ;  /* 0x000000050200720c */ /* 0x000fe20003f64070 */
[----:B------:R-:W-:Y:S01]  /*dd60*/  @!P4 IMAD.IADD R9, R9, 0x1, -R2 ;  /* 0x000000010909c824 */ /* 0x000fe200078e0a02 */
[----:B------:R-:W-:Y:S01]  /*dd70*/  ISETP.GE.AND P4, PT, R16, RZ, PT ;  /* 0x000000ff1000720c */ /* 0x000fe20003f86270 */
[----:B------:R-:W-:Y:S01]  /*dd80*/  IMAD.MOV.U32 R8, RZ, RZ, R14 ;  /* 0x000000ffff087224 */ /* 0x000fe200078e000e */
[----:B------:R-:W-:Y:S01]  /*dd90*/  IABS R11, R4 ;  /* 0x00000004000b7213 */ /* 0x000fe20000000000 */
[----:B------:R-:W-:-:S02]  /*dda0*/  VIADD R14, R0, 0x109 ;  /* 0x00000109000e7836 */ /* 0x000fc40000000000 */
[----:B------:R-:W-:Y:S02]  /*ddb0*/  IMAD.MOV.U32 R20, RZ, RZ, R12 ;  /* 0x000000ffff147224 */ /* 0x000fe400078e000c */
[----:B------:R-:W-:Y:S01]  /*ddc0*/  @!P5 IMAD.IADD R15, R15, 0x1, -R2 ;  /* 0x000000010f0fd824 */ /* 0x000fe200078e0a02 */
[----:B------:R-:W-:Y:S01]  /*ddd0*/  IABS R16, R14 ;  /* 0x0000000e00107213 */ /* 0x000fe20000000000 */
[----:B------:R-:W-:Y:S02]  /*dde0*/  @!P2 IMAD.MOV R20, RZ, RZ, -R20 ;  /* 0x000000ffff14a224 */ /* 0x000fe400078e0a14 */
[----:B------:R-:W-:Y:S01]  /*ddf0*/  @!P3 IMAD.IADD R5, R5, 0x1, -R2 ;  /* 0x000000010505b824 */ /* 0x000fe200078e0a02 */
[----:B------:R-:W-:Y:S01]  /*de00*/  ISETP.GT.U32.AND P2, PT, R2, R15, PT ;  /* 0x0000000f0200720c */ /* 0x000fe20003f44070 */
[----:B------:R-:W-:Y:S01]  /*de10*/  IMAD.HI.U32 R12, R22, R16, RZ ;  /* 0x00000010160c7227 */ /* 0x000fe200078e00ff */
[----:B------:R-:W-:Y:S01]  /*de20*/  STL [R1+0x694], R20 ;  /* 0x0006941401007387 */ /* 0x000fe20000100800 */
[----:B------:R-:W-:-:S02]  /*de30*/  ISETP.GE.AND P3, PT, R3, RZ, PT ;  /* 0x000000ff0300720c */ /* 0x000fc40003f66270 */
[----:B------:R-:W-:Y:S01]  /*de40*/  IMAD.HI.U32 R18, R22, R11, RZ ;  /* 0x0000000b16127227 */ /* 0x000fe200078e00ff */
[----:B------:R-:W-:-:S03]  /*de50*/  ISETP.GT.U32.AND P5, PT, R2, R5, PT ;  /* 0x000000050200720c */ /* 0x000fc60003fa4070 */
[----:B0-----:R-:W-:Y:S02]  /*de60*/  IMAD.MOV.U32 R7, RZ, RZ, R13 ;  /* 0x000000ffff077224 */ /* 0x001fe400078e000d */
[----:B------:R-:W-:Y:S02]  /*de70*/  IMAD.MOV R12, RZ, RZ, -R12 ;  /* 0x000000ffff0c7224 */ /* 0x000fe400078e0a0c */
[----:B------:R-:W-:Y:S02]  /*de80*/  IMAD.MOV R18, RZ, RZ, -R18 ;  /* 0x000000ffff127224 */ /* 0x000fe400078e0a12 */
[----:B------:R-:W-:Y:S02]  /*de90*/  @!P1 IMAD.MOV R7, RZ, RZ, -R7 ;  /* 0x000000ffff079224 */ /* 0x000fe400078e0a07 */
[----:B------:R-:W-:-:S03]  /*dea0*/  IMAD.HI.U32 R19, R22, R8, RZ ;  /* 0x0000000816137227 */ /* 0x000fc600078e00ff */
[----:B------:R0:W-:Y:S01]  /*deb0*/  STL [R1+0x858], R7 ;  /* 0x0008580701007387 */ /* 0x0001e20000100800 */
[C---:B------:R-:W-:Y:S02]  /*dec0*/  IMAD R12, R2.reuse, R12, R16 ;  /* 0x0000000c020c7224 */ /* 0x040fe400078e0210 */
[C---:B------:R-:W-:Y:S02]  /*ded0*/  IMAD R11, R2.reuse, R18, R11 ;  /* 0x00000012020b7224 */ /* 0x040fe400078e020b */
[----:B------:R-:W-:Y:S02]  /*dee0*/  IMAD.MOV R19, RZ, RZ, -R19 ;  /* 0x000000ffff137224 */ /* 0x000fe400078e0a13 */
[----:B------:R-:W-:Y:S01]  /*def0*/  @!P0 IMAD.MOV R9, RZ, RZ, -R9 ;  /* 0x000000ffff098224 */ /* 0x000fe200078e0a09 */
[C---:B------:R-:W-:Y:S01]  /*df00*/  ISETP.GT.U32.AND P1, PT, R2.reuse, R11, PT ;  /* 0x0000000b0200720c */ /* 0x040fe20003f24070 */
[----:B------:R-:W-:Y:S01]  /*df10*/  @!P2 IMAD.IADD R15, R15, 0x1, -R2 ;  /* 0x000000010f0fa824 */ /* 0x000fe200078e0a02 */
[----:B------:R-:W-:Y:S01]  /*df20*/  ISETP.GT.U32.AND P2, PT, R2, R12, PT ;  /* 0x0000000c0200720c */ /* 0x000fe20003f44070 */
[----:B0-----:R-:W-:Y:S01]  /*df30*/  IMAD.MOV.U32 R7, RZ, RZ, R17 ;  /* 0x000000ffff077224 */ /* 0x001fe200078e0011 */
[----:B------:R0:W-:Y:S01]  /*df40*/  STL [R1+0x688], R9 ;  /* 0x0006880901007387 */ /* 0x0001e20000100800 */
[----:B------:R-:W-:Y:S01]  /*df50*/  VIADD R3, R0, 0x108 ;  /* 0x0000010800037836 */ /* 0x000fe20000000000 */
[----:B------:R-:W-:Y:S01]  /*df60*/  ISETP.GE.AND P0, PT, R4, RZ, PT ;  /* 0x000000ff0400720c */ /* 0x000fe20003f06270 */
[----:B------:R-:W-:-:S02]  /*df70*/  IMAD R19, R2, R19, R8 ;  /* 0x0000001302137224 */ /* 0x000fc400078e0208 */
[----:B------:R-:W-:Y:S01]  /*df80*/  @!P6 IMAD.MOV R7, RZ, RZ, -R7 ;  /* 0x000000ffff07e224 */ /* 0x000fe200078e0a07 */
[----:B------:R-:W-:Y:S01]  /*df90*/  IABS R8, R3 ;  /* 0x0000000300087213 */ /* 0x000fe20000000000 */
[--C-:B------:R-:W-:Y:S01]  /*dfa0*/  @!P5 IMAD.IADD R5, R5, 0x1, -R2.reuse ;  /* 0x000000010505d824 */ /* 0x100fe200078e0a02 */
[----:B------:R-:W-:Y:S01]  /*dfb0*/  ISETP.GT.U32.AND P6, PT, R2, R19, PT ;  /* 0x000000130200720c */ /* 0x000fe20003fc4070 */
[----:B------:R-:W-:Y:S01]  /*dfc0*/  @!P1 IMAD.IADD R11, R11, 0x1, -R2 ;  /* 0x000000010b0b9824 */ /* 0x000fe200078e0a02 */
[----:B------:R1:W-:Y:S01]  /*dfd0*/  STL [R1+0x684], R7 ;  /* 0x0006840701007387 */ /* 0x0003e20000100800 */
[----:B0-----:R-:W-:Y:S01]  /*dfe0*/  VIADD R9, R0, 0x107 ;  /* 0x0000010700097836 */ /* 0x001fe20000000000 */
[----:B------:R-:W-:Y:S01]  /*dff0*/  ISETP.GE.AND P5, PT, R10, RZ, PT ;  /* 0x000000ff0a00720c */ /* 0x000fe20003fa6270 */
[----:B------:R-:W-:Y:S01]  /*e000*/  IMAD.HI.U32 R10, R22, R8, RZ ;  /* 0x00000008160a7227 */ /* 0x000fe200078e00ff */
[----:B------:R-:W-:-:S03]  /*e010*/  ISETP.GE.AND P1, PT, R14, RZ, PT ;  /* 0x000000ff0e00720c */ /* 0x000fc60003f26270 */
[----:B------:R-:W-:Y:S02]  /*e020*/  @!P2 IMAD.IADD R12, R12, 0x1, -R2 ;  /* 0x000000010c0ca824 */ /* 0x000fe400078e0a02 */
[----:B------:R-:W-:Y:S02]  /*e030*/  IMAD.MOV R13, RZ, RZ, -R10 ;  /* 0x000000ffff0d7224 */ /* 0x000fe400078e0a0a */
[----:B-1----:R-:W-:Y:S01]  /*e040*/  IMAD.MOV.U32 R7, RZ, RZ, R5 ;  /* 0x000000ffff077224 */ /* 0x002fe200078e0005 */
[----:B------:R-:W-:Y:S01]  /*e050*/  IABS R5, R9 ;  /* 0x0000000900057213 */ /* 0x000fe20000000000 */
[----:B------:R-:W-:Y:S01]  /*e060*/  @!P6 IMAD.IADD R19, R19, 0x1, -R2 ;  /* 0x000000011313e824 */ /* 0x000fe200078e0a02 */
[C---:B------:R-:W-:Y:S01]  /*e070*/  ISETP.GT.U32.AND P2, PT, R2.reuse, R12, PT ;  /* 0x0000000c0200720c */ /* 0x040fe20003f44070 */
[----:B------:R-:W-:Y:S01]  /*e080*/  @!P4 IMAD.MOV R7, RZ, RZ, -R7 ;  /* 0x000000ffff07c224 */ /* 0x000fe200078e0a07 */
[C---:B------:R-:W-:Y:S01]  /*e090*/  ISETP.GT.U32.AND P4, PT, R2.reuse, R11, PT ;  /* 0x0000000b0200720c */ /* 0x040fe20003f84070 */
[----:B------:R-:W-:Y:S01]  /*e0a0*/  IMAD.MOV.U32 R10, RZ, RZ, R5 ;  /* 0x000000ffff0a7224 */ /* 0x000fe200078e0005 */
[C---:B------:R-:W-:Y:S01]  /*e0b0*/  ISETP.GT.U32.AND P6, PT, R2.reuse, R19, PT ;  /* 0x000000130200720c */ /* 0x040fe20003fc4070 */
[----:B------:R-:W-:Y:S01]  /*e0c0*/  IMAD R5, R2, R13, R8 ;  /* 0x0000000d02057224 */ /* 0x000fe200078e0208 */
[----:B------:R0:W-:Y:S01]  /*e0d0*/  STL [R1+0x670], R7 ;  /* 0x0006700701007387 */ /* 0x0001e20000100800 */
[----:B------:R-:W-:-:S04]  /*e0e0*/  IMAD.HI.U32 R13, R22, R10, RZ ;  /* 0x0000000a160d7227 */ /* 0x000fc800078e00ff */
[----:B------:R-:W-:Y:S02]  /*e0f0*/  IMAD.MOV R13, RZ, RZ, -R13 ;  /* 0x000000ffff0d7224 */ /* 0x000fe400078e0a0d */
[----:B------:R-:W-:Y:S02]  /*e100*/  VIADD R4, R0, 0x106 ;  /* 0x0000010600047836 */ /* 0x000fe40000000000 */
[--C-:B------:R-:W-:Y:S02]  /*e110*/  @!P2 IMAD.IADD R12, R12, 0x1, -R2.reuse ;  /* 0x000000010c0ca824 */ /* 0x100fe400078e0a02 */
[----:B0-----:R-:W-:Y:S01]  /*e120*/  IMAD.MOV.U32 R7, RZ, RZ, R15 ;  /* 0x000000ffff077224 */ /* 0x001fe200078e000f */
[----:B------:R-:W-:Y:S01]  /*e130*/  IABS R8, R4 ;  /* 0x0000000400087213 */ /* 0x000fe20000000000 */
[----:B------:R-:W-:Y:S01]  /*e140*/  @!P4 IMAD.IADD R11, R11, 0x1, -R2 ;  /* 0x000000010b0bc824 */ /* 0x000fe200078e0a02 */
[C---:B------:R-:W-:Y:S01]  /*e150*/  ISETP.GT.U32.AND P4, PT, R2.reuse, R5, PT ;  /* 0x000000050200720c */ /* 0x040fe20003f84070 */
[----:B------:R-:W-:Y:S01]  /*e160*/  @!P3 IMAD.MOV R7, RZ, RZ, -R7 ;  /* 0x000000ffff07b224 */ /* 0x000fe200078e0a07 */
[----:B------:R-:W-:Y:S01]  /*e170*/  ISETP.GE.AND P3, PT, R3, RZ, PT ;  /* 0x000000ff0300720c */ /* 0x000fe20003f66270 */
[----:B------:R-:W-:-:S02]  /*e180*/  IMAD R3, R2, R13, R10 ;  /* 0x0000000d02037224 */ /* 0x000fc400078e020a */
        /* <DEDUP_REMOVED lines=9> */
[--C-:B------:R-:W-:Y:S02]  /*e220*/  @!P4 IMAD.IADD R5, R5, 0x1, -R2.reuse ;  /* 0x000000010505c824 */ /* 0x100fe400078e0a02 */
[----:B------:R-:W-:Y:S01]  /*e230*/  @!P0 IMAD.MOV R7, RZ, RZ, -R7 ;  /* 0x000000ffff078224 */ /* 0x000fe200078e0a07 */
[----:B------:R-:W-:Y:S01]  /*e240*/  ISETP.GE.AND P0, PT, R4, RZ, PT ;  /* 0x000000ff0400720c */ /* 0x000fe20003f06270 */
[----:B------:R-:W-:Y:S01]  /*e250*/  @!P2 IMAD.IADD R3, R3, 0x1, -R2 ;  /* 0x000000010303a824 */ /* 0x000fe200078e0a02 */
[C---:B------:R-:W-:Y:S01]  /*e260*/  ISETP.GT.U32.AND P4, PT, R2.reuse, R5, PT ;  /* 0x000000050200720c */ /* 0x040fe20003f84070 */
[C---:B------:R-:W-:Y:S01]  /*e270*/  IMAD R8, R2.reuse, R13, R8 ;  /* 0x0000000d02087224 */ /* 0x040fe200078e0208 */
[----:B------:R0:W-:Y:S01]  /*e280*/  STL [R1+0x668], R7 ;  /* 0x0006680701007387 */ /* 0x0001e20000100800 */
[----:B------:R-:W-:Y:S01]  /*e290*/  IMAD.MOV.U32 R16, RZ, RZ, R19 ;  /* 0x000000ffff107224 */ /* 0x000fe200078e0013 */
[----:B------:R-:W-:Y:S01]  /*e2a0*/  ISETP.GT.U32.AND P2, PT, R2, R3, PT ;  /* 0x000000030200720c */ /* 0x000fe20003f44070 */
[----:B------:R-:W-:-:S02]  /*e2b0*/  VIADD R10, R0, 0x104 ;  /* 0x00000104000a7836 */ /* 0x000fc40000000000 */
[----:B------:R-:W-:-:S03]  /*e2c0*/  IMAD.HI.U32 R4, R22, R14, RZ ;  /* 0x0000000e16047227 */ /* 0x000fc600078e00ff */
[----:B------:R-:W-:Y:S01]  /*e2d0*/  IABS R15, R10 ;  /* 0x0000000a000f7213 */ /* 0x000fe20000000000 */
[----:B------:R-:W-:Y:S01]  /*e2e0*/  @!P5 IMAD.MOV R16, RZ, RZ, -R16 ;  /* 0x000000ffff10d224 */ /* 0x000fe200078e0a10 */
[----:B------:R-:W-:Y:S01]  /*e2f0*/  ISETP.GT.U32.AND P5, PT, R2, R8, PT ;  /* 0x000000080200720c */ /* 0x000fe20003fa4070 */
[----:B0-----:R-:W-:Y:S02]  /*e300*/  IMAD.MOV.U32 R7, RZ, RZ, R12 ;  /* 0x000000ffff077224 */ /* 0x001fe400078e000c */
[----:B------:R-:W-:Y:S01]  /*e310*/  IMAD.HI.U32 R11, R22, R15, RZ ;  /* 0x0000000f160b7227 */ /* 0x000fe200078e00ff */
[----:B------:R-:W-:Y:S03]  /*e320*/  STL [R1+0x664], R16 ;  /* 0x0006641001007387 */ /* 0x000fe60000100800 */
[----:B------:R-:W-:Y:S01]  /*e330*/  @!P1 IMAD.MOV R7, RZ, RZ, -R7 ;  /* 0x000000ffff079224 */ /* 0x000fe200078e0a07 */
[----:B------:R-:W-:Y:S01]  /*e340*/  ISETP.GE.AND P1, PT, R9, RZ, PT ;  /* 0x000000ff0900720c */ /* 0x000fe20003f26270 */
[----:B------:R-:W-:-:S02]  /*e350*/  IMAD.MOV R9, RZ, RZ, -R4 ;  /* 0x000000ffff097224 */ /* 0x000fc400078e0a04 */
[----:B------:R-:W-:Y:S01]  /*e360*/  @!P2 IMAD.IADD R3, R3, 0x1, -R2 ;  /* 0x000000010303a824 */ /* 0x000fe200078e0a02 */
[----:B------:R0:W-:Y:S01]  /*e370*/  STL [R1+0x660], R7 ;  /* 0x0006600701007387 */ /* 0x0001e20000100800 */
[C---:B------:R-:W-:Y:S02]  /*e380*/  IMAD R14, R2.reuse, R9, R14 ;  /* 0x00000009020e7224 */ /* 0x040fe400078e020e */
        /* <DEDUP_REMOVED lines=11> */
[----:B------:R-:W-:Y:S02]  /*e440*/  VIADD R4, R0, 0x103 ;  /* 0x0000010300047836 */ /* 0x000fe40000000000 */
[--C-:B------:R-:W-:Y:S01]  /*e450*/  @!P2 IMAD.IADD R14, R14, 0x1, -R2.reuse ;  /* 0x000000010e0ea824 */ /* 0x100fe200078e0a02 */
[----:B------:R-:W-:Y:S01]  /*e460*/  STL [R1+0x65c], R13 ;  /* 0x00065c0d01007387 */ /* 0x000fe20000100800 */
[----:B------:R-:W-:Y:S01]  /*e470*/  VIADD R10, R0, 0x102 ;  /* 0x00000102000a7836 */ /* 0x000fe20000000000 */
[----:B------:R-:W-:Y:S01]  /*e480*/  IABS R11, R4 ;  /* 0x00000004000b7213 */ /* 0x000fe20000000000 */
[----:B------:R-:W-:Y:S01]  /*e490*/  @!P6 IMAD.MOV R7, RZ, RZ, -R7 ;  /* 0x000000ffff07e224 */ /* 0x000fe200078e0a07 */
[----:B------:R-:W-:Y:S01]  /*e4a0*/  ISETP.GT.U32.AND P2, PT, R2, R14, PT ;  /* 0x0000000e0200720c */ /* 0x000fe20003f44070 */
[----:B------:R-:W-:Y:S01]  /*e4b0*/  @!P5 IMAD.IADD R8, R8, 0x1, -R2 ;  /* 0x000000010808d824 */ /* 0x000fe200078e0a02 */
[----:B------:R-:W-:Y:S01]  /*e4c0*/  IABS R12, R10 ;  /* 0x0000000a000c7213 */ /* 0x000fe20000000000 */
        /* <DEDUP_REMOVED lines=61> */
[----:B------:R-:W-:Y:S01]  /*e8a0*/  IMAD R12, R2, R16, R12 ;  /* 0x00000010020c7224 */ /* 0x000fe200078e020c */
[----:B------:R-:W-:Y:S01]  /*e8b0*/  STL [R1+0x640], R18 ;  /* 0x0006401201007387 */ /* 0x000fe20000100800 */
[----:B------:R-:W-:Y:S02]  /*e8c0*/  IMAD.MOV R8, RZ, RZ, -R8 ;  /* 0x000000ffff087224 */ /* 0x000fe400078e0a08 */
[----:B------:R-:W-:Y:S01]  /*e8d0*/  @!P4 IMAD.IADD R5, R5, 0x1, -R2 ;  /* 0x000000010505c824 */ /* 0x000fe200078e0a02 */
[----:B------:R0:W-:Y:S01]  /*e8e0*/  STL [R1+0x634], R7 ;  /* 0x0006340701007387 */ /* 0x0001e20000100800 */
[----:B------:R-:W-:Y:S01]  /*e8f0*/  IMAD.HI.U32 R17, R22, R13, RZ ;  /* 0x0000000d16117227 */ /* 0x000fe200078e00ff */
[----:B------:R-:W-:-:S03]  /*e900*/  ISETP.GT.U32.AND P6, PT, R2, R12, PT ;  /* 0x0000000c0200720c */ /* 0x000fc60003fc4070 */
[C---:B------:R-:W-:Y:S02]  /*e910*/  IMAD R14, R2.reuse, R8, R14 ;  /* 0x00000008020e7224 */ /* 0x040fe400078e020e */
[----:B------:R-:W-:Y:S02]  /*e920*/  IMAD.MOV R17, RZ, RZ, -R17 ;  /* 0x000000ffff117224 */ /* 0x000fe400078e0a11 */
[--C-:B------:R-:W-:Y:S02]  /*e930*/  @!P1 IMAD.IADD R11, R11, 0x1, -R2.reuse ;  /* 0x000000010b0b9824 */ /* 0x100fe400078e0a02 */
[----:B0-----:R-:W-:Y:S02]  /*e940*/  IMAD.MOV.U32 R7, RZ, RZ, R5 ;  /* 0x000000ffff077224 */ /* 0x001fe400078e0005 */
[C---:B------:R-:W-:Y:S01]  /*e950*/  IMAD R13, R2.reuse, R17, R13 ;  /* 0x00000011020d7224 */ /* 0x040fe200078e020d */
[C---:B------:R-:W-:Y:S01]  /*e960*/  ISETP.GT.U32.AND P1, PT, R2.reuse, R11, PT ;  /* 0x0000000b0200720c */ /* 0x040fe20003f24070 */
[----:B------:R-:W-:Y:S01]  /*e970*/  @!P0 IMAD.MOV R7, RZ, RZ, -R7 ;  /* 0x000000ffff078224 */ /* 0x000fe200078e0a07 */
[----:B------:R-:W-:Y:S01]  /*e980*/  ISETP.GT.U32.AND P0, PT, R2, R14, PT ;  /* 0x0000000e0200720c */ /* 0x000fe20003f04070 */
[----:B------:R-:W-:Y:S01]  /*e990*/  VIADD R3, R0, 0xfc ;  /* 0x000000fc00037836 */ /* 0x000fe20000000000 */
[----:B------:R-:W-:Y:S01]  /*e9a0*/  ISETP.GT.U32.AND P4, PT, R2, R13, PT ;  /* 0x0000000d0200720c */ /* 0x000fe20003f84070 */
[----:B------:R-:W-:Y:S01]  /*e9b0*/  VIADD R8, R0, 0xfb ;  /* 0x000000fb00087836 */ /* 0x000fe20000000000 */
[----:B------:R0:W-:Y:S01]  /*e9c0*/  STL [R1+0x630], R7 ;  /* 0x0006300701007387 */ /* 0x0001e20000100800 */
[----:B------:R-:W-:Y:S01]  /*e9d0*/  @!P6 IMAD.IADD R12, R12, 0x1, -R2 ;  /* 0x000000010c0ce824 */ /* 0x000fe200078e0a02 */
[----:B------:R-:W-:Y:S01]  /*e9e0*/  IABS R4, R3 ;  /* 0x0000000300047213 */ /* 0x000fe20000000000 */
[C---:B------:R-:W-:Y:S01]  /*e9f0*/  VIADD R9, R0.reuse, 0xfa ;  /* 0x000000fa00097836 */ /* 0x040fe20000000000 */
[----:B------:R-:W-:Y:S01]  /*ea00*/  IABS R15, R8 ;  /* 0x00000008000f7213 */ /* 0x000fe20000000000 */
[----:B------:R-:W-:Y:S01]  /*ea10*/  VIADD R19, R0, 0xf3 ;  /* 0x000000f300137836 */ /* 0x000fe20000000000 */
[----:B------:R-:W-:Y:S01]  /*ea20*/  ISETP.GT.U32.AND P6, PT, R2, R12, PT ;  /* 0x0000000c0200720c */ /* 0x000fe20003fc4070 */
[----:B------:R-:W-:Y:S01]  /*ea30*/  IMAD.HI.U32 R16, R22, R4, RZ ;  /* 0x0000000416107227 */ /* 0x000fe200078e00ff */
[----:B------:R-:W-:-:S02]  /*ea40*/  IABS R5, R9 ;  /* 0x0000000900057213 */ /* 0x000fc40000000000 */
[----:B------:R-:W-:Y:S01]  /*ea50*/  IABS R20, R19 ;  /* 0x0000001300147213 */ /* 0x000fe20000000000 */
[--C-:B------:R-:W-:Y:S02]  /*ea60*/  @!P0 IMAD.IADD R14, R14, 0x1, -R2.reuse ;  /* 0x000000010e0e8824 */ /* 0x100fe400078e0a02 */
[----:B------:R-:W-:Y:S01]  /*ea70*/  @!P1 IMAD.IADD R11, R11, 0x1, -R2 ;  /* 0x000000010b0b9824 */ /* 0x000fe200078e0a02 */
[----:B------:R-:W-:Y:S01]  /*ea80*/  ISETP.GE.AND P1, PT, R10, RZ, PT ;  /* 0x000000ff0a00720c */ /* 0x000fe20003f26270 */
[----:B------:R-:W-:Y:S01]  /*ea90*/  IMAD.MOV R16, RZ, RZ, -R16 ;  /* 0x000000ffff107224 */ /* 0x000fe200078e0a10 */
[----:B------:R-:W-:Y:S01]  /*eaa0*/  ISETP.GT.U32.AND P0, PT, R2, R14, PT ;  /* 0x0000000e0200720c */ /* 0x000fe20003f04070 */
[----:B------:R-:W-:Y:S02]  /*eab0*/  @!P4 IMAD.IADD R13, R13, 0x1, -R2 ;  /* 0x000000010d0dc824 */ /* 0x000fe400078e0a02 */
[----:B------:R-:W-:-:S03]  /*eac0*/  IMAD.HI.U32 R10, R22, R15, RZ ;  /* 0x0000000f160a7227 */ /* 0x000fc600078e00ff */
[C---:B------:R-:W-:Y:S01]  /*ead0*/  ISETP.GT.U32.AND P4, PT, R2.reuse, R13, PT ;  /* 0x0000000d0200720c */ /* 0x040fe20003f84070 */
[----:B------:R-:W-:Y:S02]  /*eae0*/  IMAD R4, R2, R16, R4 ;  /* 0x0000001002047224 */ /* 0x000fe400078e0204 */
[----:B------:R-:W-:Y:S02]  /*eaf0*/  IMAD.MOV R10, RZ, RZ, -R10 ;  /* 0x000000ffff0a7224 */ /* 0x000fe400078e0a0a */
[--C-:B------:R-:W-:Y:S01]  /*eb00*/  @!P6 IMAD.IADD R12, R12, 0x1, -R2.reuse ;  /* 0x000000010c0ce824 */ /* 0x100fe200078e0a02 */
[C---:B------:R-:W-:Y:S01]  /*eb10*/  ISETP.GT.U32.AND P6, PT, R2.reuse, R4, PT ;  /* 0x000000040200720c */ /* 0x040fe20003fc4070 */
[----:B------:R-:W-:Y:S02]  /*eb20*/  IMAD R15, R2, R10, R15 ;  /* 0x0000000a020f7224 */ /* 0x000fe400078e020f */
[----:B------:R-:W-:Y:S02]  /*eb30*/  @!P0 IMAD.IADD R14, R14, 0x1, -R2 ;  /* 0x000000010e0e8824 */ /* 0x000fe400078e0a02 */
[----:B------:R-:W-:Y:S01]  /*eb40*/  IMAD.MOV.U32 R17, RZ, RZ, R11 ;  /* 0x000000ffff117224 */ /* 0x000fe200078e000b */
[----:B------:R-:W-:Y:S01]  /*eb50*/  ISETP.GT.U32.AND P0, PT, R2, R15, PT ;  /* 0x0000000f0200720c */ /* 0x000fe20003f04070 */
[----:B0-----:R-:W-:-:S02]  /*eb60*/  IMAD.MOV.U32 R7, RZ, RZ, R12 ;  /* 0x000000ffff077224 */ /* 0x001fc400078e000c */
[----:B------:R-:W-:-:S04]  /*eb70*/  IMAD.HI.U32 R11, R22, R5, RZ ;  /* 0x00000005160b7227 */ /* 0x000fc800078e00ff */
[----:B------:R-:W-:Y:S01]  /*eb80*/  @!P3 IMAD.MOV R17, RZ, RZ, -R17 ;  /* 0x000000ffff11b224 */ /* 0x000fe200078e0a11 */
[----:B------:R-:W-:Y:S01]  /*eb90*/  ISETP.GE.AND P3, PT, R3, RZ, PT ;  /* 0x000000ff0300720c */ /* 0x000fe20003f66270 */
[--C-:B------:R-:W-:Y:S01]  /*eba0*/  @!P4 IMAD.IADD R13, R13, 0x1, -R2.reuse ;  /* 0x000000010d0dc824 */ /* 0x100fe200078e0a02 */
[----:B------:R-:W-:Y:S01]  /*ebb0*/  ISETP.GE.AND P4, PT, R9, RZ, PT ;  /* 0x000000ff0900720c */ /* 0x000fe20003f86270 */
[----:B------:R-:W-:Y:S01]  /*ebc0*/  @!P2 IMAD.MOV R7, RZ, RZ, -R7 ;  /* 0x000000ffff07a224 */ /* 0x000fe200078e0a07 */
[----:B------:R0:W-:Y:S01]  /*ebd0*/  STL [R1+0x62c], R17 ;  /* 0x00062c1101007387 */ /* 0x0001e20000100800 */
[----:B------:R-:W-:Y:S01]  /*ebe0*/  IMAD.MOV R11, RZ, RZ, -R11 ;  /* 0x000000ffff0b7224 */ /* 0x000fe200078e0a0b */
[----:B------:R-:W-:Y:S01]  /*ebf0*/  ISETP.GE.AND P2, PT, R8, RZ, PT ;  /* 0x000000ff0800720c */ /* 0x000fe20003f46270 */
[----:B------:R-:W-:Y:S01]  /*ec00*/  @!P6 IMAD.IADD R4, R4, 0x1, -R2 ;  /* 0x000000010404e824 */ /* 0x000fe200078e0a02 */
[----:B------:R1:W-:Y:S01]  /*ec10*/  STL [R1+0x628], R7 ;  /* 0x0006280701007387 */ /* 0x0003e20000100800 */
[----:B------:R-:W-:-:S02]  /*ec20*/  VIADD R3, R0, 0xf9 ;  /* 0x000000f900037836 */ /* 0x000fc40000000000 */
[----:B------:R-:W-:Y:S01]  /*ec30*/  IMAD.MOV.U32 R12, RZ, RZ, R13 ;  /* 0x000000ffff0c7224 */ /* 0x000fe200078e000d */
[C---:B------:R-:W-:Y:S01]  /*ec40*/  ISETP.GT.U32.AND P6, PT, R2.reuse, R4, PT ;  /* 0x000000040200720c */ /* 0x040fe20003fc4070 */
[----:B------:R-:W-:Y:S02]  /*ec50*/  @!P0 IMAD.IADD R15, R15, 0x1, -R2 ;  /* 0x000000010f0f8824 */ /* 0x000fe400078e0a02 */
[----:B0-----:R-:W-:Y:S01]  /*ec60*/  IMAD R17, R2, R11, R5 ;  /* 0x0000000b02117224 */ /* 0x001fe200078e0205 */
[----:B------:R-:W-:Y:S01]  /*ec70*/  IABS R11, R3 ;  /* 0x00000003000b7213 */ /* 0x000fe20000000000 */
[----:B------:R-:W-:Y:S01]  /*ec80*/  VIADD R5, R0, 0xf8 ;  /* 0x000000f800057836 */ /* 0x000fe20000000000 */
[----:B------:R-:W-:Y:S01]  /*ec90*/  ISETP.GT.U32.AND P0, PT, R2, R15, PT ;  /* 0x0000000f0200720c */ /* 0x000fe20003f04070 */
[----:B-1----:R-:W-:Y:S02]  /*eca0*/  IMAD.MOV.U32 R7, RZ, RZ, R14 ;  /* 0x000000ffff077224 */ /* 0x002fe400078e000e */
[----:B------:R-:W-:Y:S01]  /*ecb0*/  @!P5 IMAD.MOV R12, RZ, RZ, -R12 ;  /* 0x000000ffff0cd224 */ /* 0x000fe200078e0a0c */
[----:B------:R-:W-:Y:S01]  /*ecc0*/  ISETP.GE.AND P5, PT, R3, RZ, PT ;  /* 0x000000ff0300720c */ /* 0x000fe20003fa6270 */
[----:B------:R-:W-:Y:S01]  /*ecd0*/  @!P1 IMAD.MOV R7, RZ, RZ, -R7 ;  /* 0x000000ffff079224 */ /* 0x000fe200078e0a07 */
[----:B------:R-:W-:Y:S01]  /*ece0*/  ISETP.GE.AND P1, PT, R5, RZ, PT ;  /* 0x000000ff0500720c */ /* 0x000fe20003f26270 */
[----:B------:R-:W-:Y:S01]  /*ecf0*/  @!P6 IMAD.IADD R4, R4, 0x1, -R2 ;  /* 0x000000010404e824 */ /* 0x000fe200078e0a02 */
[----:B------:R0:W-:Y:S01]  /*ed00*/  STL [R1+0x624], R12 ;  /* 0x0006240c01007387 */ /* 0x0001e20000100800 */
[----:B------:R-:W-:Y:S01]  /*ed10*/  IABS R5, R5 ;  /* 0x0000000500057213 */ /* 0x000fe20000000000 */
[----:B------:R-:W-:Y:S01]  /*ed20*/  VIADD R3, R0, 0xf7 ;  /* 0x000000f700037836 */ /* 0x000fe20000000000 */
[----:B------:R-:W-:Y:S01]  /*ed30*/  ISETP.GT.U32.AND P6, PT, R2, R17, PT ;  /* 0x000000110200720c */ /* 0x000fe20003fc4070 */
[----:B------:R-:W-:Y:S01]  /*ed40*/  IMAD.MOV.U32 R13, RZ, RZ, R4 ;  /* 0x000000ffff0d7224 */ /* 0x000fe200078e0004 */
[----:B------:R1:W-:Y:S01]  /*ed50*/  STL [R1+0x620], R7 ;  /* 0x0006200701007387 */ /* 0x0003e20000100800 */
[----:B------:R-:W-:Y:S01]  /*ed60*/  IMAD.HI.U32 R10, R22, R5, RZ ;  /* 0x00000005160a7227 */ /* 0x000fe200078e00ff */
[----:B------:R-:W-:-:S03]  /*ed70*/  IABS R9, R3 ;  /* 0x0000000300097213 */ /* 0x000fc60000000000 */
[----:B0-----:R-:W-:-:S04]  /*ed80*/  IMAD.HI.U32 R12, R22, R11, RZ ;  /* 0x0000000b160c7227 */ /* 0x001fc800078e00ff */
[----:B------:R-:W-:Y:S02]  /*ed90*/  IMAD.MOV R12, RZ, RZ, -R12 ;  /* 0x000000ffff0c7224 */ /* 0x000fe400078e0a0c */
[----:B------:R-:W-:Y:S02]  /*eda0*/  IMAD.MOV R10, RZ, RZ, -R10 ;  /* 0x000000ffff0a7224 */ /* 0x000fe400078e0a0a */
[C---:B------:R-:W-:Y:S02]  /*edb0*/  IMAD R11, R2.reuse, R12, R11 ;  /* 0x0000000c020b7224 */ /* 0x040fe400078e020b */
[C---:B------:R-:W-:Y:S02]  /*edc0*/  IMAD R5, R2.reuse, R10, R5 ;  /* 0x0000000a02057224 */ /* 0x040fe400078e0205 */
[----:B------:R-:W-:Y:S01]  /*edd0*/  @!P0 IMAD.IADD R15, R15, 0x1, -R2 ;  /* 0x000000010f0f8824 */ /* 0x000fe200078e0a02 */
[C---:B------:R-:W-:Y:S01]  /*ede0*/  ISETP.GT.U32.AND P0, PT, R2.reuse, R11, PT ;  /* 0x0000000b0200720c */ /* 0x040fe20003f04070 */
[----:B------:R-:W-:Y:S01]  /*edf0*/  @!P3 IMAD.MOV R13, RZ, RZ, -R13 ;  /* 0x000000ffff0db224 */ /* 0x000fe200078e0a0d */
[----:B------:R-:W-:Y:S01]  /*ee00*/  ISETP.GT.U32.AND P3, PT, R2, R5, PT ;  /* 0x000000050200720c */ /* 0x000fe20003f64070 */
[----:B------:R-:W-:-:S02]  /*ee10*/  VIADD R8, R0, 0xf6 ;  /* 0x000000f600087836 */ /* 0x000fc40000000000 */
[----:B------:R-:W-:Y:S01]  /*ee20*/  IMAD.HI.U32 R10, R22, R9, RZ ;  /* 0x00000009160a7227 */ /* 0x000fe200078e00ff */
[----:B------:R0:W-:Y:S02]  /*ee30*/  STL [R1+0x61c], R13 ;  /* 0x00061c0d01007387 */ /* 0x0001e40000100800 */
[----:B------:R-:W-:Y:S01]  /*ee40*/  IABS R14, R8 ;  /* 0x00000008000e7213 */ /* 0x000fe20000000000 */
[----:B-1----:R-:W-:Y:S02]  /*ee50*/  IMAD.MOV.U32 R7, RZ, RZ, R15 ;  /* 0x000000ffff077224 */ /* 0x002fe400078e000f */
[----:B------:R-:W-:Y:S02]  /*ee60*/  IMAD.MOV R10, RZ, RZ, -R10 ;  /* 0x000000ffff0a7224 */ /* 0x000fe400078e0a0a */
[--C-:B------:R-:W-:Y:S02]  /*ee70*/  @!P0 IMAD.IADD R11, R11, 0x1, -R2.reuse ;  /* 0x000000010b0b8824 */ /* 0x100fe400078e0a02 */
[----:B------:R-:W-:-:S02]  /*ee80*/  @!P3 IMAD.IADD R5, R5, 0x1, -R2 ;  /* 0x000000010505b824 */ /* 0x000fc400078e0a02 */
[----:B------:R-:W-:Y:S01]  /*ee90*/  IMAD.HI.U32 R12, R22, R14, RZ ;  /* 0x0000000e160c7227 */ /* 0x000fe200078e00ff */
[C---:B------:R-:W-:Y:S02]  /*eea0*/  ISETP.GT.U32.AND P0, PT, R2.reuse, R11, PT ;  /* 0x0000000b0200720c */ /* 0x040fe40003f04070 */
[----:B------:R-:W-:Y:S01]  /*eeb0*/  ISETP.GT.U32.AND P3, PT, R2, R5, PT ;  /* 0x000000050200720c */ /* 0x000fe20003f64070 */
[----:B------:R-:W-:Y:S02]  /*eec0*/  VIADD R16, R0, 0xf5 ;  /* 0x000000f500107836 */ /* 0x000fe40000000000 */
[----:B------:R-:W-:Y:S01]  /*eed0*/  @!P2 IMAD.MOV R7, RZ, RZ, -R7 ;  /* 0x000000ffff07a224 */ /* 0x000fe200078e0a07 */
[----:B------:R-:W-:Y:S01]  /*eee0*/  ISETP.GE.AND P2, PT, R3, RZ, PT ;  /* 0x000000ff0300720c */ /* 0x000fe20003f46270 */
[----:B------:R-:W-:Y:S01]  /*eef0*/  IMAD.MOV R12, RZ, RZ, -R12 ;  /* 0x000000ffff0c7224 */ /* 0x000fe200078e0a0c */
[----:B0-----:R-:W-:Y:S01]  /*ef00*/  IABS R13, R16 ;  /* 0x00000010000d7213 */ /* 0x001fe20000000000 */
[----:B------:R-:W-:Y:S01]  /*ef10*/  IMAD R3, R2, R10, R9 ;  /* 0x0000000a02037224 */ /* 0x000fe200078e0209 */
[----:B------:R0:W-:Y:S01]  /*ef20*/  STL [R1+0x618], R7 ;  /* 0x0006180701007387 */ /* 0x0001e20000100800 */
[----:B------:R-:W-:-:S02]  /*ef30*/  VIADD R15, R0, 0xf4 ;  /* 0x000000f4000f7836 */ /* 0x000fc40000000000 */
[C---:B------:R-:W-:Y:S02]  /*ef40*/  IMAD R14, R2.reuse, R12, R14 ;  /* 0x0000000c020e7224 */ /* 0x040fe400078e020e */
[--C-:B------:R-:W-:Y:S01]  /*ef50*/  @!P0 IMAD.IADD R11, R11, 0x1, -R2.reuse ;  /* 0x000000010b0b8824 */ /* 0x100fe200078e0a02 */
[----:B------:R-:W-:Y:S01]  /*ef60*/  IABS R23, R15 ;  /* 0x0000000f00177213 */ /* 0x000fe20000000000 */
[----:B------:R-:W-:Y:S01]  /*ef70*/  @!P6 IMAD.IADD R17, R17, 0x1, -R2 ;  /* 0x000000011111e824 */ /* 0x000fe200078e0a02 */
[----:B------:R-:W-:Y:S01]  /*ef80*/  ISETP.GT.U32.AND P0, PT, R2, R3, PT ;  /* 0x000000030200720c */ /* 0x000fe20003f04070 */
[----:B------:R-:W-:-:S03]  /*ef90*/  IMAD.HI.U32 R10, R22, R13, RZ ;  /* 0x0000000d160a7227 */ /* 0x000fc600078e00ff */
[C---:B------:R-:W-:Y:S01]  /*efa0*/  ISETP.GT.U32.AND P6, PT, R2.reuse, R17, PT ;  /* 0x000000110200720c */ /* 0x040fe20003fc4070 */
[----:B------:R-:W-:Y:S01]  /*efb0*/  @!P3 IMAD.IADD R5, R5, 0x1, -R2 ;  /* 0x000000010505b824 */ /* 0x000fe200078e0a02 */
[----:B------:R-:W-:Y:S01]  /*efc0*/  ISETP.GT.U32.AND P3, PT, R2, R14, PT ;  /* 0x0000000e0200720c */ /* 0x000fe20003f64070 */
[----:B------:R-:W-:Y:S02]  /*efd0*/  IMAD.MOV R10, RZ, RZ, -R10 ;  /* 0x000000ffff0a7224 */ /* 0x000fe400078e0a0a */
[----:B------:R-:W-:-:S04]  /*efe0*/  IMAD.HI.U32 R21, R22, R23, RZ ;  /* 0x0000001716157227 */ /* 0x000fc800078e00ff */
[C---:B------:R-:W-:Y:S02]  /*eff0*/  IMAD R13, R2.reuse, R10, R13 ;  /* 0x0000000a020d7224 */ /* 0x040fe400078e020d */
[----:B------:R-:W-:Y:S02]  /*f000*/  IMAD.MOV R21, RZ, RZ, -R21 ;  /* 0x000000ffff157224 */ /* 0x000fe400078e0a15 */
[--C-:B------:R-:W-:Y:S01]  /*f010*/  @!P0 IMAD.IADD R3, R3, 0x1, -R2.reuse ;  /* 0x0000000103038824 */ /* 0x100fe200078e0a02 */
[C---:B------:R-:W-:Y:S01]  /*f020*/  ISETP.GT.U32.AND P0, PT, R2.reuse, R13, PT ;  /* 0x0000000d0200720c */ /* 0x040fe20003f04070 */
[----:B------:R-:W-:Y:S02]  /*f030*/  IMAD R21, R2, R21, R23 ;  /* 0x0000001502157224 */ /* 0x000fe400078e0217 */
[--C-:B------:R-:W-:Y:S02]  /*f040*/  @!P3 IMAD.IADD R14, R14, 0x1, -R2.reuse ;  /* 0x000000010e0eb824 */ /* 0x100fe400078e0a02 */
[----:B------:R-:W-:Y:S01]  /*f050*/  @!P6 IMAD.IADD R17, R17, 0x1, -R2 ;  /* 0x000000011111e824 */ /* 0x000fe200078e0a02 */
[----:B------:R-:W-:Y:S01]  /*f060*/  ISETP.GT.U32.AND P3, PT, R2, R21, PT ;  /* 0x000000150200720c */ /* 0x000fe20003f64070 */
[----:B------:R-:W-:Y:S01]  /*f070*/  VIADD R9, R0, 0xf2 ;  /* 0x000000f200097836 */ /* 0x000fe20000000000 */
[----:B------:R-:W-:Y:S01]  /*f080*/  ISETP.GE.AND P6, PT, R8, RZ, PT ;  /* 0x000000ff0800720c */ /* 0x000fe20003fc6270 */
[----:B------:R-:W-:-:S02]  /*f090*/  VIADD R4, R0, 0xf1 ;  /* 0x000000f100047836 */ /* 0x000fc40000000000 */
[----:B0-----:R-:W-:Y:S01]  /*f0a0*/  IMAD.MOV.U32 R7, RZ, RZ, R17 ;  /* 0x000000ffff077224 */ /* 0x001fe200078e0011 */
[----:B------:R-:W-:Y:S01]  /*f0b0*/  IABS R12, R9 ;  /* 0x00000009000c7213 */ /* 0x000fe20000000000 */
[----:B------:R-:W-:Y:S01]  /*f0c0*/  @!P0 IMAD.IADD R13, R13, 0x1, -R2 ;  /* 0x000000010d0d8824 */ /* 0x000fe200078e0a02 */
[----:B------:R-:W-:Y:S01]  /*f0d0*/  IABS R8, R4 ;  /* 0x0000000400087213 */ /* 0x000fe20000000000 */
[----:B------:R-:W-:Y:S01]  /*f0e0*/  @!P4 IMAD.MOV R7, RZ, RZ, -R7 ;  /* 0x000000ffff07c224 */ /* 0x000fe200078e0a07 */
[----:B------:R-:W-:Y:S01]  /*f0f0*/  ISETP.GT.U32.AND P4, PT, R2, R3, PT ;  /* 0x000000030200720c */ /* 0x000fe20003f84070 */
[----:B------:R-:W-:Y:S01]  /*f100*/  IMAD.HI.U32 R24, R22, R20, RZ ;  /* 0x0000001416187227 */ /* 0x000fe200078e00ff */
[----:B------:R-:W-:Y:S02]  /*f110*/  ISETP.GT.U32.AND P0, PT, R2, R14, PT ;  /* 0x0000000e0200720c */ /* 0x000fe40003f04070 */
[----:B------:R0:W-:Y:S01]  /*f120*/  STL [R1+0x614], R7 ;  /* 0x0006140701007387 */ /* 0x0001e20000100800 */
[----:B------:R-:W-:-:S04]  /*f130*/  IMAD.HI.U32 R18, R22, R12, RZ ;  /* 0x0000000c16127227 */ /* 0x000fc800078e00ff */
[----:B------:R-:W-:Y:S01]  /*f140*/  @!P3 IMAD.IADD R21, R21, 0x1, -R2 ;  /* 0x000000011515b824 */ /* 0x000fe200078e0a02 */
[----:B------:R-:W-:Y:S01]  /*f150*/  ISETP.GT.U32.AND P3, PT, R2, R13, PT ;  /* 0x0000000d0200720c */ /* 0x000fe20003f64070 */
[----:B------:R-:W-:Y:S02]  /*f160*/  IMAD.MOV R24, RZ, RZ, -R24 ;  /* 0x000000ffff187224 */ /* 0x000fe400078e0a18 */
[----:B------:R-:W-:-:S04]  /*f170*/  IMAD.HI.U32 R10, R22, R8, RZ ;  /* 0x00000008160a7227 */ /* 0x000fc800078e00ff */
[----:B------:R-:W-:Y:S02]  /*f180*/  IMAD.MOV R18, RZ, RZ, -R18 ;  /* 0x000000ffff127224 */ /* 0x000fe400078e0a12 */
[C---:B------:R-:W-:Y:S02]  /*f190*/  IMAD R20, R2.reuse, R24, R20 ;  /* 0x0000001802147224 */ /* 0x040fe400078e0214 */
[----:B------:R-:W-:Y:S02]  /*f1a0*/  IMAD.MOV R10, RZ, RZ, -R10 ;  /* 0x000000ffff0a7224 */ /* 0x000fe400078e0a0a */
[C---:B------:R-:W-:Y:S02]  /*f1b0*/  IMAD R12, R2.reuse, R18, R12 ;  /* 0x00000012020c7224 */ /* 0x040fe400078e020c */
[----:B0-----:R-:W-:Y:S02]  /*f1c0*/  IMAD.MOV.U32 R7, RZ, RZ, R11 ;  /* 0x000000ffff077224 */ /* 0x001fe400078e000b */
[----:B------:R-:W-:Y:S01]  /*f1d0*/  @!P1 IMAD.MOV R5, RZ, RZ, -R5 ;  /* 0x000000ffff059224 */ /* 0x000fe200078e0a05 */
[C---:B------:R-:W-:Y:S01]  /*f1e0*/  ISETP.GT.U32.AND P1, PT, R2.reuse, R20, PT ;  /* 0x000000140200720c */ /* 0x040fe20003f24070 */
[----:B------:R-:W-:-:S02]  /*f1f0*/  IMAD R8, R2, R10, R8 ;  /* 0x0000000a02087224 */ /* 0x000fc400078e0208 */
[--C-:B------:R-:W-:Y:S01]  /*f200*/  @!P4 IMAD.IADD R3, R3, 0x1, -R2.reuse ;  /* 0x000000010303c824 */ /* 0x100fe200078e0a02 */
[C---:B------:R-:W-:Y:S01]  /*f210*/  ISETP.GT.U32.AND P4, PT, R2.reuse, R12, PT ;  /* 0x0000000c0200720c */ /* 0x040fe20003f84070 */
[----:B------:R-:W-:Y:S01]  /*f220*/  @!P5 IMAD.MOV R7, RZ, RZ, -R7 ;  /* 0x000000ffff07d224 */ /* 0x000fe200078e0a07 */
[----:B------:R-:W-:Y:S01]  /*f230*/  ISETP.GT.U32.AND P5, PT, R2, R21, PT ;  /* 0x000000150200720c */ /* 0x000fe20003fa4070 */
[----:B------:R-:W-:Y:S02]  /*f240*/  VIADD R18, R0, 0xf0 ;  /* 0x000000f000127836 */ /* 0x000fe40000000000 */
[--C-:B------:R-:W-:Y:S01]  /*f250*/  @!P3 IMAD.IADD R13, R13, 0x1, -R2.reuse ;  /* 0x000000010d0db824 */ /* 0x100fe200078e0a02 */
[----:B------:R-:W-:Y:S01]  /*f260*/  ISETP.GT.U32.AND P3, PT, R2, R8, PT ;  /* 0x000000080200720c */ /* 0x000fe20003f64070 */
[----:B------:R-:W-:Y:S01]  /*f270*/  VIADD R10, R0, 0xef ;  /* 0x000000ef000a7836 */ /* 0x000fe20000000000 */
[----:B------:R-:W-:Y:S01]  /*f280*/  IABS R17, R18 ;  /* 0x0000001200117213 */ /* 0x000fe20000000000 */
[----:B------:R0:W-:Y:S01]  /*f290*/  STL [R1+0x610], R7 ;  /* 0x0006100701007387 */ /* 0x0001e20000100800 */
[--C-:B------:R-:W-:Y:S01]  /*f2a0*/  @!P0 IMAD.IADD R14, R14, 0x1, -R2.reuse ;  /* 0x000000010e0e8824 */ /* 0x100fe200078e0a02 */
[----:B------:R-:W-:Y:S01]  /*f2b0*/  ISETP.GE.AND P0, PT, R16, RZ, PT ;  /* 0x000000ff1000720c */ /* 0x000fe20003f06270 */
[--C-:B------:R-:W-:Y:S01]  /*f2c0*/  @!P1 IMAD.IADD R20, R20, 0x1, -R2.reuse ;  /* 0x0000000114149824 */ /* 0x100fe200078e0a02 */
[----:B------:R1:W-:Y:S01]  /*f2d0*/  STL [R1+0x60c], R5 ;  /* 0x00060c0501007387 */ /* 0x0003e20000100800 */
[----:B------:R-:W-:Y:S01]  /*f2e0*/  IMAD.MOV.U32 R23, RZ, RZ, R3 ;  /* 0x000000ffff177224 */ /* 0x000fe200078e0003 */
[----:B------:R-:W-:Y:S01]  /*f2f0*/  IABS R11, R10 ;  /* 0x0000000a000b7213 */ /* 0x000fe20000000000 */
[--C-:B------:R-:W-:Y:S01]  /*f300*/  @!P4 IMAD.IADD R12, R12, 0x1, -R2.reuse ;  /* 0x000000010c0cc824 */ /* 0x100fe200078e0a02 */
[----:B------:R-:W-:Y:S01]  /*f310*/  ISETP.GE.AND P1, PT, R19, RZ, PT ;  /* 0x000000ff1300720c */ /* 0x000fe20003f26270 */
[----:B------:R-:W-:Y:S01]  /*f320*/  @!P5 IMAD.IADD R21, R21, 0x1, -R2 ;  /* 0x000000011515d824 */ /* 0x000fe200078e0a02 */
[----:B------:R-:W-:Y:S01]  /*f330*/  ISETP.GE.AND P5, PT, R15, RZ, PT ;  /* 0x000000ff0f00720c */ /* 0x000fe20003fa6270 */
[----:B0-----:R-:W-:Y:S01]  /*f340*/  IMAD.MOV.U32 R7, RZ, RZ, R14 ;  /* 0x000000ffff077224 */ /* 0x001fe200078e000e */
[----:B------:R-:W-:Y:S01]  /*f350*/  ISETP.GE.AND P4, PT, R9, RZ, PT ;  /* 0x000000ff0900720c */ /* 0x000fe20003f86270 */
[----:B------:R-:W-:Y:S01]  /*f360*/  @!P2 IMAD.MOV R23, RZ, RZ, -R23 ;  /* 0x000000ffff17a224 */ /* 0x000fe200078e0a17 */
[----:B------:R-:W-:Y:S01]  /*f370*/  ISETP.GT.U32.AND P2, PT, R2, R20, PT ;  /* 0x000000140200720c */ /* 0x000fe20003f44070 */
[----:B-1----:R-:W-:-:S03]  /*f380*/  IMAD.HI.U32 R5, R22, R17, RZ ;  /* 0x0000001116057227 */ /* 0x002fc600078e00ff */
[----:B------:R-:W-:Y:S01]  /*f390*/  STL [R1+0x608], R23 ;  /* 0x0006081701007387 */ /* 0x000fe20000100800 */
[----:B------:R-:W-:Y:S02]  /*f3a0*/  IMAD.MOV R5, RZ, RZ, -R5 ;  /* 0x000000ffff057224 */ /* 0x000fe400078e0a05 */
[----:B------:R-:W-:Y:S01]  /*f3b0*/  @!P3 IMAD.IADD R8, R8, 0x1, -R2 ;  /* 0x000000010808b824 */ /* 0x000fe200078e0a02 */
[----:B------:R-:W-:Y:S01]  /*f3c0*/  ISETP.GT.U32.AND P3, PT, R2, R12, PT ;  /* 0x0000000c0200720c */ /* 0x000fe20003f64070 */
[----:B------:R-:W-:-:S04]  /*f3d0*/  IMAD.HI.U32 R16, R22, R11, RZ ;  /* 0x0000000b16107227 */ /* 0x000fc800078e00ff */
[----:B------:R-:W-:Y:S01]  /*f3e0*/  @!P6 IMAD.MOV R7, RZ, RZ, -R7 ;  /* 0x000000ffff07e224 */ /* 0x000fe200078e0a07 */
[C---:B------:R-:W-:Y:S01]  /*f3f0*/  ISETP.GT.U32.AND P6, PT, R2.reuse, R8, PT ;  /* 0x000000080200720c */ /* 0x040fe20003fc4070 */
[C---:B------:R-:W-:Y:S02]  /*f400*/  IMAD R5, R2.reuse, R5, R17 ;  /* 0x0000000502057224 */ /* 0x040fe400078e0211 */
[----:B------:R-:W-:Y:S01]  /*f410*/  IMAD.MOV R16, RZ, RZ, -R16 ;  /* 0x000000ffff107224 */ /* 0x000fe200078e0a10 */
[----:B------:R0:W-:Y:S01]  /*f420*/  STL [R1+0x600], R7 ;  /* 0x0006000701007387 */ /* 0x0001e20000100800 */
[----:B------:R-:W-:Y:S01]  /*f430*/  @!P0 IMAD.MOV R13, RZ, RZ, -R13 ;  /* 0x000000ffff0d8224 */ /* 0x000fe200078e0a0d */
[C---:B------:R-:W-:Y:S01]  /*f440*/  ISETP.GT.U32.AND P0, PT, R2.reuse, R5, PT ;  /* 0x000000050200720c */ /* 0x040fe20003f04070 */
[----:B------:R-:W-:Y:S02]  /*f450*/  IMAD R11, R2, R16, R11 ;  /* 0x00000010020b7224 */ /* 0x000fe400078e020b */
[----:B------:R-:W-:Y:S01]  /*f460*/  VIADD R3, R0, 0xee ;  /* 0x000000ee00037836 */ /* 0x000fe20000000000 */
[----:B------:R1:W-:Y:S01]  /*f470*/  STL [R1+0x5fc], R13 ;  /* 0x0005fc0d01007387 */ /* 0x0003e20000100800 */
[--C-:B------:R-:W-:Y:S01]  /*f480*/  @!P2 IMAD.IADD R20, R20, 0x1, -R2.reuse ;  /* 0x000000011414a824 */ /* 0x100fe200078e0a02 */
[----:B------:R-:W-:Y:S01]  /*f490*/  ISETP.GT.U32.AND P2, PT, R2, R11, PT ;  /* 0x0000000b0200720c */ /* 0x000fe20003f44070 */
[----:B------:R-:W-:Y:S01]  /*f4a0*/  @!P3 IMAD.IADD R12, R12, 0x1, -R2 ;  /* 0x000000010c0cb824 */ /* 0x000fe200078e0a02 */
[----:B------:R-:W-:Y:S01]  /*f4b0*/  ISETP.GE.AND P3, PT, R18, RZ, PT ;  /* 0x000000ff1200720c */ /* 0x000fe20003f66270 */
[----:B0-----:R-:W-:-:S02]  /*f4c0*/  IMAD.MOV.U32 R7, RZ, RZ, R21 ;  /* 0x000000ffff077224 */ /* 0x001fc400078e0015 */
[----:B------:R-:W-:Y:S02]  /*f4d0*/  IMAD.MOV.U32 R14, RZ, RZ, R20 ;  /* 0x000000ffff0e7224 */ /* 0x000fe400078e0014 */
[----:B------:R-:W-:Y:S01]  /*f4e0*/  @!P5 IMAD.MOV R7, RZ, RZ, -R7 ;  /* 0x000000ffff07d224 */ /* 0x000fe200078e0a07 */
[----:B-1----:R-:W-:Y:S01]  /*f4f0*/  IABS R13, R3 ;  /* 0x00000003000d7213 */ /* 0x002fe20000000000 */
[----:B------:R-:W-:Y:S01]  /*f500*/  @!P6 IMAD.IADD R8, R8, 0x1, -R2 ;  /* 0x000000010808e824 */ /* 0x000fe200078e0a02 */
[----:B------:R-:W-:Y:S01]  /*f510*/  ISETP.GE.AND P5, PT, R4, RZ, PT ;  /* 0x000000ff0400720c */ /* 0x000fe20003fa6270 */
[----:B------:R-:W-:Y:S01]  /*f520*/  @!P1 IMAD.MOV R14, RZ, RZ, -R14 ;  /* 0x000000ffff0e9224 */ /* 0x000fe200078e0a0e */
[----:B------:R0:W-:Y:S01]  /*f530*/  STL [R1+0x5f8], R7 ;  /* 0x0005f80701007387 */ /* 0x0001e20000100800 */
[----:B------:R-:W-:Y:S01]  /*f540*/  ISETP.GE.AND P6, PT, R10, RZ, PT ;  /* 0x000000ff0a00720c */ /* 0x000fe20003fc6270 */
[----:B------:R-:W-:Y:S02]  /*f550*/  IMAD.HI.U32 R10, R22, R13, RZ ;  /* 0x0000000d160a7227 */ /* 0x000fe400078e00ff */
[----:B------:R-:W-:Y:S02]  /*f560*/  STL [R1+0x5f4], R14 ;  /* 0x0005f40e01007387 */ /* 0x000fe40000100800 */
[----:B------:R-:W-:Y:S01]  /*f570*/  @!P0 IMAD.IADD R5, R5, 0x1, -R2 ;  /* 0x0000000105058824 */ /* 0x000fe200078e0a02 */
[----:B------:R-:W-:Y:S01]  /*f580*/  ISETP.GE.AND P0, PT, R3, RZ, PT ;  /* 0x000000ff0300720c */ /* 0x000fe20003f06270 */
[----:B------:R-:W-:-:S02]  /*f590*/  VIADD R9, R0, 0xed ;  /* 0x000000ed00097836 */ /* 0x000fc40000000000 */
[----:B0-----:R-:W-:Y:S01]  /*f5a0*/  IMAD.MOV.U32 R7, RZ, RZ, R12 ;  /* 0x000000ffff077224 */ /* 0x001fe200078e000c */
[C---:B------:R-:W-:Y:S01]  /*f5b0*/  ISETP.GT.U32.AND P1, PT, R2.reuse, R5, PT ;  /* 0x000000050200720c */ /* 0x040fe20003f24070 */
[----:B------:R-:W-:Y:S01]  /*f5c0*/  IMAD.MOV R10, RZ, RZ, -R10 ;  /* 0x000000ffff0a7224 */ /* 0x000fe200078e0a0a */
[----:B------:R-:W-:Y:S01]  /*f5d0*/  IABS R4, R9 ;  /* 0x0000000900047213 */ /* 0x000fe20000000000 */
[----:B------:R-:W-:Y:S02]  /*f5e0*/  @!P4 IMAD.MOV R7, RZ, RZ, -R7 ;  /* 0x000000ffff07c224 */ /* 0x000fe400078e0a07 */
[----:B------:R-:W-:Y:S01]  /*f5f0*/  @!P2 IMAD.IADD R11, R11, 0x1, -R2 ;  /* 0x000000010b0ba824 */ /* 0x000fe200078e0a02 */
[----:B------:R-:W-:Y:S01]  /*f600*/  ISETP.GE.AND P2, PT, R9, RZ, PT ;  /* 0x000000ff0900720c */ /* 0x000fe20003f46270 */
[----:B------:R-:W-:Y:S01]  /*f610*/  IMAD R12, R2, R10, R13 ;  /* 0x0000000a020c7224 */ /* 0x000fe200078e020d */
[----:B------:R0:W-:Y:S01]  /*f620*/  STL [R1+0x5f0], R7 ;  /* 0x0005f00701007387 */ /* 0x0001e20000100800 */
[----:B------:R-:W-:Y:S01]  /*f630*/  IMAD.HI.U32 R3, R22, R4, RZ ;  /* 0x0000000416037227 */ /* 0x000fe200078e00ff */
[----:B------:R-:W-:-:S03]  /*f640*/  ISETP.GT.U32.AND P4, PT, R2, R11, PT ;  /* 0x0000000b0200720c */ /* 0x000fc60003f84070 */
[----:B------:R-:W-:Y:S02]  /*f650*/  IMAD.MOV R3, RZ, RZ, -R3 ;  /* 0x000000ffff037224 */ /* 0x000fe400078e0a03 */
[----:B------:R-:W-:Y:S02]  /*f660*/  @!P1 IMAD.IADD R5, R5, 0x1, -R2 ;  /* 0x0000000105059824 */ /* 0x000fe400078e0a02 */
[----:B------:R-:W-:Y:S02]  /*f670*/  IMAD R9, R2, R3, R4 ;  /* 0x0000000302097224 */ /* 0x000fe400078e0204 */
[----:B0-----:R-:W-:Y:S02]  /*f680*/  IMAD.MOV.U32 R7, RZ, RZ, R8 ;  /* 0x000000ffff077224 */ /* 0x001fe400078e0008 */
[----:B------:R-:W-:Y:S02]  /*f690*/  VIADD R10, R0, 0xec ;  /* 0x000000ec000a7836 */ /* 0x000fe40000000000 */
[----:B------:R-:W-:Y:S01]  /*f6a0*/  @!P5 IMAD.MOV R7, RZ, RZ, -R7 ;  /* 0x000000ffff07d224 */ /* 0x000fe200078e0a07 */
[----:B------:R-:W-:Y:S01]  /*f6b0*/  ISETP.GT.U32.AND P5, PT, R2, R12, PT ;  /* 0x0000000c0200720c */ /* 0x000fe20003fa4070 */
[----:B------:R-:W-:Y:S01]  /*f6c0*/  @!P4 IMAD.IADD R11, R11, 0x1, -R2 ;  /* 0x000000010b0bc824 */ /* 0x000fe200078e0a02 */
[----:B------:R-:W-:Y:S01]  /*f6d0*/  ISETP.GE.AND P1, PT, R10, RZ, PT ;  /* 0x000000ff0a00720c */ /* 0x000fe20003f26270 */
[----:B------:R-:W-:Y:S01]  /*f6e0*/  VIADD R8, R0, 0xea ;  /* 0x000000ea00087836 */ /* 0x000fe20000000000 */
[----:B------:R0:W-:Y:S01]  /*f6f0*/  STL [R1+0x5ec], R7 ;  /* 0x0005ec0701007387 */ /* 0x0001e20000100800 */
[----:B------:R-:W-:Y:S01]  /*f700*/  ISETP.GT.U32.AND P4, PT, R2, R9, PT ;  /* 0x000000090200720c */ /* 0x000fe20003f84070 */
[----:B------:R-:W-:Y:S01]  /*f710*/  VIADD R13, R0, 0xeb ;  /* 0x000000eb000d7836 */ /* 0x000fe20000000000 */
[----:B------:R-:W-:-:S02]  /*f720*/  IABS R10, R10 ;  /* 0x0000000a000a7213 */ /* 0x000fc40000000000 */
[----:B------:R-:W-:Y:S02]  /*f730*/  IABS R4, R8 ;  /* 0x0000000800047213 */ /* 0x000fe40000000000 */
[----:B------:R-:W-:Y:S01]  /*f740*/  IABS R3, R13 ;  /* 0x0000000d00037213 */ /* 0x000fe20000000000 */
[----:B------:R-:W-:-:S04]  /*f750*/  IMAD.HI.U32 R14, R22, R10, RZ ;  /* 0x0000000a160e7227 */ /* 0x000fc800078e00ff */
[----:B0-----:R-:W-:Y:S02]  /*f760*/  IMAD.MOV.U32 R7, RZ, RZ, R5 ;  /* 0x000000ffff077224 */ /* 0x001fe400078e0005 */
[----:B------:R-:W-:Y:S02]  /*f770*/  @!P5 IMAD.IADD R12, R12, 0x1, -R2 ;  /* 0x000000010c0cd824 */ /* 0x000fe400078e0a02 */
[----:B------:R-:W-:Y:S01]  /*f780*/  @!P3 IMAD.MOV R7, RZ, RZ, -R7 ;  /* 0x000000ffff07b224 */ /* 0x000fe200078e0a07 */
[----:B------:R-:W-:Y:S01]  /*f790*/  ISETP.GE.AND P3, PT, R13, RZ, PT ;  /* 0x000000ff0d00720c */ /* 0x000fe20003f66270 */
[----:B------:R-:W-:Y:S01]  /*f7a0*/  IMAD.MOV R14, RZ, RZ, -R14 ;  /* 0x000000ffff0e7224 */ /* 0x000fe200078e0a0e */
[----:B------:R-:W-:Y:S01]  /*f7b0*/  ISETP.GT.U32.AND P5, PT, R2, R12, PT ;  /* 0x0000000c0200720c */ /* 0x000fe20003fa4070 */
[----:B------:R-:W-:Y:S01]  /*f7c0*/  @!P4 IMAD.IADD R9, R9, 0x1, -R2 ;  /* 0x000000010909c824 */ /* 0x000fe200078e0a02 */
[----:B------:R0:W-:Y:S01]  /*f7d0*/  STL [R1+0x5e8], R7 ;  /* 0x0005e80701007387 */ /* 0x0001e20000100800 */
[----:B------:R-:W-:-:S03]  /*f7e0*/  IMAD.HI.U32 R13, R22, R3, RZ ;  /* 0x00000003160d7227 */ /* 0x000fc600078e00ff */
[----:B------:R-:W-:Y:S01]  /*f7f0*/  ISETP.GT.U32.AND P4, PT, R2, R9, PT ;  /* 0x000000090200720c */ /* 0x000fe20003f84070 */
        /* <DEDUP_REMOVED lines=10> */
[----:B------:R-:W-:Y:S01]  /*f8a0*/  ISETP.GT.U32.AND P5, PT, R2, R8, PT ;  /* 0x000000080200720c */ /* 0x000fe20003fa4070 */
[----:B------:R-:W-:-:S02]  /*f8b0*/  VIADD R5, R0, 0xe9 ;  /* 0x000000e900057836 */ /* 0x000fc40000000000 */
[C---:B------:R-:W-:Y:S02]  /*f8c0*/  IMAD R4, R2.reuse, R10, R4 ;  /* 0x0000000a02047224 */ /* 0x040fe400078e0204 */
[----:B------:R-:W-:Y:S01]  /*f8d0*/  @!P4 IMAD.IADD R9, R9, 0x1, -R2 ;  /* 0x000000010909c824 */ /* 0x000fe200078e0a02 */
[----:B------:R-:W-:Y:S01]  /*f8e0*/  ISETP.GT.U32.AND P4, PT, R2, R3, PT ;  /* 0x000000030200720c */ /* 0x000fe20003f84070 */
[C---:B------:R-:W-:Y:S01]  /*f8f0*/  VIADD R10, R0.reuse, 0xe7 ;  /* 0x000000e7000a7836 */ /* 0x040fe20000000000 */
[----:B------:R-:W-:Y:S01]  /*f900*/  IABS R15, R5 ;  /* 0x00000005000f7213 */ /* 0x000fe20000000000 */
[----:B0-----:R-:W-:Y:S02]  /*f910*/  IMAD.MOV.U32 R7, RZ, RZ, R12 ;  /* 0x000000ffff077224 */ /* 0x001fe400078e000c */
[----:B------:R-:W-:Y:S01]  /*f920*/  VIADD R11, R0, 0xe6 ;  /* 0x000000e6000b7836 */ /* 0x000fe20000000000 */
[----:B------:R-:W-:Y:S01]  /*f930*/  IABS R17, R10 ;  /* 0x0000000a00117213 */ /* 0x000fe20000000000 */
[----:B------:R-:W-:-:S02]  /*f940*/  @!P5 IMAD.IADD R8, R8, 0x1, -R2 ;  /* 0x000000010808d824 */ /* 0x000fc400078e0a02 */
[----:B------:R-:W-:Y:S01]  /*f950*/  @!P0 IMAD.MOV R7, RZ, RZ, -R7 ;  /* 0x000000ffff078224 */ /* 0x000fe200078e0a07 */
[----:B------:R-:W-:Y:S01]  /*f960*/  ISETP.GT.U32.AND P0, PT, R2, R4, PT ;  /* 0x000000040200720c */ /* 0x000fe20003f04070 */
[----:B------:R-:W-:Y:S01]  /*f970*/  IMAD.HI.U32 R12, R22, R15, RZ ;  /* 0x0000000f160c7227 */ /* 0x000fe200078e00ff */
[----:B------:R-:W-:Y:S02]  /*f980*/  ISETP.GT.U32.AND P5, PT, R2, R8, PT ;  /* 0x000000080200720c */ /* 0x000fe40003fa4070 */
[----:B------:R0:W-:Y:S01]  /*f990*/  STL [R1+0x5e0], R7 ;  /* 0x0005e00701007387 */ /* 0x0001e20000100800 */
[----:B------:R-:W-:Y:S01]  /*f9a0*/  IMAD.MOV R12, RZ, RZ, -R12 ;  /* 0x000000ffff0c7224 */ /* 0x000fe200078e0a0c */
[----:B------:R-:W-:Y:S01]  /*f9b0*/  IABS R14, R11 ;  /* 0x0000000b000e7213 */ /* 0x000fe20000000000 */
[----:B------:R-:W-:Y:S02]  /*f9c0*/  @!P4 IMAD.IADD R3, R3, 0x1, -R2 ;  /* 0x000000010303c824 */ /* 0x000fe400078e0a02 */
[----:B------:R-:W-:-:S03]  /*f9d0*/  VIADD R13, R0, 0xe8 ;  /* 0x000000e8000d7836 */ /* 0x000fc60000000000 */
[----:B------:R-:W-:Y:S01]  /*f9e0*/  ISETP.GT.U32.AND P4, PT, R2, R3, PT ;  /* 0x000000030200720c */ /* 0x000fe20003f84070 */
[--C-:B------:R-:W-:Y:S01]  /*f9f0*/  @!P0 IMAD.IADD R4, R4, 0x1, -R2.reuse ;  /* 0x0000000104048824 */ /* 0x100fe200078e0a02 */
[----:B------:R-:W-:Y:S01]  /*fa00*/  IABS R16, R13 ;  /* 0x0000000d00107213 */ /* 0x000fe20000000000 */
[----:B0-----:R-:W-:Y:S02]  /*fa10*/  IMAD.MOV.U32 R7, RZ, RZ, R9 ;  /* 0x000000ffff077224 */ /* 0x001fe400078e0009 */
[----:B------:R-:W-:Y:S01]  /*fa20*/  @!P5 IMAD.IADD R8, R8, 0x1, -R2 ;  /* 0x000000010808d824 */ /* 0x000fe200078e0a02 */
[C---:B------:R-:W-:Y:S01]  /*fa30*/  ISETP.GT.U32.AND P0, PT, R2.reuse, R4, PT ;  /* 0x000000040200720c */ /* 0x040fe20003f04070 */
[----:B------:R-:W-:Y:S01]  /*fa40*/  @!P2 IMAD.MOV R7, RZ, RZ, -R7 ;  /* 0x000000ffff07a224 */ /* 0x000fe200078e0a07 */
[----:B------:R-:W-:Y:S01]  /*fa50*/  ISETP.GE.AND P2, PT, R5, RZ, PT ;  /* 0x000000ff0500720c */ /* 0x000fe20003f46270 */
[C---:B------:R-:W-:Y:S02]  /*fa60*/  IMAD R5, R2.reuse, R12, R15 ;  /* 0x0000000c02057224 */ /* 0x040fe400078e020f */
[----:B------:R-:W-:Y:S01]  /*fa70*/  IMAD.MOV.U32 R9, RZ, RZ, R17 ;  /* 0x000000ffff097224 */ /* 0x000fe200078e0011 */
[----:B------:R0:W-:Y:S01]  /*fa80*/  STL [R1+0x5dc], R7 ;  /* 0x0005dc0701007387 */ /* 0x0001e20000100800 */
[----:B------:R-:W-:Y:S01]  /*fa90*/  IMAD.MOV.U32 R12, RZ, RZ, R14 ;  /* 0x000000ffff0c7224 */ /* 0x000fe200078e000e */
[----:B------:R-:W-:Y:S01]  /*faa0*/  ISETP.GT.U32.AND P5, PT, R2, R5, PT ;  /* 0x000000050200720c */ /* 0x000fe20003fa4070 */
[----:B------:R-:W-:-:S04]  /*fab0*/  IMAD.HI.U32 R17, R22, R16, RZ ;  /* 0x0000001016117227 */ /* 0x000fc800078e00ff */
[----:B------:R-:W-:-:S04]  /*fac0*/  IMAD.HI.U32 R15, R22, R9, RZ ;  /* 0x00000009160f7227 */ /* 0x000fc800078e00ff */
[----:B0-----:R-:W-:Y:S02]  /*fad0*/  IMAD.MOV.U32 R7, RZ, RZ, R8 ;  /* 0x000000ffff077224 */ /* 0x001fe400078e0008 */
[----:B------:R-:W-:-:S04]  /*fae0*/  IMAD.HI.U32 R14, R22, R12, RZ ;  /* 0x0000000c160e7227 */ /* 0x000fc800078e00ff */
[----:B------:R-:W-:Y:S02]  /*faf0*/  IMAD.MOV R17, RZ, RZ, -R17 ;  /* 0x000000ffff117224 */ /* 0x000fe400078e0a11 */
[----:B------:R-:W-:Y:S02]  /*fb00*/  IMAD.MOV R15, RZ, RZ, -R15 ;  /* 0x000000ffff0f7224 */ /* 0x000fe400078e0a0f */
[----:B------:R-:W-:Y:S02]  /*fb10*/  @!P1 IMAD.MOV R7, RZ, RZ, -R7 ;  /* 0x000000ffff079224 */ /* 0x000fe400078e0a07 */
[----:B------:R-:W-:Y:S01]  /*fb20*/  @!P4 IMAD.IADD R3, R3, 0x1, -R2 ;  /* 0x000000010303c824 */ /* 0x000fe200078e0a02 */
[----:B------:R-:W-:Y:S01]  /*fb30*/  ISETP.GE.AND P4, PT, R13, RZ, PT ;  /* 0x000000ff0d00720c */ /* 0x000fe20003f86270 */
[----:B------:R-:W-:Y:S01]  /*fb40*/  IMAD.MOV R14, RZ, RZ, -R14 ;  /* 0x000000ffff0e7224 */ /* 0x000fe200078e0a0e */
[----:B------:R0:W-:Y:S01]  /*fb50*/  STL [R1+0x5c8], R7 ;  /* 0x0005c80701007387 */ /* 0x0001e20000100800 */
[----:B------:R-:W-:-:S02]  /*fb60*/  @!P5 IMAD.IADD R5, R5, 0x1, -R2 ;  /* 0x000000010505d824 */ /* 0x000fc400078e0a02 */
[----:B------:R-:W-:Y:S02]  /*fb70*/  @!P0 IMAD.IADD R4, R4, 0x1, -R2 ;  /* 0x0000000104048824 */ /* 0x000fe400078e0a02 */
[C---:B------:R-:W-:Y:S01]  /*fb80*/  IMAD R13, R2.reuse, R17, R16 ;  /* 0x00000011020d7224 */ /* 0x040fe200078e0210 */
[C---:B------:R-:W-:Y:S01]  /*fb90*/  ISETP.GT.U32.AND P5, PT, R2.reuse, R5, PT ;  /* 0x000000050200720c */ /* 0x040fe20003fa4070 */
[----:B------:R-:W-:Y:S02]  /*fba0*/  IMAD R9, R2, R15, R9 ;  /* 0x0000000f02097224 */ /* 0x000fe400078e0209 */
[----:B------:R-:W-:Y:S01]  /*fbb0*/  VIADD R15, R0, 0xe5 ;  /* 0x000000e5000f7836 */ /* 0x000fe20000000000 */
[C---:B------:R-:W-:Y:S01]  /*fbc0*/  ISETP.GT.U32.AND P1, PT, R2.reuse, R13, PT ;  /* 0x0000000d0200720c */ /* 0x040fe20003f24070 */
[C---:B------:R-:W-:Y:S01]  /*fbd0*/  IMAD R8, R2.reuse, R14, R12 ;  /* 0x0000000e02087224 */ /* 0x040fe200078e020c */
[----:B------:R-:W-:Y:S01]  /*fbe0*/  ISETP.GT.U32.AND P0, PT, R2, R9, PT ;  /* 0x000000090200720c */ /* 0x000fe20003f04070 */
[----:B0-----:R-:W-:Y:S01]  /*fbf0*/  IMAD.MOV.U32 R7, RZ, RZ, R4 ;  /* 0x000000ffff077224 */ /* 0x001fe200078e0004 */
[----:B------:R-:W-:Y:S01]  /*fc00*/  IABS R12, R15 ;  /* 0x0000000f000c7213 */ /* 0x000fe20000000000 */
[----:B------:R-:W-:-:S02]  /*fc10*/  IMAD.MOV.U32 R14, RZ, RZ, R3 ;  /* 0x000000ffff0e7224 */ /* 0x000fc400078e0003 */
        /* <DEDUP_REMOVED lines=11> */
[----:B------:R1:W-:Y:S01]  /*fcd0*/  STL [R1+0x5b8], R7 ;  /* 0x0005b80701007387 */ /* 0x0003e20000100800 */
[----:B------:R-:W-:Y:S01]  /*fce0*/  @!P6 IMAD.IADD R8, R8, 0x1, -R2 ;  /* 0x000000010808e824 */ /* 0x000fe200078e0a02 */
[----:B------:R-:W-:Y:S01]  /*fcf0*/  ISETP.GT.U32.AND P0, PT, R2, R13, PT ;  /* 0x0000000d0200720c */ /* 0x000fe20003f04070 */
[----:B------:R-:W-:Y:S01]  /*fd00*/  IMAD.HI.U32 R4, R22, R3, RZ ;  /* 0x0000000316047227 */ /* 0x000fe200078e00ff */
[----:B------:R-:W-:-:S02]  /*fd10*/  ISETP.GT.U32.AND P6, PT, R2, R9, PT ;  /* 0x000000090200720c */ /* 0x000fc40003fc4070 */
[----:B0-----:R-:W-:Y:S01]  /*fd20*/  IABS R14, R12 ;  /* 0x0000000c000e7213 */ /* 0x001fe20000000000 */
[----:B------:R-:W-:Y:S01]  /*fd30*/  IMAD.MOV R4, RZ, RZ, -R4 ;  /* 0x000000ffff047224 */ /* 0x000fe200078e0a04 */
[----:B------:R-:W-:Y:S01]  /*fd40*/  ISETP.GE.AND P1, PT, R15, RZ, PT ;  /* 0x000000ff0f00720c */ /* 0x000fe20003f26270 */
[----:B------:R-:W-:Y:S02]  /*fd50*/  VIADD R10, R0, 0xe3 ;  /* 0x000000e3000a7836 */ /* 0x000fe40000000000 */
[----:B-1----:R-:W-:Y:S02]  /*fd60*/  IMAD.MOV.U32 R7, RZ, RZ, R5 ;  /* 0x000000ffff077224 */ /* 0x002fe400078e0005 */
[----:B------:R-:W-:Y:S01]  /*fd70*/  IMAD.HI.U32 R11, R22, R14, RZ ;  /* 0x0000000e160b7227 */ /* 0x000fe200078e00ff */
[----:B------:R-:W-:-:S03]  /*fd80*/  IABS R15, R10 ;  /* 0x0000000a000f7213 */ /* 0x000fc60000000000 */
[----:B------:R-:W-:Y:S01]  /*fd90*/  @!P2 IMAD.MOV R7, RZ, RZ, -R7 ;  /* 0x000000ffff07a224 */ /* 0x000fe200078e0a07 */
[C---:B------:R-:W-:Y:S01]  /*fda0*/  ISETP.GT.U32.AND P2, PT, R2.reuse, R8, PT ;  /* 0x000000080200720c */ /* 0x040fe20003f44070 */
[----:B------:R-:W-:Y:S02]  /*fdb0*/  IMAD.MOV R11, RZ, RZ, -R11 ;  /* 0x000000ffff0b7224 */ /* 0x000fe400078e0a0b */
[----:B------:R-:W-:Y:S01]  /*fdc0*/  IMAD R3, R2, R4, R3 ;  /* 0x0000000402037224 */ /* 0x000fe200078e0203 */
[----:B------:R0:W-:Y:S01]  /*fdd0*/  STL [R1+0x5b4], R7 ;  /* 0x0005b40701007387 */ /* 0x0001e20000100800 */
[----:B------:R-:W-:Y:S02]  /*fde0*/  VIADD R4, R0, 0xe1 ;  /* 0x000000e100047836 */ /* 0x000fe40000000000 */
[----:B------:R-:W-:Y:S02]  /*fdf0*/  IMAD R14, R2, R11, R14 ;  /* 0x0000000b020e7224 */ /* 0x000fe400078e020e */
[----:B------:R-:W-:Y:S01]  /*fe00*/  VIADD R5, R0, 0xe2 ;  /* 0x000000e200057836 */ /* 0x000fe20000000000 */
[----:B------:R-:W-:Y:S01]  /*fe10*/  IABS R16, R4 ;  /* 0x0000000400107213 */ /* 0x000fe20000000000 */
[--C-:B------:R-:W-:Y:S01]  /*fe20*/  @!P0 IMAD.IADD R13, R13, 0x1, -R2.reuse ;  /* 0x000000010d0d8824 */ /* 0x100fe200078e0a02 */
[C---:B------:R-:W-:Y:S01]  /*fe30*/  ISETP.GT.U32.AND P0, PT, R2.reuse, R3, PT ;  /* 0x000000030200720c */ /* 0x040fe20003f04070 */
[--C-:B------:R-:W-:Y:S01]  /*fe40*/  @!P6 IMAD.IADD R9, R9, 0x1, -R2.reuse ;  /* 0x000000010909e824 */ /* 0x100fe200078e0a02 */
[----:B------:R-:W-:Y:S01]  /*fe50*/  ISETP.GT.U32.AND P6, PT, R2, R14, PT ;  /* 0x0000000e0200720c */ /* 0x000fe20003fc4070 */
[----:B------:R-:W-:Y:S01]  /*fe60*/  @!P2 IMAD.IADD R8, R8, 0x1, -R2 ;  /* 0x000000010808a824 */ /* 0x000fe200078e0a02 */
[----:B------:R-:W-:Y:S01]  /*fe70*/  ISETP.GE.AND P2, PT, R12, RZ, PT ;  /* 0x000000ff0c00720c */ /* 0x000fe20003f46270 */
[----:B------:R-:W-:Y:S01]  /*fe80*/  IMAD.MOV.U32 R12, RZ, RZ, R16 ;  /* 0x000000ffff0c7224 */ /* 0x000fe200078e0010 */
[----:B------:R-:W-:Y:S01]  /*fe90*/  IABS R11, R5 ;  /* 0x00000005000b7213 */ /* 0x000fe20000000000 */
[----:B------:R-:W-:-:S04]  /*fea0*/  IMAD.HI.U32 R16, R22, R15, RZ ;  /* 0x0000000f16107227 */ /* 0x000fc800078e00ff */
[----:B0-----:R-:W-:Y:S02]  /*feb0*/  IMAD.MOV.U32 R7, RZ, RZ, R13 ;  /* 0x000000ffff077224 */ /* 0x001fe400078e000d */
[----:B------:R-:W-:-:S04]  /*fec0*/  IMAD.HI.U32 R17, R22, R11, RZ ;  /* 0x0000000b16117227 */ /* 0x000fc800078e00ff */
[----:B------:R-:W-:Y:S02]  /*fed0*/  IMAD.MOV R16, RZ, RZ, -R16 ;  /* 0x000000ffff107224 */ /* 0x000fe400078e0a10 */
[----:B------:R-:W-:Y:S02]  /*fee0*/  @!P4 IMAD.MOV R7, RZ, RZ, -R7 ;  /* 0x000000ffff07c224 */ /* 0x000fe400078e0a07 */
[--C-:B------:R-:W-:Y:S01]  /*fef0*/  @!P0 IMAD.IADD R3, R3, 0x1, -R2.reuse ;  /* 0x0000000103038824 */ /* 0x100fe200078e0a02 */
[----:B------:R-:W-:Y:S01]  /*ff00*/  ISETP.GE.AND P0, PT, R10, RZ, PT ;  /* 0x000000ff0a00720c */ /* 0x000fe20003f06270 */
[----:B------:R-:W-:Y:S01]  /*ff10*/  IMAD.MOV R17, RZ, RZ, -R17 ;  /* 0x000000ffff117224 */ /* 0x000fe200078e0a11 */
[----:B------:R0:W-:Y:S01]  /*ff20*/  STL [R1+0x5b0], R7 ;  /* 0x0005b00701007387 */ /* 0x0001e20000100800 */
[----:B------:R-:W-:Y:S01]  /*ff30*/  @!P6 IMAD.IADD R14, R14, 0x1, -R2 ;  /* 0x000000010e0ee824 */ /* 0x000fe200078e0a02 */
[C---:B------:R-:W-:Y:S01]  /*ff40*/  ISETP.GT.U32.AND P4, PT, R2.reuse, R3, PT ;  /* 0x000000030200720c */ /* 0x040fe20003f84070 */
[----:B------:R-:W-:-:S02]  /*ff50*/  IMAD R15, R2, R16, R15 ;  /* 0x00000010020f7224 */ /* 0x000fc400078e020f */
[C---:B------:R-:W-:Y:S01]  /*ff60*/  IMAD R11, R2.reuse, R17, R11 ;  /* 0x00000011020b7224 */ /* 0x040fe200078e020b */
[C---:B------:R-:W-:Y:S01]  /*ff70*/  ISETP.GT.U32.AND P6, PT, R2.reuse, R14, PT ;  /* 0x0000000e0200720c */ /* 0x040fe20003fc4070 */
[----:B------:R-:W-:Y:S01]  /*ff80*/  @!P3 IMAD.MOV R9, RZ, RZ, -R9 ;  /* 0x000000ffff09b224 */ /* 0x000fe200078e0a09 */
[----:B------:R-:W-:Y:S01]  /*ff90*/  ISETP.GT.U32.AND P3, PT, R2, R15, PT ;  /* 0x0000000f0200720c */ /* 0x000fe20003f64070 */
[----:B------:R-:W-:-:S03]  /*ffa0*/  IMAD.HI.U32 R10, R22, R12, RZ ;  /* 0x0000000c160a7227 */ /* 0x000fc600078e00ff */
[----:B------:R1:W-:Y:S01]  /*ffb0*/  STL [R1+0x5ac], R9 ;  /* 0x0005ac0901007387 */ /* 0x0003e20000100800 */
[----:B0-----:R-:W-:Y:S02]  /*ffc0*/  IMAD.MOV.U32 R7, RZ, RZ, R8 ;  /* 0x000000ffff077224 */ /* 0x001fe400078e0008 */
[----:B------:R-:W-:Y:S02]  /*ffd0*/  IMAD.MOV R10, RZ, RZ, -R10 ;  /* 0x000000ffff0a7224 */ /* 0x000fe400078e0a0a */
[----:B------:R-:W-:Y:S01]  /*ffe0*/  @!P5 IMAD.MOV R7, RZ, RZ, -R7 ;  /* 0x000000ffff07d224 */ /* 0x000fe200078e0a07 */
[C---:B------:R-:W-:Y:S01]  /*fff0*/  ISETP.GT.U32.AND P5, PT, R2.reuse, R11, PT ;  /* 0x0000000b0200720c */ /* 0x040fe20003fa4070 */
[----:B------:R-:W-:Y:S02]  /*10000*/  IMAD R12, R2, R10, R12 ;  /* 0x0000000a020c7224 */ /* 0x000fe400078e020c */
[----:B------:R-:W-:Y:S01]  /*10010*/  VIADD R16, R0, 0xe0 ;  /* 0x000000e000107836 */ /* 0x000fe20000000000 */
[----:B------:R0:W-:Y:S01]  /*10020*/  STL [R1+0x5a8], R7 ;  /* 0x0005a80701007387 */ /* 0x0001e20000100800 */
[--C-:B------:R-:W-:Y:S01]  /*10030*/  @!P4 IMAD.IADD R3, R3, 0x1, -R2.reuse ;  /* 0x000000010303c824 */ /* 0x100fe200078e0a02 */
[----:B------:R-:W-:Y:S01]  /*10040*/  ISETP.GE.AND P4, PT, R5, RZ, PT ;  /* 0x000000ff0500720c */ /* 0x000fe20003f86270 */
        /* <DEDUP_REMOVED lines=9> */
[----:B-1----:R-:W-:-:S03]  /*100e0*/  IABS R9, R5 ;  /* 0x0000000500097213 */ /* 0x002fc60000000000 */
[----:B------:R-:W-:Y:S02]  /*100f0*/  IMAD.MOV R13, RZ, RZ, -R13 ;  /* 0x000000ffff0d7224 */ /* 0x000fe400078e0a0d */
[----:B------:R-:W-:Y:S02]  /*10100*/  IMAD.MOV.U32 R4, RZ, RZ, R9 ;  /* 0x000000ffff047224 */ /* 0x000fe400078e0009 */
[----:B0-----:R-:W-:Y:S02]  /*10110*/  IMAD.MOV.U32 R7, RZ, RZ, R3 ;  /* 0x000000ffff077224 */ /* 0x001fe400078e0003 */
[----:B------:R-:W-:Y:S01]  /*10120*/  @!P6 IMAD.IADD R12, R12, 0x1, -R2 ;  /* 0x000000010c0ce824 */ /* 0x000fe200078e0a02 */
[C---:B------:R-:W-:Y:S01]  /*10130*/  ISETP.GT.U32.AND P6, PT, R2.reuse, R11, PT ;  /* 0x0000000b0200720c */ /* 0x040fe20003fc4070 */
[----:B------:R-:W-:Y:S02]  /*10140*/  IMAD R3, R2, R13, R8 ;  /* 0x0000000d02037224 */ /* 0x000fe400078e0208 */
[----:B------:R-:W-:-:S04]  /*10150*/  IMAD.HI.U32 R9, R22, R4, RZ ;  /* 0x0000000416097227 */ /* 0x000fc800078e00ff */
[----:B------:R-:W-:Y:S01]  /*10160*/  @!P5 IMAD.IADD R15, R15, 0x1, -R2 ;  /* 0x000000010f0fd824 */ /* 0x000fe200078e0a02 */
[----:B------:R-:W-:Y:S01]  /*10170*/  ISETP.GT.U32.AND P5, PT, R2, R3, PT ;  /* 0x000000030200720c */ /* 0x000fe20003fa4070 */
[----:B------:R-:W-:Y:S02]  /*10180*/  IMAD.MOV R8, RZ, RZ, -R9 ;  /* 0x000000ffff087224 */ /* 0x000fe400078e0a09 */
[----:B------:R-:W-:Y:S02]  /*10190*/  VIADD R10, R0, 0xde ;  /* 0x000000de000a7836 */ /* 0x000fe40000000000 */
[C---:B------:R-:W-:Y:S02]  /*101a0*/  IMAD R4, R2.reuse, R8, R4 ;  /* 0x0000000802047224 */ /* 0x040fe400078e0204 */
[----:B------:R-:W-:Y:S01]  /*101b0*/  @!P1 IMAD.MOV R7, RZ, RZ, -R7 ;  /* 0x000000ffff079224 */ /* 0x000fe200078e0a07 */
[----:B------:R-:W-:Y:S01]  /*101c0*/  ISETP.GT.U32.AND P1, PT, R2, R12, PT ;  /* 0x0000000c0200720c */ /* 0x000fe20003f24070 */
[----:B------:R-:W-:Y:S01]  /*101d0*/  VIADD R9, R0, 0xdd ;  /* 0x000000dd00097836 */ /* 0x000fe20000000000 */
[----:B------:R-:W-:Y:S01]  /*101e0*/  IABS R18, R10 ;  /* 0x0000000a00127213 */ /* 0x000fe20000000000 */
[--C-:B------:R-:W-:Y:S01]  /*101f0*/  @!P6 IMAD.IADD R11, R11, 0x1, -R2.reuse ;  /* 0x000000010b0be824 */ /* 0x100fe200078e0a02 */
[----:B------:R-:W-:Y:S01]  /*10200*/  ISETP.GT.U32.AND P6, PT, R2, R4, PT ;  /* 0x000000040200720c */ /* 0x000fe20003fc4070 */
[----:B------:R-:W-:Y:S01]  /*10210*/  @!P5 IMAD.IADD R3, R3, 0x1, -R2 ;  /* 0x000000010303d824 */ /* 0x000fe200078e0a02 */
[----:B------:R0:W-:Y:S01]  /*10220*/  STL [R1+0x5a4], R7 ;  /* 0x0005a40701007387 */ /* 0x0001e20000100800 */
[----:B------:R-:W-:Y:S01]  /*10230*/  IABS R8, R9 ;  /* 0x0000000900087213 */ /* 0x000fe20000000000 */
[----:B------:R-:W-:Y:S01]  /*10240*/  IMAD.HI.U32 R19, R22, R18, RZ ;  /* 0x0000001216137227 */ /* 0x000fe200078e00ff */
[----:B------:R-:W-:-:S03]  /*10250*/  ISETP.GE.AND P5, PT, R5, RZ, PT ;  /* 0x000000ff0500720c */ /* 0x000fc60003fa6270 */
[----:B------:R-:W-:Y:S01]  /*10260*/  @!P2 IMAD.MOV R14, RZ, RZ, -R14 ;  /* 0x000000ffff0ea224 */ /* 0x000fe200078e0a0e */
[----:B------:R-:W-:Y:S01]  /*10270*/  ISETP.GT.U32.AND P2, PT, R2, R3, PT ;  /* 0x000000030200720c */ /* 0x000fe20003f44070 */
[----:B------:R-:W-:Y:S02]  /*10280*/  IMAD.MOV R19, RZ, RZ, -R19 ;  /* 0x000000ffff137224 */ /* 0x000fe400078e0a13 */
[----:B0-----:R-:W-:Y:S01]  /*10290*/  IMAD.MOV.U32 R7, RZ, RZ, R15 ;  /* 0x000000ffff077224 */ /* 0x001fe200078e000f */
[----:B------:R-:W-:Y:S01]  /*102a0*/  STL [R1+0x5a0], R14 ;  /* 0x0005a00e01007387 */ /* 0x000fe20000100800 */
[----:B------:R-:W-:-:S04]  /*102b0*/  IMAD.HI.U32 R17, R22, R8, RZ ;  /* 0x0000000816117227 */ /* 0x000fc800078e00ff */
[----:B------:R-:W-:Y:S02]  /*102c0*/  @!P0 IMAD.MOV R7, RZ, RZ, -R7 ;  /* 0x000000ffff078224 */ /* 0x000fe400078e0a07 */
[----:B------:R-:W-:Y:S01]  /*102d0*/  @!P1 IMAD.IADD R12, R12, 0x1, -R2 ;  /* 0x000000010c0c9824 */ /* 0x000fe200078e0a02 */
[----:B------:R-:W-:Y:S01]  /*102e0*/  ISETP.GE.AND P1, PT, R16, RZ, PT ;  /* 0x000000ff1000720c */ /* 0x000fe20003f26270 */
[----:B------:R-:W-:Y:S01]  /*102f0*/  IMAD R5, R2, R19, R18 ;  /* 0x0000001302057224 */ /* 0x000fe200078e0212 */
[----:B------:R0:W-:Y:S01]  /*10300*/  STL [R1+0x59c], R7 ;  /* 0x00059c0701007387 */ /* 0x0001e20000100800 */
[----:B------:R-:W-:Y:S02]  /*10310*/  IMAD.MOV R17, RZ, RZ, -R17 ;  /* 0x000000ffff117224 */ /* 0x000fe400078e0a11 */
[----:B------:R-:W-:Y:S01]  /*10320*/  @!P6 IMAD.IADD R4, R4, 0x1, -R2 ;  /* 0x000000010404e824 */ /* 0x000fe200078e0a02 */
[----:B------:R-:W-:Y:S01]  /*10330*/  ISETP.GT.U32.AND P6, PT, R2, R5, PT ;  /* 0x000000050200720c */ /* 0x000fe20003fc4070 */
[----:B------:R-:W-:-:S02]  /*10340*/  VIADD R13, R0, 0xdc ;  /* 0x000000dc000d7836 */ /* 0x000fc40000000000 */
[C---:B------:R-:W-:Y:S01]  /*10350*/  IMAD R8, R2.reuse, R17, R8 ;  /* 0x0000001102087224 */ /* 0x040fe200078e0208 */
[----:B------:R-:W-:Y:S01]  /*10360*/  ISETP.GT.U32.AND P0, PT, R2, R4, PT ;  /* 0x000000040200720c */ /* 0x000fe20003f04070 */
[----:B------:R-:W-:Y:S01]  /*10370*/  @!P4 IMAD.MOV R11, RZ, RZ, -R11 ;  /* 0x000000ffff0bc224 */ /* 0x000fe200078e0a0b */
[----:B------:R-:W-:Y:S01]  /*10380*/  IABS R16, R13 ;  /* 0x0000000d00107213 */ /* 0x000fe20000000000 */
[----:B0-----:R-:W-:Y:S01]  /*10390*/  IMAD.MOV.U32 R7, RZ, RZ, R12 ;  /* 0x000000ffff077224 */ /* 0x001fe200078e000c */
[----:B------:R-:W-:Y:S01]  /*103a0*/  ISETP.GE.AND P4, PT, R10, RZ, PT ;  /* 0x000000ff0a00720c */ /* 0x000fe20003f86270 */
[----:B------:R-:W-:Y:S01]  /*103b0*/  @!P2 IMAD.IADD R3, R3, 0x1, -R2 ;  /* 0x000000010303a824 */ /* 0x000fe200078e0a02 */
[----:B------:R-:W-:Y:S01]  /*103c0*/  ISETP.GT.U32.AND P2, PT, R2, R8, PT ;  /* 0x000000080200720c */ /* 0x000fe20003f44070 */
[----:B------:R-:W-:Y:S01]  /*103d0*/  @!P3 IMAD.MOV R7, RZ, RZ, -R7 ;  /* 0x000000ffff07b224 */ /* 0x000fe200078e0a07 */
[----:B------:R-:W-:Y:S01]  /*103e0*/  STL [R1+0x598], R11 ;  /* 0x0005980b01007387 */ /* 0x000fe20000100800 */
[----:B------:R-:W-:Y:S01]  /*103f0*/  IMAD.HI.U32 R10, R22, R16, RZ ;  /* 0x00000010160a7227 */ /* 0x000fe200078e00ff */
[----:B------:R-:W-:-:S02]  /*10400*/  ISETP.GE.AND P3, PT, R9, RZ, PT ;  /* 0x000000ff0900720c */ /* 0x000fc40003f66270 */
[----:B------:R0:W-:Y:S01]  /*10410*/  STL [R1+0x594], R7 ;  /* 0x0005940701007387 */ /* 0x0001e20000100800 */
[----:B------:R-:W-:Y:S02]  /*10420*/  IMAD.MOV R10, RZ, RZ, -R10 ;  /* 0x000000ffff0a7224 */ /* 0x000fe400078e0a0a */
[--C-:B------:R-:W-:Y:S01]  /*10430*/  @!P0 IMAD.IADD R4, R4, 0x1, -R2.reuse ;  /* 0x0000000104048824 */ /* 0x100fe200078e0a02 */
[----:B------:R-:W-:Y:S01]  /*10440*/  ISETP.GE.AND P0, PT, R13, RZ, PT ;  /* 0x000000ff0d00720c */ /* 0x000fe20003f06270 */
[----:B------:R-:W-:Y:S02]  /*10450*/  @!P6 IMAD.IADD R5, R5, 0x1, -R2 ;  /* 0x000000010505e824 */ /* 0x000fe400078e0a02 */
[----:B------:R-:W-:Y:S02]  /*10460*/  VIADD R9, R0, 0xdb ;  /* 0x000000db00097836 */ /* 0x000fe40000000000 */
[----:B------:R-:W-:Y:S02]  /*10470*/  IMAD R14, R2, R10, R16 ;  /* 0x0000000a020e7224 */ /* 0x000fe400078e0210 */
[----:B0-----:R-:W-:Y:S01]  /*10480*/  IMAD.MOV.U32 R7, RZ, RZ, R3 ;  /* 0x000000ffff077224 */ /* 0x001fe200078e0003 */
[----:B------:R-:W-:Y:S01]  /*10490*/  IABS R11, R9 ;  /* 0x00000009000b7213 */ /* 0x000fe20000000000 */
[----:B------:R-:W-:Y:S01]  /*104a0*/  @!P2 IMAD.IADD R8, R8, 0x1, -R2 ;  /* 0x000000010808a824 */ /* 0x000fe200078e0a02 */
[----:B------:R-:W-:Y:S01]  /*104b0*/  ISETP.GT.U32.AND P2, PT, R2, R5, PT ;  /* 0x000000050200720c */ /* 0x000fe20003f44070 */
[----:B------:R-:W-:Y:S01]  /*104c0*/  @!P1 IMAD.MOV R7, RZ, RZ, -R7 ;  /* 0x000000ffff079224 */ /* 0x000fe200078e0a07 */
[----:B------:R-:W-:Y:S01]  /*104d0*/  ISETP.GE.AND P6, PT, R9, RZ, PT ;  /* 0x000000ff0900720c */ /* 0x000fe20003fc6270 */
[----:B------:R-:W-:Y:S01]  /*104e0*/  VIADD R10, R0, 0xda ;  /* 0x000000da000a7836 */ /* 0x000fe20000000000 */
[----:B------:R-:W-:Y:S01]  /*104f0*/  ISETP.GT.U32.AND P1, PT, R2, R8, PT ;  /* 0x000000080200720c */ /* 0x000fe20003f24070 */
[----:B------:R-:W-:Y:S01]  /*10500*/  IMAD.HI.U32 R13, R22, R11, RZ ;  /* 0x0000000b160d7227 */ /* 0x000fe200078e00ff */
[----:B------:R0:W-:Y:S02]  /*10510*/  STL [R1+0x590], R7 ;  /* 0x0005900701007387 */ /* 0x0001e40000100800 */
[----:B------:R-:W-:Y:S01]  /*10520*/  IABS R3, R10 ;  /* 0x0000000a00037213 */ /* 0x000fe20000000000 */
[----:B------:R-:W-:-:S02]  /*10530*/  VIADD R17, R0, 0xd8 ;  /* 0x000000d800117836 */ /* 0x000fc40000000000 */
[----:B------:R-:W-:Y:S02]  /*10540*/  VIADD R9, R0, 0xd9 ;  /* 0x000000d900097836 */ /* 0x000fe40000000000 */
[----:B------:R-:W-:Y:S02]  /*10550*/  @!P2 IMAD.IADD R5, R5, 0x1, -R2 ;  /* 0x000000010505a824 */ /* 0x000fe400078e0a02 */
[----:B------:R-:W-:Y:S01]  /*10560*/  IMAD.HI.U32 R15, R22, R3, RZ ;  /* 0x00000003160f7227 */ /* 0x000fe200078e00ff */
[----:B------:R-:W-:-:S03]  /*10570*/  IABS R12, R9 ;  /* 0x00000009000c7213 */ /* 0x000fc60000000000 */
        /* <DEDUP_REMOVED lines=22> */
[C---:B------:R-:W-:Y:S02]  /*106e0*/  IMAD R12, R2.reuse, R13, R12 ;  /* 0x0000000d020c7224 */ /* 0x040fe400078e020c */
[----:B------:R-:W-:Y:S01]  /*106f0*/  @!P3 IMAD.MOV R5, RZ, RZ, -R5 ;  /* 0x000000ffff05b224 */ /* 0x000fe200078e0a05 */
[----:B------:R-:W-:Y:S01]  /*10700*/  ISETP.GT.U32.AND P3, PT, R2, R3, PT ;  /* 0x000000030200720c */ /* 0x000fe20003f64070 */
[--C-:B------:R-:W-:Y:S02]  /*10710*/  @!P2 IMAD.IADD R4, R4, 0x1, -R2.reuse ;  /* 0x000000010404a824 */ /* 0x100fe400078e0a02 */
[----:B------:R-:W-:Y:S01]  /*10720*/  IMAD.HI.U32 R10, R22, R11, RZ ;  /* 0x0000000b160a7227 */ /* 0x000fe200078e00ff */
[----:B------:R0:W-:Y:S02]  /*10730*/  STL [R1+0x584], R5 ;  /* 0x0005840501007387 */ /* 0x0001e40000100800 */
[----:B------:R-:W-:Y:S01]  /*10740*/  ISETP.GT.U32.AND P2, PT, R2, R4, PT ;  /* 0x000000040200720c */ /* 0x000fe20003f44070 */
[----:B------:R-:W-:Y:S01]  /*10750*/  @!P4 IMAD.IADD R14, R14, 0x1, -R2 ;  /* 0x000000010e0ec824 */ /* 0x000fe200078e0a02 */
[----:B------:R-:W-:Y:S01]  /*10760*/  ISETP.GT.U32.AND P4, PT, R2, R12, PT ;  /* 0x0000000c0200720c */ /* 0x000fe20003f84070 */
[----:B------:R-:W-:-:S02]  /*10770*/  VIADD R9, R0, 0xd7 ;  /* 0x000000d700097836 */ /* 0x000fc40000000000 */
[----:B------:R-:W-:Y:S02]  /*10780*/  IMAD.MOV R10, RZ, RZ, -R10 ;  /* 0x000000ffff0a7224 */ /* 0x000fe400078e0a0a */
[----:B------:R-:W-:Y:S01]  /*10790*/  @!P3 IMAD.IADD R3, R3, 0x1, -R2 ;  /* 0x000000010303b824 */ /* 0x000fe200078e0a02 */
[----:B0-----:R-:W-:Y:S01]  /*107a0*/  IABS R5, R9 ;  /* 0x0000000900057213 */ /* 0x001fe20000000000 */
[----:B------:R-:W-:Y:S01]  /*107b0*/  IMAD R11, R2, R10, R11 ;  /* 0x0000000a020b7224 */ /* 0x000fe200078e020b */
[----:B------:R-:W-:Y:S01]  /*107c0*/  ISETP.GE.AND P3, PT, R17, RZ, PT ;  /* 0x000000ff1100720c */ /* 0x000fe20003f66270 */
[----:B------:R-:W-:Y:S02]  /*107d0*/  VIADD R10, R0, 0xd5 ;  /* 0x000000d5000a7836 */ /* 0x000fe40000000000 */
[----:B------:R-:W-:-:S03]  /*107e0*/  IMAD.HI.U32 R16, R22, R5, RZ ;  /* 0x0000000516107227 */ /* 0x000fc600078e00ff */
[----:B------:R-:W-:Y:S01]  /*107f0*/  IABS R19, R10 ;  /* 0x0000000a00137213 */ /* 0x000fe20000000000 */
[--C-:B------:R-:W-:Y:S01]  /*10800*/  @!P4 IMAD.IADD R12, R12, 0x1, -R2.reuse ;  /* 0x000000010c0cc824 */ /* 0x100fe200078e0a02 */
[----:B------:R-:W-:Y:S01]  /*10810*/  ISETP.GT.U32.AND P4, PT, R2, R3, PT ;  /* 0x000000030200720c */ /* 0x000fe20003f84070 */
[----:B------:R-:W-:Y:S02]  /*10820*/  VIADD R13, R0, 0xd6 ;  /* 0x000000d6000d7836 */ /* 0x000fe40000000000 */
[----:B------:R-:W-:Y:S01]  /*10830*/  @!P2 IMAD.IADD R4, R4, 0x1, -R2 ;  /* 0x000000010404a824 */ /* 0x000fe200078e0a02 */
[C---:B------:R-:W-:Y:S01]  /*10840*/  ISETP.GT.U32.AND P2, PT, R2.reuse, R11, PT ;  /* 0x0000000b0200720c */ /* 0x040fe20003f44070 */
[----:B------:R-:W-:Y:S01]  /*10850*/  IMAD.MOV R16, RZ, RZ, -R16 ;  /* 0x000000ffff107224 */ /* 0x000fe200078e0a10 */
[----:B------:R-:W-:Y:S01]  /*10860*/  IABS R15, R13 ;  /* 0x0000000d000f7213 */ /* 0x000fe20000000000 */
[----:B------:R-:W-:Y:S02]  /*10870*/  IMAD.MOV.U32 R20, RZ, RZ, R14 ;  /* 0x000000ffff147224 */ /* 0x000fe400078e000e */
[----:B------:R-:W-:-:S02]  /*10880*/  IMAD R5, R2, R16, R5 ;  /* 0x0000001002057224 */ /* 0x000fc400078e0205 */
[----:B------:R-:W-:Y:S01]  /*10890*/  @!P0 IMAD.MOV R20, RZ, RZ, -R20 ;  /* 0x000000ffff148224 */ /* 0x000fe200078e0a14 */
[----:B------:R-:W-:Y:S01]  /*108a0*/  ISETP.GT.U32.AND P0, PT, R2, R12, PT ;  /* 0x0000000c0200720c */ /* 0x000fe20003f04070 */
[----:B------:R-:W-:Y:S02]  /*108b0*/  IMAD.MOV.U32 R17, RZ, RZ, R19 ;  /* 0x000000ffff117224 */ /* 0x000fe400078e0013 */
[----:B------:R-:W-:Y:S01]  /*108c0*/  VIADD R8, R0, 0xd4 ;  /* 0x000000d400087836 */ /* 0x000fe20000000000 */
[----:B------:R-:W-:Y:S01]  /*108d0*/  STL [R1+0x580], R20 ;  /* 0x0005801401007387 */ /* 0x000fe20000100800 */
[----:B------:R-:W-:-:S03]  /*108e0*/  IMAD.HI.U32 R19, R22, R15, RZ ;  /* 0x0000000f16137227 */ /* 0x000fc600078e00ff */
[----:B------:R-:W-:Y:S01]  /*108f0*/  IABS R18, R8 ;  /* 0x0000000800127213 */ /* 0x000fe20000000000 */
[--C-:B------:R-:W-:Y:S01]  /*10900*/  @!P4 IMAD.IADD R3, R3, 0x1, -R2.reuse ;  /* 0x000000010303c824 */ /* 0x100fe200078e0a02 */
[C---:B------:R-:W-:Y:S01]  /*10910*/  ISETP.GT.U32.AND P4, PT, R2.reuse, R5, PT ;  /* 0x000000050200720c */ /* 0x040fe20003f84070 */
[----:B------:R-:W-:Y:S02]  /*10920*/  IMAD.MOV R19, RZ, RZ, -R19 ;  /* 0x000000ffff137224 */ /* 0x000fe400078e0a13 */
[----:B------:R-:W-:Y:S02]  /*10930*/  @!P2 IMAD.IADD R11, R11, 0x1, -R2 ;  /* 0x000000010b0ba824 */ /* 0x000fe400078e0a02 */
[----:B------:R-:W-:Y:S02]  /*10940*/  IMAD.MOV.U32 R7, RZ, RZ, R4 ;  /* 0x000000ffff077224 */ /* 0x000fe400078e0004 */
[C---:B------:R-:W-:Y:S01]  /*10950*/  IMAD R15, R2.reuse, R19, R15 ;  /* 0x00000013020f7224 */ /* 0x040fe200078e020f */
[----:B------:R-:W-:Y:S01]  /*10960*/  ISETP.GT.U32.AND P2, PT, R2, R11, PT ;  /* 0x0000000b0200720c */ /* 0x000fe20003f44070 */
[----:B------:R-:W-:Y:S01]  /*10970*/  @!P6 IMAD.MOV R7, RZ, RZ, -R7 ;  /* 0x000000ffff07e224 */ /* 0x000fe200078e0a07 */
[----:B------:R-:W-:Y:S01]  /*10980*/  ISETP.GE.AND P6, PT, R9, RZ, PT ;  /* 0x000000ff0900720c */ /* 0x000fe20003fc6270 */
[----:B------:R-:W-:-:S03]  /*10990*/  IMAD.HI.U32 R9, R22, R18, RZ ;  /* 0x0000001216097227 */ /* 0x000fc600078e00ff */
[----:B------:R0:W-:Y:S01]  /*109a0*/  STL [R1+0x57c], R7 ;  /* 0x00057c0701007387 */ /* 0x0001e20000100800 */
[----:B------:R-:W-:-:S04]  /*109b0*/  IMAD.HI.U32 R14, R22, R17, RZ ;  /* 0x00000011160e7227 */ /* 0x000fc800078e00ff */
[--C-:B------:R-:W-:Y:S01]  /*109c0*/  @!P0 IMAD.IADD R12, R12, 0x1, -R2.reuse ;  /* 0x000000010c0c8824 */ /* 0x100fe200078e0a02 */
[C---:B------:R-:W-:Y:S01]  /*109d0*/  ISETP.GT.U32.AND P0, PT, R2.reuse, R15, PT ;  /* 0x0000000f0200720c */ /* 0x040fe20003f04070 */
[----:B------:R-:W-:Y:S02]  /*109e0*/  IMAD.MOV R9, RZ, RZ, -R9 ;  /* 0x000000ffff097224 */ /* 0x000fe400078e0a09 */
[----:B------:R-:W-:Y:S02]  /*109f0*/  @!P4 IMAD.IADD R5, R5, 0x1, -R2 ;  /* 0x000000010505c824 */ /* 0x000fe400078e0a02 */
[----:B0-----:R-:W-:Y:S02]  /*10a00*/  IMAD.MOV.U32 R7, RZ, RZ, R3 ;  /* 0x000000ffff077224 */ /* 0x001fe400078e0003 */
[----:B------:R-:W-:Y:S02]  /*10a10*/  IMAD.MOV R14, RZ, RZ, -R14 ;  /* 0x000000ffff0e7224 */ /* 0x000fe400078e0a0e */
[----:B------:R-:W-:-:S02]  /*10a20*/  IMAD R9, R2, R9, R18 ;  /* 0x0000000902097224 */ /* 0x000fc400078e0212 */
[----:B------:R-:W-:Y:S01]  /*10a30*/  @!P1 IMAD.MOV R7, RZ, RZ, -R7 ;  /* 0x000000ffff079224 */ /* 0x000fe200078e0a07 */
[C---:B------:R-:W-:Y:S01]  /*10a40*/  ISETP.GT.U32.AND P1, PT, R2.reuse, R5, PT ;  /* 0x000000050200720c */ /* 0x040fe20003f24070 */
[----:B------:R-:W-:Y:S02]  /*10a50*/  IMAD R14, R2, R14, R17 ;  /* 0x0000000e020e7224 */ /* 0x000fe400078e0211 */
[----:B------:R-:W-:Y:S01]  /*10a60*/  VIADD R4, R0, 0xd3 ;  /* 0x000000d300047836 */ /* 0x000fe20000000000 */
[----:B------:R0:W-:Y:S01]  /*10a70*/  STL [R1+0x578], R7 ;  /* 0x0005780701007387 */ /* 0x0001e20000100800 */
[----:B------:R-:W-:Y:S01]  /*10a80*/  @!P2 IMAD.IADD R11, R11, 0x1, -R2 ;  /* 0x000000010b0ba824 */ /* 0x000fe200078e0a02 */
[C---:B------:R-:W-:Y:S01]  /*10a90*/  ISETP.GT.U32.AND P4, PT, R2.reuse, R14, PT ;  /* 0x0000000e0200720c */ /* 0x040fe20003f84070 */
[----:B------:R-:W-:Y:S01]  /*10aa0*/  @!P5 IMAD.MOV R12, RZ, RZ, -R12 ;  /* 0x000000ffff0cd224 */ /* 0x000fe200078e0a0c */
[----:B------:R-:W-:Y:S01]  /*10ab0*/  ISETP.GT.U32.AND P5, PT, R2, R9, PT ;  /* 0x000000090200720c */ /* 0x000fe20003fa4070 */
[--C-:B------:R-:W-:Y:S01]  /*10ac0*/  @!P0 IMAD.IADD R15, R15, 0x1, -R2.reuse ;  /* 0x000000010f0f8824 */ /* 0x100fe200078e0a02 */
[----:B------:R-:W-:Y:S01]  /*10ad0*/  ISETP.GE.AND P2, PT, R13, RZ, PT ;  /* 0x000000ff0d00720c */ /* 0x000fe20003f46270 */
[----:B------:R-:W-:Y:S01]  /*10ae0*/  VIADD R16, R0, 0xd2 ;  /* 0x000000d200107836 */ /* 0x000fe20000000000 */
[----:B------:R-:W-:Y:S01]  /*10af0*/  IABS R13, R4 ;  /* 0x00000004000d7213 */ /* 0x000fe20000000000 */
[----:B------:R-:W-:Y:S01]  /*10b00*/  @!P1 IMAD.IADD R5, R5, 0x1, -R2 ;  /* 0x0000000105059824 */ /* 0x000fe200078e0a02 */
[----:B------:R-:W-:Y:S01]  /*10b10*/  ISETP.GT.U32.AND P0, PT, R2, R15, PT ;  /* 0x0000000f0200720c */ /* 0x000fe20003f04070 */
[----:B0-----:R-:W-:Y:S01]  /*10b20*/  IMAD.MOV.U32 R7, RZ, RZ, R11 ;  /* 0x000000ffff077224 */ /* 0x001fe200078e000b */
[----:B------:R-:W-:Y:S01]  /*10b30*/  STL [R1+0x574], R12 ;  /* 0x0005740c01007387 */ /* 0x000fe20000100800 */
[----:B------:R-:W-:Y:S01]  /*10b40*/  IMAD.HI.U32 R17, R22, R13, RZ ;  /* 0x0000000d16117227 */ /* 0x000fe200078e00ff */
[----:B------:R-:W-:-:S02]  /*10b50*/  IABS R3, R16 ;  /* 0x0000001000037213 */ /* 0x000fc40000000000 */
[----:B------:R-:W-:Y:S01]  /*10b60*/  ISETP.GE.AND P1, PT, R8, RZ, PT ;  /* 0x000000ff0800720c */ /* 0x000fe20003f26270 */
[----:B------:R-:W-:Y:S02]  /*10b70*/  @!P3 IMAD.MOV R7, RZ, RZ, -R7 ;  /* 0x000000ffff07b224 */ /* 0x000fe400078e0a07 */
[----:B------:R-:W-:Y:S02]  /*10b80*/  IMAD.MOV R17, RZ, RZ, -R17 ;  /* 0x000000ffff117224 */ /* 0x000fe400078e0a11 */
[--C-:B------:R-:W-:Y:S01]  /*10b90*/  @!P5 IMAD.IADD R9, R9, 0x1, -R2.reuse ;  /* 0x000000010909d824 */ /* 0x100fe200078e0a02 */
[----:B------:R0:W-:Y:S01]  /*10ba0*/  STL [R1+0x570], R7 ;  /* 0x0005700701007387 */ /* 0x0001e20000100800 */
[----:B------:R-:W-:Y:S01]  /*10bb0*/  @!P4 IMAD.IADD R14, R14, 0x1, -R2 ;  /* 0x000000010e0ec824 */ /* 0x000fe200078e0a02 */
[----:B------:R-:W-:Y:S01]  /*10bc0*/  ISETP.GE.AND P4, PT, R10, RZ, PT ;  /* 0x000000ff0a00720c */ /* 0x000fe20003f86270 */
[----:B------:R-:W-:Y:S01]  /*10bd0*/  IMAD R10, R2, R17, R13 ;  /* 0x00000011020a7224 */ /* 0x000fe200078e020d */
[----:B------:R-:W-:Y:S01]  /*10be0*/  ISETP.GE.AND P5, PT, R4, RZ, PT ;  /* 0x000000ff0400720c */ /* 0x000fe20003fa6270 */
[----:B------:R-:W-:Y:S01]  /*10bf0*/  IMAD.HI.U32 R8, R22, R3, RZ ;  /* 0x0000000316087227 */ /* 0x000fe200078e00ff */
[----:B------:R-:W-:-:S03]  /*10c00*/  ISETP.GT.U32.AND P3, PT, R2, R14, PT ;  /* 0x0000000e0200720c */ /* 0x000fc60003f64070 */
[----:B------:R-:W-:Y:S01]  /*10c10*/  @!P0 IMAD.IADD R15, R15, 0x1, -R2 ;  /* 0x000000010f0f8824 */ /* 0x000fe200078e0a02 */
[C---:B------:R-:W-:Y:S01]  /*10c20*/  ISETP.GT.U32.AND P0, PT, R2.reuse, R10, PT ;  /* 0x0000000a0200720c */ /* 0x040fe20003f04070 */
[----:B0-----:R-:W-:Y:S02]  /*10c30*/  IMAD.MOV.U32 R7, RZ, RZ, R5 ;  /* 0x000000ffff077224 */ /* 0x001fe400078e0005 */
[----:B------:R-:W-:Y:S02]  /*10c40*/  IMAD.MOV R8, RZ, RZ, -R8 ;  /* 0x000000ffff087224 */ /* 0x000fe400078e0a08 */
[----:B------:R-:W-:Y:S01]  /*10c50*/  @!P6 IMAD.MOV R7, RZ, RZ, -R7 ;  /* 0x000000ffff07e224 */ /* 0x000fe200078e0a07 */
[C---:B------:R-:W-:Y:S01]  /*10c60*/  ISETP.GT.U32.AND P6, PT, R2.reuse, R9, PT ;  /* 0x000000090200720c */ /* 0x040fe20003fc4070 */
[----:B------:R-:W-:Y:S02]  /*10c70*/  IMAD R3, R2, R8, R3 ;  /* 0x0000000802037224 */ /* 0x000fe400078e0203 */
[--C-:B------:R-:W-:Y:S01]  /*10c80*/  @!P3 IMAD.IADD R14, R14, 0x1, -R2.reuse ;  /* 0x000000010e0eb824 */ /* 0x100fe200078e0a02 */
[----:B------:R0:W-:Y:S01]  /*10c90*/  STL [R1+0x56c], R7 ;  /* 0x00056c0701007387 */ /* 0x0001e20000100800 */
[----:B------:R-:W-:Y:S01]  /*10ca0*/  VIADD R11, R0, 0xd1 ;  /* 0x000000d1000b7836 */ /* 0x000fe20000000000 */
[----:B------:R-:W-:Y:S01]  /*10cb0*/  ISETP.GE.AND P3, PT, R16, RZ, PT ;  /* 0x000000ff1000720c */ /* 0x000fe20003f66270 */
[----:B------:R-:W-:-:S02]  /*10cc0*/  @!P0 IMAD.IADD R10, R10, 0x1, -R2 ;  /* 0x000000010a0a8824 */ /* 0x000fc400078e0a02 */
[----:B------:R-:W-:Y:S01]  /*10cd0*/  VIADD R8, R0, 0xd0 ;  /* 0x000000d000087836 */ /* 0x000fe20000000000 */
[----:B------:R-:W-:Y:S01]  /*10ce0*/  IABS R18, R11 ;  /* 0x0000000b00127213 */ /* 0x000fe20000000000 */
[----:B------:R-:W-:Y:S01]  /*10cf0*/  IMAD.MOV.U32 R12, RZ, RZ, R14 ;  /* 0x000000ffff0c7224 */ /* 0x000fe200078e000e */
[C---:B------:R-:W-:Y:S01]  /*10d00*/  ISETP.GT.U32.AND P0, PT, R2.reuse, R10, PT ;  /* 0x0000000a0200720c */ /* 0x040fe20003f04070 */
[----:B------:R-:W-:Y:S01]  /*10d10*/  @!P6 IMAD.IADD R9, R9, 0x1, -R2 ;  /* 0x000000010909e824 */ /* 0x000fe200078e0a02 */
[----:B------:R-:W-:Y:S01]  /*10d20*/  ISETP.GT.U32.AND P6, PT, R2, R3, PT ;  /* 0x000000030200720c */ /* 0x000fe20003fc4070 */
[----:B0-----:R-:W-:Y:S02]  /*10d30*/  IMAD.MOV.U32 R7, RZ, RZ, R15 ;  /* 0x000000ffff077224 */ /* 0x001fe400078e000f */
[C---:B------:R-:W-:Y:S02]  /*10d40*/  VIADD R5, R0.reuse, 0xcf ;  /* 0x000000cf00057836 */ /* 0x040fe40000000000 */
[----:B------:R-:W-:Y:S01]  /*10d50*/  @!P2 IMAD.MOV R7, RZ, RZ, -R7 ;  /* 0x000000ffff07a224 */ /* 0x000fe200078e0a07 */
[----:B------:R-:W-:Y:S01]  /*10d60*/  ISETP.GE.AND P2, PT, R11, RZ, PT ;  /* 0x000000ff0b00720c */ /* 0x000fe20003f46270 */
[----:B------:R-:W-:-:S02]  /*10d70*/  VIADD R4, R0, 0xce ;  /* 0x000000ce00047836 */ /* 0x000fc40000000000 */
[----:B------:R-:W-:Y:S01]  /*10d80*/  @!P4 IMAD.MOV R12, RZ, RZ, -R12 ;  /* 0x000000ffff0cc224 */ /* 0x000fe200078e0a0c */
[----:B------:R0:W-:Y:S01]  /*10d90*/  STL [R1+0x544], R7 ;  /* 0x0005440701007387 */ /* 0x0001e20000100800 */
[----:B------:R-:W-:Y:S01]  /*10da0*/  ISETP.GE.AND P4, PT, R8, RZ, PT ;  /* 0x000000ff0800720c */ /* 0x000fe20003f86270 */
[--C-:B------:R-:W-:Y:S01]  /*10db0*/  @!P0 IMAD.IADD R10, R10, 0x1, -R2.reuse ;  /* 0x000000010a0a8824 */ /* 0x100fe200078e0a02 */
[----:B------:R-:W-:Y:S01]  /*10dc0*/  ISETP.GE.AND P0, PT, R4, RZ, PT ;  /* 0x000000ff0400720c */ /* 0x000fe20003f06270 */
[----:B------:R-:W-:Y:S01]  /*10dd0*/  @!P6 IMAD.IADD R3, R3, 0x1, -R2 ;  /* 0x000000010303e824 */ /* 0x000fe200078e0a02 */
[----:B------:R-:W-:Y:S01]  /*10de0*/  IABS R14, R4 ;  /* 0x00000004000e7213 */ /* 0x000fe20000000000 */
[----:B------:R-:W-:Y:S01]  /*10df0*/  STL [R1+0x548], R12 ;  /* 0x0005480c01007387 */ /* 0x000fe20000100800 */
[----:B------:R-:W-:Y:S02]  /*10e00*/  VIADD R15, R0, 0xcc ;  /* 0x000000cc000f7836 */ /* 0x000fe40000000000 */
[----:B------:R-:W-:Y:S01]  /*10e10*/  ISETP.GT.U32.AND P6, PT, R2, R3, PT ;  /* 0x000000030200720c */ /* 0x000fe20003fc4070 */
[----:B0-----:R-:W-:Y:S01]  /*10e20*/  IMAD.MOV.U32 R7, RZ, RZ, R9 ;  /* 0x000000ffff077224 */ /* 0x001fe200078e0009 */
[----:B------:R-:W-:Y:S01]  /*10e30*/  IABS R9, R8 ;  /* 0x0000000800097213 */ /* 0x000fe20000000000 */
[----:B------:R-:W-:-:S04]  /*10e40*/  IMAD.HI.U32 R8, R22, R18, RZ ;  /* 0x0000001216087227 */ /* 0x000fc800078e00ff */
[----:B------:R-:W-:Y:S01]  /*10e50*/  @!P1 IMAD.MOV R7, RZ, RZ, -R7 ;  /* 0x000000ffff079224 */ /* 0x000fe200078e0a07 */
[----:B------:R-:W-:Y:S01]  /*10e60*/  ISETP.GE.AND P1, PT, R5, RZ, PT ;  /* 0x000000ff0500720c */ /* 0x000fe20003f26270 */
[----:B------:R-:W-:Y:S01]  /*10e70*/  IMAD.MOV R4, RZ, RZ, -R8 ;  /* 0x000000ffff047224 */ /* 0x000fe200078e0a08 */
[----:B------:R-:W-:Y:S01]  /*10e80*/  IABS R5, R5 ;  /* 0x0000000500057213 */ /* 0x000fe20000000000 */
[C---:B------:R-:W-:Y:S01]  /*10e90*/  IMAD.HI.U32 R11, R22.reuse, R9, RZ ;  /* 0x00000009160b7227 */ /* 0x040fe200078e00ff */
[----:B------:R0:W-:Y:S03]  /*10ea0*/  STL [R1+0x550], R7 ;  /* 0x0005500701007387 */ /* 0x0001e60000100800 */
[----:B------:R-:W-:-:S04]  /*10eb0*/  IMAD.HI.U32 R8, R22, R5, RZ ;  /* 0x0000000516087227 */ /* 0x000fc800078e00ff */
[C---:B------:R-:W-:Y:S02]  /*10ec0*/  IMAD R18, R2.reuse, R4, R18 ;  /* 0x0000000402127224 */ /* 0x040fe400078e0212 */
[----:B------:R-:W-:Y:S02]  /*10ed0*/  @!P6 IMAD.IADD R3, R3, 0x1, -R2 ;  /* 0x000000010303e824 */ /* 0x000fe400078e0a02 */
[----:B0-----:R-:W-:Y:S02]  /*10ee0*/  IMAD.MOV.U32 R7, RZ, RZ, R10 ;  /* 0x000000ffff077224 */ /* 0x001fe400078e000a */
[----:B------:R-:W-:Y:S02]  /*10ef0*/  IMAD.MOV R10, RZ, RZ, -R8 ;  /* 0x000000ffff0a7224 */ /* 0x000fe400078e0a08 */
[----:B------:R-:W-:Y:S01]  /*10f00*/  @!P5 IMAD.MOV R7, RZ, RZ, -R7 ;  /* 0x000000ffff07d224 */ /* 0x000fe200078e0a07 */
[C---:B------:R-:W-:Y:S01]  /*10f10*/  ISETP.GT.U32.AND P5, PT, R2.reuse, R18, PT ;  /* 0x000000120200720c */ /* 0x040fe20003fa4070 */
[----:B------:R-:W-:-:S02]  /*10f20*/  IMAD R10, R2, R10, R5 ;  /* 0x0000000a020a7224 */ /* 0x000fc400078e0205 */
[----:B------:R-:W-:Y:S01]  /*10f30*/  IMAD.MOV R11, RZ, RZ, -R11 ;  /* 0x000000ffff0b7224 */ /* 0x000fe200078e0a0b */
[----:B------:R0:W-:Y:S01]  /*10f40*/  STL [R1+0x560], R7 ;  /* 0x0005600701007387 */ /* 0x0001e20000100800 */
[----:B------:R-:W-:-:S04]  /*10f50*/  IMAD.HI.U32 R4, R22, R14, RZ ;  /* 0x0000000e16047227 */ /* 0x000fc800078e00ff */
[----:B------:R-:W-:Y:S02]  /*10f60*/  IMAD R9, R2, R11, R9 ;  /* 0x0000000b02097224 */ /* 0x000fe400078e0209 */
[----:B------:R-:W-:Y:S02]  /*10f70*/  IMAD.MOV R4, RZ, RZ, -R4 ;  /* 0x000000ffff047224 */ /* 0x000fe400078e0a04 */
[----:B------:R-:W-:Y:S01]  /*10f80*/  @!P5 IMAD.IADD R18, R18, 0x1, -R2 ;  /* 0x000000011212d824 */ /* 0x000fe200078e0a02 */
[C---:B------:R-:W-:Y:S01]  /*10f90*/  ISETP.GT.U32.AND P6, PT, R2.reuse, R9, PT ;  /* 0x000000090200720c */ /* 0x040fe20003fc4070 */
[----:B0-----:R-:W-:Y:S01]  /*10fa0*/  IMAD.MOV.U32 R7, RZ, RZ, R3 ;  /* 0x000000ffff077224 */ /* 0x001fe200078e0003 */
[----:B------:R-:W-:Y:S01]  /*10fb0*/  IABS R3, R15 ;  /* 0x0000000f00037213 */ /* 0x000fe20000000000 */
[C---:B------:R-:W-:Y:S01]  /*10fc0*/  IMAD R14, R2.reuse, R4, R14 ;  /* 0x00000004020e7224 */ /* 0x040fe200078e020e */
[C---:B------:R-:W-:Y:S01]  /*10fd0*/  ISETP.GT.U32.AND P5, PT, R2.reuse, R18, PT ;  /* 0x000000120200720c */ /* 0x040fe20003fa4070 */
[----:B------:R-:W-:Y:S01]  /*10fe0*/  @!P3 IMAD.MOV R7, RZ, RZ, -R7 ;  /* 0x000000ffff07b224 */ /* 0x000fe200078e0a07 */
[----:B------:R-:W-:Y:S01]  /*10ff0*/  ISETP.GT.U32.AND P3, PT, R2, R10, PT ;  /* 0x0000000a0200720c */ /* 0x000fe20003f64070 */
[----:B------:R-:W-:-:S03]  /*11000*/  IMAD.HI.U32 R8, R22, R3, RZ ;  /* 0x0000000316087227 */ /* 0x000fc600078e00ff */
[----:B------:R0:W-:Y:S01]  /*11010*/  STL [R1+0x568], R7 ;  /* 0x0005680701007387 */ /* 0x0001e20000100800 */
[----:B------:R-:W-:Y:S02]  /*11020*/  VIADD R19, R0, 0xcd ;  /* 0x000000cd00137836 */ /* 0x000fe40000000000 */
[----:B------:R-:W-:Y:S02]  /*11030*/  IMAD.MOV R8, RZ, RZ, -R8 ;  /* 0x000000ffff087224 */ /* 0x000fe400078e0a08 */
[--C-:B------:R-:W-:Y:S01]  /*11040*/  @!P6 IMAD.IADD R9, R9, 0x1, -R2.reuse ;  /* 0x000000010909e824 */ /* 0x100fe200078e0a02 */
[----:B------:R-:W-:Y:S01]  /*11050*/  IABS R4, R19 ;  /* 0x0000001300047213 */ /* 0x000fe20000000000 */
[--C-:B------:R-:W-:Y:S01]  /*11060*/  @!P5 IMAD.IADD R18, R18, 0x1, -R2.reuse ;  /* 0x000000011212d824 */ /* 0x100fe200078e0a02 */
[----:B------:R-:W-:Y:S01]  /*11070*/  ISETP.GT.U32.AND P5, PT, R2, R14, PT ;  /* 0x0000000e0200720c */ /* 0x000fe20003fa4070 */
[----:B------:R-:W-:Y:S01]  /*11080*/  @!P3 IMAD.IADD R10, R10, 0x1, -R2 ;  /* 0x000000010a0ab824 */ /* 0x000fe200078e0a02 */
[C---:B------:R-:W-:Y:S01]  /*11090*/  ISETP.GT.U32.AND P6, PT, R2.reuse, R9, PT ;  /* 0x000000090200720c */ /* 0x040fe20003fc4070 */
[----:B------:R-:W-:-:S02]  /*110a0*/  IMAD R3, R2, R8, R3 ;  /* 0x0000000802037224 */ /* 0x000fc400078e0203 */
[----:B------:R-:W-:Y:S01]  /*110b0*/  IMAD.HI.U32 R16, R22, R4, RZ ;  /* 0x0000000416107227 */ /* 0x000fe200078e00ff */
[----:B------:R-:W-:-:S03]  /*110c0*/  ISETP.GT.U32.AND P3, PT, R2, R10, PT ;  /* 0x0000000a0200720c */ /* 0x000fc60003f64070 */
[----:B------:R-:W-:Y:S02]  /*110d0*/  VIADD R11, R0, 0xcb ;  /* 0x000000cb000b7836 */ /* 0x000fe40000000000 */
[----:B------:R-:W-:Y:S02]  /*110e0*/  IMAD.MOV R16, RZ, RZ, -R16 ;  /* 0x000000ffff107224 */ /* 0x000fe400078e0a10 */
[----:B0-----:R-:W-:Y:S01]  /*110f0*/  IMAD.MOV.U32 R7, RZ, RZ, R18 ;  /* 0x000000ffff077224 */ /* 0x001fe200078e0012 */
[----:B------:R-:W-:Y:S01]  /*11100*/  IABS R13, R11 ;  /* 0x0000000b000d7213 */ /* 0x000fe20000000000 */
[--C-:B------:R-:W-:Y:S01]  /*11110*/  @!P5 IMAD.IADD R14, R14, 0x1, -R2.reuse ;  /* 0x000000010e0ed824 */ /* 0x100fe200078e0a02 */
[----:B------:R-:W-:Y:S01]  /*11120*/  ISETP.GE.AND P5, PT, R19, RZ, PT ;  /* 0x000000ff1300720c */ /* 0x000fe20003fa6270 */
[----:B------:R-:W-:Y:S02]  /*11130*/  VIADD R12, R0, 0xca ;  /* 0x000000ca000c7836 */ /* 0x000fe40000000000 */
[----:B------:R-:W-:Y:S01]  /*11140*/  @!P3 IMAD.IADD R10, R10, 0x1, -R2 ;  /* 0x000000010a0ab824 */ /* 0x000fe200078e0a02 */
[C---:B------:R-:W-:Y:S01]  /*11150*/  ISETP.GT.U32.AND P3, PT, R2.reuse, R3, PT ;  /* 0x000000030200720c */ /* 0x040fe20003f64070 */
[----:B------:R-:W-:Y:S01]  /*11160*/  IMAD R4, R2, R16, R4 ;  /* 0x0000001002047224 */ /* 0x000fe200078e0204 */
[----:B------:R-:W-:Y:S01]  /*11170*/  IABS R5, R12 ;  /* 0x0000000c00057213 */ /* 0x000fe20000000000 */
[----:B------:R-:W-:-:S02]  /*11180*/  VIADD R8, R0, 0xc9 ;  /* 0x000000c900087836 */ /* 0x000fc40000000000 */
[----:B------:R-:W-:Y:S01]  /*11190*/  @!P2 IMAD.MOV R7, RZ, RZ, -R7 ;  /* 0x000000ffff07a224 */ /* 0x000fe200078e0a07 */
[C---:B------:R-:W-:Y:S01]  /*111a0*/  ISETP.GT.U32.AND P2, PT, R2.reuse, R14, PT ;  /* 0x0000000e0200720c */ /* 0x040fe20003f44070 */
[--C-:B------:R-:W-:Y:S01]  /*111b0*/  @!P6 IMAD.IADD R9, R9, 0x1, -R2.reuse ;  /* 0x000000010909e824 */ /* 0x100fe200078e0a02 */
[----:B------:R-:W-:Y:S01]  /*111c0*/  ISETP.GT.U32.AND P6, PT, R2, R4, PT ;  /* 0x000000040200720c */ /* 0x000fe20003fc4070 */
[C---:B------:R-:W-:Y:S01]  /*111d0*/  IMAD.HI.U32 R17, R22.reuse, R13, RZ ;  /* 0x0000000d16117227 */ /* 0x040fe200078e00ff */
[----:B------:R-:W-:Y:S01]  /*111e0*/  IABS R18, R8 ;  /* 0x0000000800127213 */ /* 0x000fe20000000000 */
[----:B------:R0:W-:Y:S02]  /*111f0*/  STL [R1+0x540], R7 ;  /* 0x0005400701007387 */ /* 0x0001e40000100800 */
[----:B------:R-:W-:Y:S02]  /*11200*/  @!P3 IMAD.IADD R3, R3, 0x1, -R2 ;  /* 0x000000010303b824 */ /* 0x000fe400078e0a02 */
        /* <DEDUP_REMOVED lines=38> */
[----:B------:R-:W-:Y:S01]  /*11470*/  VIADD R9, R0, 0xc6 ;  /* 0x000000c600097836 */ /* 0x000fe20000000000 */
[----:B------:R-:W-:Y:S01]  /*11480*/  ISETP.GE.AND P4, PT, R12, RZ, PT ;  /* 0x000000ff0c00720c */ /* 0x000fe20003f86270 */
[----:B------:R-:W-:Y:S02]  /*11490*/  VIADD R12, R0, 0xc5 ;  /* 0x000000c5000c7836 */ /* 0x000fe40000000000 */
[----:B-1----:R-:W-:Y:S02]  /*114a0*/  IMAD.MOV.U32 R7, RZ, RZ, R4 ;  /* 0x000000ffff077224 */ /* 0x002fe400078e0004 */
[----:B------:R-:W-:Y:S01]  /*114b0*/  IMAD.MOV R4, RZ, RZ, -R8 ;  /* 0x000000ffff047224 */ /* 0x000fe200078e0a08 */
[----:B------:R-:W-:Y:S01]  /*114c0*/  IABS R19, R12 ;  /* 0x0000000c00137213 */ /* 0x000fe20000000000 */
[----:B------:R-:W-:-:S04]  /*114d0*/  IMAD.HI.U32 R8, R22, R10, RZ ;  /* 0x0000000a16087227 */ /* 0x000fc800078e00ff */
[C---:B------:R-:W-:Y:S01]  /*114e0*/  IMAD R11, R2.reuse, R4, R11 ;  /* 0x00000004020b7224 */ /* 0x040fe200078e020b */
[----:B------:R-:W-:Y:S01]  /*114f0*/  IABS R4, R9 ;  /* 0x0000000900047213 */ /* 0x000fe20000000000 */
[----:B------:R-:W-:Y:S02]  /*11500*/  IMAD.MOV R8, RZ, RZ, -R8 ;  /* 0x000000ffff087224 */ /* 0x000fe400078e0a08 */
[----:B------:R-:W-:Y:S01]  /*11510*/  @!P0 IMAD.IADD R13, R13, 0x1, -R2 ;  /* 0x000000010d0d8824 */ /* 0x000fe200078e0a02 */
[C---:B------:R-:W-:Y:S01]  /*11520*/  ISETP.GT.U32.AND P0, PT, R2.reuse, R11, PT ;  /* 0x0000000b0200720c */ /* 0x040fe20003f04070 */
[C---:B------:R-:W-:Y:S02]  /*11530*/  IMAD R10, R2.reuse, R8, R10 ;  /* 0x00000008020a7224 */ /* 0x040fe400078e020a */
[----:B------:R-:W-:Y:S01]  /*11540*/  @!P5 IMAD.MOV R7, RZ, RZ, -R7 ;  /* 0x000000ffff07d224 */ /* 0x000fe200078e0a07 */
[----:B------:R-:W-:Y:S01]  /*11550*/  ISETP.GT.U32.AND P5, PT, R2, R5, PT ;  /* 0x000000050200720c */ /* 0x000fe20003fa4070 */
[----:B------:R-:W-:Y:S01]  /*11560*/  @!P3 IMAD.IADD R18, R18, 0x1, -R2 ;  /* 0x000000011212b824 */ /* 0x000fe200078e0a02 */
[----:B------:R-:W-:Y:S01]  /*11570*/  ISETP.GT.U32.AND P3, PT, R2, R10, PT ;  /* 0x0000000a0200720c */ /* 0x000fe20003f64070 */
[C---:B------:R-:W-:Y:S01]  /*11580*/  IMAD.HI.U32 R17, R22.reuse, R4, RZ ;  /* 0x0000000416117227 */ /* 0x040fe200078e00ff */
[----:B------:R0:W-:Y:S03]  /*11590*/  STL [R1+0x51c], R7 ;  /* 0x00051c0701007387 */ /* 0x0001e60000100800 */
[----:B------:R-:W-:-:S04]  /*115a0*/  IMAD.HI.U32 R16, R22, R19, RZ ;  /* 0x0000001316107227 */ /* 0x000fc800078e00ff */
[--C-:B------:R-:W-:Y:S01]  /*115b0*/  @!P0 IMAD.IADD R11, R11, 0x1, -R2.reuse ;  /* 0x000000010b0b8824 */ /* 0x100fe200078e0a02 */
[----:B------:R-:W-:Y:S01]  /*115c0*/  ISETP.GE.AND P0, PT, R15, RZ, PT ;  /* 0x000000ff0f00720c */ /* 0x000fe20003f06270 */
[--C-:B------:R-:W-:Y:S01]  /*115d0*/  @!P5 IMAD.IADD R5, R5, 0x1, -R2.reuse ;  /* 0x000000010505d824 */ /* 0x100fe200078e0a02 */
[----:B------:R-:W-:Y:S01]  /*115e0*/  ISETP.GE.AND P5, PT, R14, RZ, PT ;  /* 0x000000ff0e00720c */ /* 0x000fe20003fa6270 */
[----:B------:R-:W-:Y:S02]  /*115f0*/  IMAD.MOV R17, RZ, RZ, -R17 ;  /* 0x000000ffff117224 */ /* 0x000fe400078e0a11 */
[----:B------:R-:W-:Y:S02]  /*11600*/  VIADD R14, R0, 0xc4 ;  /* 0x000000c4000e7836 */ /* 0x000fe40000000000 */
[----:B------:R-:W-:Y:S01]  /*11610*/  @!P3 IMAD.IADD R10, R10, 0x1, -R2 ;  /* 0x000000010a0ab824 */ /* 0x000fe200078e0a02 */
[----:B------:R-:W-:Y:S01]  /*11620*/  ISETP.GT.U32.AND P3, PT, R2, R11, PT ;  /* 0x0000000b0200720c */ /* 0x000fe20003f64070 */
[----:B0-----:R-:W-:Y:S01]  /*11630*/  IMAD.MOV.U32 R7, RZ, RZ, R13 ;  /* 0x000000ffff077224 */ /* 0x001fe200078e000d */
[----:B------:R-:W-:Y:S01]  /*11640*/  IABS R15, R14 ;  /* 0x0000000e000f7213 */ /* 0x000fe20000000000 */
[----:B------:R-:W-:-:S02]  /*11650*/  IMAD.MOV R16, RZ, RZ, -R16 ;  /* 0x000000ffff107224 */ /* 0x000fc400078e0a10 */
[----:B------:R-:W-:Y:S02]  /*11660*/  VIADD R8, R0, 0xc3 ;  /* 0x000000c300087836 */ /* 0x000fe40000000000 */
[C---:B------:R-:W-:Y:S02]  /*11670*/  IMAD R4, R2.reuse, R17, R4 ;  /* 0x0000001102047224 */ /* 0x040fe400078e0204 */
[----:B------:R-:W-:Y:S01]  /*11680*/  @!P6 IMAD.MOV R3, RZ, RZ, -R3 ;  /* 0x000000ffff03e224 */ /* 0x000fe200078e0a03 */
[C---:B------:R-:W-:Y:S01]  /*11690*/  ISETP.GT.U32.AND P6, PT, R2.reuse, R10, PT ;  /* 0x0000000a0200720c */ /* 0x040fe20003fc4070 */
[----:B------:R-:W-:Y:S01]  /*116a0*/  @!P1 IMAD.MOV R7, RZ, RZ, -R7 ;  /* 0x000000ffff079224 */ /* 0x000fe200078e0a07 */
[C---:B------:R-:W-:Y:S01]  /*116b0*/  ISETP.GT.U32.AND P1, PT, R2.reuse, R4, PT ;  /* 0x000000040200720c */ /* 0x040fe20003f24070 */
[----:B------:R-:W-:Y:S01]  /*116c0*/  IMAD R19, R2, R16, R19 ;  /* 0x0000001002137224 */ /* 0x000fe200078e0213 */
[----:B------:R-:W-:Y:S01]  /*116d0*/  IABS R16, R8 ;  /* 0x0000000800107213 */ /* 0x000fe20000000000 */
[----:B------:R0:W-:Y:S01]  /*116e0*/  STL [R1+0x518], R3 ;  /* 0x0005180301007387 */ /* 0x0001e20000100800 */
[----:B------:R-:W-:-:S02]  /*116f0*/  IMAD.MOV.U32 R13, RZ, RZ, R5 ;  /* 0x000000ffff0d7224 */ /* 0x000fc400078e0005 */
[----:B------:R-:W-:Y:S01]  /*11700*/  @!P3 IMAD.IADD R11, R11, 0x1, -R2 ;  /* 0x000000010b0bb824 */ /* 0x000fe200078e0a02 */
[----:B------:R1:W-:Y:S01]  /*11710*/  STL [R1+0x514], R7 ;  /* 0x0005140701007387 */ /* 0x0003e20000100800 */
[----:B------:R-:W-:Y:S01]  /*11720*/  IMAD.HI.U32 R5, R22, R16, RZ ;  /* 0x0000001016057227 */ /* 0x000fe200078e00ff */
[----:B------:R-:W-:-:S03]  /*11730*/  ISETP.GE.AND P3, PT, R12, RZ, PT ;  /* 0x000000ff0c00720c */ /* 0x000fc60003f66270 */
[----:B------:R-:W-:Y:S01]  /*11740*/  @!P4 IMAD.MOV R13, RZ, RZ, -R13 ;  /* 0x000000ffff0dc224 */ /* 0x000fe200078e0a0d */
[----:B------:R-:W-:Y:S01]  /*11750*/  ISETP.GT.U32.AND P4, PT, R2, R19, PT ;  /* 0x000000130200720c */ /* 0x000fe20003f84070 */
[----:B0-----:R-:W-:-:S03]  /*11760*/  IMAD.HI.U32 R3, R22, R15, RZ ;  /* 0x0000000f16037227 */ /* 0x001fc600078e00ff */
[----:B------:R-:W-:Y:S01]  /*11770*/  STL [R1+0x4f4], R13 ;  /* 0x0004f40d01007387 */ /* 0x000fe20000100800 */
[----:B-1----:R-:W-:Y:S02]  /*11780*/  IMAD.MOV.U32 R7, RZ, RZ, R18 ;  /* 0x000000ffff077224 */ /* 0x002fe400078e0012 */
[----:B------:R-:W-:Y:S02]  /*11790*/  IMAD.MOV R3, RZ, RZ, -R3 ;  /* 0x000000ffff037224 */ /* 0x000fe400078e0a03 */
[----:B------:R-:W-:Y:S01]  /*117a0*/  @!P2 IMAD.MOV R7, RZ, RZ, -R7 ;  /* 0x000000ffff07a224 */ /* 0x000fe200078e0a07 */
[----:B------:R-:W-:Y:S01]  /*117b0*/  ISETP.GE.AND P2, PT, R9, RZ, PT ;  /* 0x000000ff0900720c */ /* 0x000fe20003f46270 */
[----:B------:R-:W-:Y:S02]  /*117c0*/  IMAD.MOV R9, RZ, RZ, -R5 ;  /* 0x000000ffff097224 */ /* 0x000fe400078e0a05 */
[----:B------:R-:W-:Y:S01]  /*117d0*/  IMAD R5, R2, R3, R15 ;  /* 0x0000000302057224 */ /* 0x000fe200078e020f */
[----:B------:R0:W-:Y:S01]  /*117e0*/  STL [R1+0x4d0], R7 ;  /* 0x0004d00701007387 */ /* 0x0001e20000100800 */
[----:B------:R-:W-:-:S02]  /*117f0*/  IMAD.MOV.U32 R17, RZ, RZ, R11 ;  /* 0x000000ffff117224 */ /* 0x000fc400078e000b */
[--C-:B------:R-:W-:Y:S02]  /*11800*/  @!P1 IMAD.IADD R4, R4, 0x1, -R2.reuse ;  /* 0x0000000104049824 */ /* 0x100fe400078e0a02 */
[----:B------:R-:W-:Y:S01]  /*11810*/  @!P6 IMAD.IADD R10, R10, 0x1, -R2 ;  /* 0x000000010a0ae824 */ /* 0x000fe200078e0a02 */
[----:B------:R-:W-:Y:S01]  /*11820*/  ISETP.GE.AND P6, PT, R14, RZ, PT ;  /* 0x000000ff0e00720c */ /* 0x000fe20003fc6270 */
[----:B------:R-:W-:Y:S01]  /*11830*/  @!P5 IMAD.MOV R17, RZ, RZ, -R17 ;  /* 0x000000ffff11d224 */ /* 0x000fe200078e0a11 */
[C---:B------:R-:W-:Y:S01]  /*11840*/  ISETP.GT.U32.AND P5, PT, R2.reuse, R5, PT ;  /* 0x000000050200720c */ /* 0x040fe20003fa4070 */
[C---:B------:R-:W-:Y:S01]  /*11850*/  IMAD R9, R2.reuse, R9, R16 ;  /* 0x0000000902097224 */ /* 0x040fe200078e0210 */
[----:B------:R-:W-:Y:S01]  /*11860*/  ISETP.GT.U32.AND P1, PT, R2, R4, PT ;  /* 0x000000040200720c */ /* 0x000fe20003f24070 */
[----:B0-----:R-:W-:Y:S01]  /*11870*/  IMAD.MOV.U32 R7, RZ, RZ, R10 ;  /* 0x000000ffff077224 */ /* 0x001fe200078e000a */
[----:B------:R-:W-:Y:S01]  /*11880*/  STL [R1+0x42c], R17 ;  /* 0x00042c1101007387 */ /* 0x000fe20000100800 */
[----:B------:R-:W-:-:S02]  /*11890*/  VIADD R12, R0, 0xc2 ;  /* 0x000000c2000c7836 */ /* 0x000fc40000000000 */
[--C-:B------:R-:W-:Y:S02]  /*118a0*/  @!P4 IMAD.IADD R19, R19, 0x1, -R2.reuse ;  /* 0x000000011313c824 */ /* 0x100fe400078e0a02 */
[----:B------:R-:W-:Y:S01]  /*118b0*/  @!P0 IMAD.MOV R7, RZ, RZ, -R7 ;  /* 0x000000ffff078224 */ /* 0x000fe200078e0a07 */
[----:B------:R-:W-:Y:S01]  /*118c0*/  ISETP.GT.U32.AND P0, PT, R2, R9, PT ;  /* 0x000000090200720c */ /* 0x000fe20003f04070 */
[----:B------:R-:W-:Y:S01]  /*118d0*/  VIADD R3, R0, 0xc1 ;  /* 0x000000c100037836 */ /* 0x000fe20000000000 */
[----:B------:R-:W-:Y:S01]  /*118e0*/  IABS R13, R12 ;  /* 0x0000000c000d7213 */ /* 0x000fe20000000000 */
[--C-:B------:R-:W-:Y:S01]  /*118f0*/  @!P5 IMAD.IADD R5, R5, 0x1, -R2.reuse ;  /* 0x000000010505d824 */ /* 0x100fe200078e0a02 */
[----:B------:R-:W-:Y:S01]  /*11900*/  ISETP.GT.U32.AND P4, PT, R2, R19, PT ;  /* 0x000000130200720c */ /* 0x000fe20003f84070 */
[----:B------:R-:W-:Y:S01]  /*11910*/  @!P1 IMAD.IADD R4, R4, 0x1, -R2 ;  /* 0x0000000104049824 */ /* 0x000fe200078e0a02 */
[----:B------:R-:W-:Y:S01]  /*11920*/  IABS R11, R3 ;  /* 0x00000003000b7213 */ /* 0x000fe20000000000 */
[----:B------:R-:W-:Y:S01]  /*11930*/  IMAD.MOV.U32 R10, RZ, RZ, R13 ;  /* 0x000000ffff0a7224 */ /* 0x000fe200078e000d */
[----:B------:R-:W-:Y:S01]  /*11940*/  ISETP.GE.AND P1, PT, R8, RZ, PT ;  /* 0x000000ff0800720c */ /* 0x000fe20003f26270 */
[----:B------:R0:W-:Y:S01]  /*11950*/  STL [R1+0x450], R7 ;  /* 0x0004500701007387 */ /* 0x0001e20000100800 */
[----:B------:R-:W-:Y:S01]  /*11960*/  ISETP.GT.U32.AND P5, PT, R2, R5, PT ;  /* 0x000000050200720c */ /* 0x000fe20003fa4070 */
[----:B------:R-:W-:-:S02]  /*11970*/  IMAD.MOV.U32 R8, RZ, RZ, R11 ;  /* 0x000000ffff087224 */ /* 0x000fc400078e000b */
[----:B------:R-:W-:-:S04]  /*11980*/  IMAD.HI.U32 R11, R22, R10, RZ ;  /* 0x0000000a160b7227 */ /* 0x000fc800078e00ff */
[----:B------:R-:W-:Y:S01]  /*11990*/  @!P0 IMAD.IADD R9, R9, 0x1, -R2 ;  /* 0x0000000109098824 */ /* 0x000fe200078e0a02 */
[----:B------:R-:W-:Y:S01]  /*119a0*/  ISETP.GE.AND P0, PT, R3, RZ, PT ;  /* 0x000000ff0300720c */ /* 0x000fe20003f06270 */
[----:B0-----:R-:W-:Y:S02]  /*119b0*/  IMAD.MOV.U32 R7, RZ, RZ, R4 ;  /* 0x000000ffff077224 */ /* 0x001fe400078e0004 */
[----:B------:R-:W-:Y:S02]  /*119c0*/  IMAD.MOV R11, RZ, RZ, -R11 ;  /* 0x000000ffff0b7224 */ /* 0x000fe400078e0a0b */
[----:B------:R-:W-:Y:S01]  /*119d0*/  @!P4 IMAD.IADD R19, R19, 0x1, -R2 ;  /* 0x000000011313c824 */ /* 0x000fe200078e0a02 */
[----:B------:R-:W-:Y:S01]  /*119e0*/  ISETP.GE.AND P4, PT, R12, RZ, PT ;  /* 0x000000ff0c00720c */ /* 0x000fe20003f86270 */
        /* <DEDUP_REMOVED lines=9> */
[----:B------:R-:W-:Y:S02]  /*11a80*/  @!P2 IMAD.IADD R9, R9, 0x1, -R2 ;  /* 0x000000010909a824 */ /* 0x000fe400078e0a02 */
[----:B------:R-:W-:Y:S01]  /*11a90*/  VIADD R11, R0, 0xbf ;  /* 0x000000bf000b7836 */ /* 0x000fe20000000000 */
[----:B------:R-:W-:Y:S01]  /*11aa0*/  ISETP.GT.U32.AND P2, PT, R2, R3, PT ;  /* 0x000000030200720c */ /* 0x000fe20003f44070 */
[----:B0-----:R-:W-:-:S02]  /*11ab0*/  IMAD.MOV.U32 R7, RZ, RZ, R19 ;  /* 0x000000ffff077224 */ /* 0x001fc400078e0013 */
[----:B------:R-:W-:Y:S01]  /*11ac0*/  VIADD R12, R0, 0xbe ;  /* 0x000000be000c7836 */ /* 0x000fe20000000000 */
[----:B------:R-:W-:Y:S01]  /*11ad0*/  IABS R17, R11 ;  /* 0x0000000b00117213 */ /* 0x000fe20000000000 */
[----:B------:R-:W-:Y:S02]  /*11ae0*/  @!P3 IMAD.MOV R7, RZ, RZ, -R7 ;  /* 0x000000ffff07b224 */ /* 0x000fe400078e0a07 */
[----:B------:R-:W-:Y:S01]  /*11af0*/  @!P5 IMAD.IADD R10, R10, 0x1, -R2 ;  /* 0x000000010a0ad824 */ /* 0x000fe200078e0a02 */
[----:B------:R-:W-:Y:S01]  /*11b00*/  IABS R16, R12 ;  /* 0x0000000c00107213 */ /* 0x000fe20000000000 */
[----:B------:R-:W-:Y:S01]  /*11b10*/  VIADD R4, R0, 0xbd ;  /* 0x000000bd00047836 */ /* 0x000fe20000000000 */
[----:B------:R0:W-:Y:S01]  /*11b20*/  STL [R1+0x48c], R7 ;  /* 0x00048c0701007387 */ /* 0x0001e20000100800 */
[----:B------:R-:W-:Y:S01]  /*11b30*/  IMAD.HI.U32 R20, R22, R17, RZ ;  /* 0x0000001116147227 */ /* 0x000fe200078e00ff */
[----:B------:R-:W-:Y:S02]  /*11b40*/  ISETP.GT.U32.AND P3, PT, R2, R10, PT ;  /* 0x0000000a0200720c */ /* 0x000fe40003f64070 */
[----:B------:R-:W-:Y:S01]  /*11b50*/  IABS R13, R4 ;  /* 0x00000004000d7213 */ /* 0x000fe20000000000 */
[----:B------:R-:W-:-:S02]  /*11b60*/  VIADD R14, R0, 0xc0 ;  /* 0x000000c0000e7836 */ /* 0x000fc40000000000 */
[----:B------:R-:W-:Y:S02]  /*11b70*/  @!P2 IMAD.IADD R3, R3, 0x1, -R2 ;  /* 0x000000010303a824 */ /* 0x000fe400078e0a02 */
[----:B------:R-:W-:Y:S01]  /*11b80*/  IMAD.MOV R20, RZ, RZ, -R20 ;  /* 0x000000ffff147224 */ /* 0x000fe200078e0a14 */
[----:B------:R-:W-:Y:S01]  /*11b90*/  IABS R15, R14 ;  /* 0x0000000e000f7213 */ /* 0x000fe20000000000 */
[----:B0-----:R-:W-:Y:S01]  /*11ba0*/  IMAD.MOV.U32 R7, RZ, RZ, R5 ;  /* 0x000000ffff077224 */ /* 0x001fe200078e0005 */
[----:B------:R-:W-:Y:S01]  /*11bb0*/  ISETP.GE.AND P2, PT, R14, RZ, PT ;  /* 0x000000ff0e00720c */ /* 0x000fe20003f46270 */
[----:B------:R-:W-:-:S04]  /*11bc0*/  IMAD.HI.U32 R18, R22, R16, RZ ;  /* 0x0000001016127227 */ /* 0x000fc800078e00ff */
[----:B------:R-:W-:Y:S01]  /*11bd0*/  @!P6 IMAD.MOV R7, RZ, RZ, -R7 ;  /* 0x000000ffff07e224 */ /* 0x000fe200078e0a07 */
[C---:B------:R-:W-:Y:S01]  /*11be0*/  ISETP.GT.U32.AND P6, PT, R2.reuse, R3, PT ;  /* 0x000000030200720c */ /* 0x040fe20003fc4070 */
[----:B------:R-:W-:Y:S02]  /*11bf0*/  IMAD R14, R2, R20, R17 ;  /* 0x00000014020e7224 */ /* 0x000fe400078e0211 */
[----:B------:R-:W-:Y:S01]  /*11c00*/  IMAD.MOV.U32 R19, RZ, RZ, R13 ;  /* 0x000000ffff137224 */ /* 0x000fe200078e000d */
[----:B------:R0:W-:Y:S01]  /*11c10*/  STL [R1+0x428], R7 ;  /* 0x0004280701007387 */ /* 0x0001e20000100800 */
[----:B------:R-:W-:Y:S02]  /*11c20*/  IMAD.MOV R18, RZ, RZ, -R18 ;  /* 0x000000ffff127224 */ /* 0x000fe400078e0a12 */
[----:B------:R-:W-:Y:S01]  /*11c30*/  @!P3 IMAD.IADD R10, R10, 0x1, -R2 ;  /* 0x000000010a0ab824 */ /* 0x000fe200078e0a02 */
[----:B------:R-:W-:Y:S01]  /*11c40*/  ISETP.GT.U32.AND P3, PT, R2, R14, PT ;  /* 0x0000000e0200720c */ /* 0x000fe20003f64070 */
[----:B------:R-:W-:-:S04]  /*11c50*/  IMAD.HI.U32 R5, R22, R19, RZ ;  /* 0x0000001316057227 */ /* 0x000fc800078e00ff */
[----:B------:R-:W-:-:S04]  /*11c60*/  IMAD.HI.U32 R8, R22, R15, RZ ;  /* 0x0000000f16087227 */ /* 0x000fc800078e00ff */
[C---:B------:R-:W-:Y:S02]  /*11c70*/  IMAD R13, R2.reuse, R18, R16 ;  /* 0x00000012020d7224 */ /* 0x040fe400078e0210 */
[----:B0-----:R-:W-:Y:S02]  /*11c80*/  IMAD.MOV.U32 R7, RZ, RZ, R10 ;  /* 0x000000ffff077224 */ /* 0x001fe400078e000a */
[----:B------:R-:W-:Y:S02]  /*11c90*/  IMAD.MOV R5, RZ, RZ, -R5 ;  /* 0x000000ffff057224 */ /* 0x000fe400078e0a05 */
[----:B------:R-:W-:Y:S02]  /*11ca0*/  IMAD.MOV R8, RZ, RZ, -R8 ;  /* 0x000000ffff087224 */ /* 0x000fe400078e0a08 */
[----:B------:R-:W-:Y:S01]  /*11cb0*/  @!P4 IMAD.MOV R7, RZ, RZ, -R7 ;  /* 0x000000ffff07c224 */ /* 0x000fe200078e0a07 */
[----:B------:R-:W-:Y:S01]  /*11cc0*/  ISETP.GT.U32.AND P4, PT, R2, R13, PT ;  /* 0x0000000d0200720c */ /* 0x000fe20003f84070 */
[----:B------:R-:W-:Y:S01]  /*11cd0*/  @!P6 IMAD.IADD R3, R3, 0x1, -R2 ;  /* 0x000000010303e824 */ /* 0x000fe200078e0a02 */
[----:B------:R-:W-:Y:S01]  /*11ce0*/  ISETP.GE.AND P6, PT, R12, RZ, PT ;  /* 0x000000ff0c00720c */ /* 0x000fe20003fc6270 */
[----:B------:R-:W-:-:S02]  /*11cf0*/  IMAD R12, R2, R5, R19 ;  /* 0x00000005020c7224 */ /* 0x000fc400078e0213 */
[----:B------:R-:W-:Y:S02]  /*11d00*/  IMAD R15, R2, R8, R15 ;  /* 0x00000008020f7224 */ /* 0x000fe400078e020f */
[----:B------:R-:W-:Y:S02]  /*11d10*/  VIADD R8, R0, 0xbc ;  /* 0x000000bc00087836 */ /* 0x000fe40000000000 */
[--C-:B------:R-:W-:Y:S01]  /*11d20*/  @!P3 IMAD.IADD R14, R14, 0x1, -R2.reuse ;  /* 0x000000010e0eb824 */ /* 0x100fe200078e0a02 */
[C---:B------:R-:W-:Y:S01]  /*11d30*/  ISETP.GT.U32.AND P3, PT, R2.reuse, R12, PT ;  /* 0x0000000c0200720c */ /* 0x040fe20003f64070 */
[----:B------:R-:W-:Y:S01]  /*11d40*/  IMAD.MOV.U32 R16, RZ, RZ, R9 ;  /* 0x000000ffff107224 */ /* 0x000fe200078e0009 */
[C---:B------:R-:W-:Y:S01]  /*11d50*/  ISETP.GT.U32.AND P5, PT, R2.reuse, R15, PT ;  /* 0x0000000f0200720c */ /* 0x040fe20003fa4070 */
[----:B------:R-:W-:Y:S01]  /*11d60*/  @!P4 IMAD.IADD R13, R13, 0x1, -R2 ;  /* 0x000000010d0dc824 */ /* 0x000fe200078e0a02 */
[----:B------:R-:W-:Y:S01]  /*11d70*/  IABS R17, R8 ;  /* 0x0000000800117213 */ /* 0x000fe20000000000 */
[----:B------:R-:W-:Y:S01]  /*11d80*/  @!P1 IMAD.MOV R16, RZ, RZ, -R16 ;  /* 0x000000ffff109224 */ /* 0x000fe200078e0a10 */
[----:B------:R-:W-:Y:S01]  /*11d90*/  ISETP.GT.U32.AND P4, PT, R2, R14, PT ;  /* 0x0000000e0200720c */ /* 0x000fe20003f84070 */
[----:B------:R-:W-:Y:S01]  /*11da0*/  VIADD R5, R0, 0xbb ;  /* 0x000000bb00057836 */ /* 0x000fe20000000000 */
[----:B------:R-:W-:Y:S01]  /*11db0*/  ISETP.GE.AND P1, PT, R11, RZ, PT ;  /* 0x000000ff0b00720c */ /* 0x000fe20003f26270 */
[----:B------:R-:W-:Y:S01]  /*11dc0*/  IMAD.HI.U32 R9, R22, R17, RZ ;  /* 0x0000001116097227 */ /* 0x000fe200078e00ff */
[----:B------:R-:W-:Y:S02]  /*11dd0*/  STL [R1+0x424], R16 ;  /* 0x0004241001007387 */ /* 0x000fe40000100800 */
[----:B------:R-:W-:Y:S01]  /*11de0*/  IABS R11, R5 ;  /* 0x00000005000b7213 */ /* 0x000fe20000000000 */
[----:B------:R-:W-:Y:S01]  /*11df0*/  IMAD.MOV R9, RZ, RZ, -R9 ;  /* 0x000000ffff097224 */ /* 0x000fe200078e0a09 */
[----:B------:R0:W-:Y:S01]  /*11e00*/  STL [R1+0x40c], R7 ;  /* 0x00040c0701007387 */ /* 0x0001e20000100800 */
[----:B------:R-:W-:-:S02]  /*11e10*/  @!P3 IMAD.IADD R12, R12, 0x1, -R2 ;  /* 0x000000010c0cb824 */ /* 0x000fc400078e0a02 */
[----:B------:R-:W-:Y:S02]  /*11e20*/  @!P5 IMAD.IADD R15, R15, 0x1, -R2 ;  /* 0x000000010f0fd824 */ /* 0x000fe400078e0a02 */
[C---:B------:R-:W-:Y:S01]  /*11e30*/  IMAD R9, R2.reuse, R9, R17 ;  /* 0x0000000902097224 */ /* 0x040fe200078e0211 */
[----:B------:R-:W-:Y:S01]  /*11e40*/  ISETP.GT.U32.AND P3, PT, R2, R12, PT ;  /* 0x0000000c0200720c */ /* 0x000fe20003f64070 */
[----:B------:R-:W-:Y:S01]  /*11e50*/  IMAD.HI.U32 R10, R22, R11, RZ ;  /* 0x0000000b160a7227 */ /* 0x000fe200078e00ff */
[----:B------:R-:W-:-:S03]  /*11e60*/  ISETP.GT.U32.AND P5, PT, R2, R15, PT ;  /* 0x0000000f0200720c */ /* 0x000fc60003fa4070 */
[----:B0-----:R-:W-:Y:S02]  /*11e70*/  IMAD.MOV.U32 R7, RZ, RZ, R3 ;  /* 0x000000ffff077224 */ /* 0x001fe400078e0003 */
[----:B------:R-:W-:Y:S02]  /*11e80*/  VIADD R16, R0, 0xb9 ;  /* 0x000000b900107836 */ /* 0x000fe40000000000 */
[----:B------:R-:W-:Y:S01]  /*11e90*/  @!P0 IMAD.MOV R7, RZ, RZ, -R7 ;  /* 0x000000ffff078224 */ /* 0x000fe200078e0a07 */
[----:B------:R-:W-:Y:S01]  /*11ea0*/  ISETP.GT.U32.AND P0, PT, R2, R13, PT ;  /* 0x0000000d0200720c */ /* 0x000fe20003f04070 */
[----:B------:R-:W-:Y:S01]  /*11eb0*/  @!P4 IMAD.IADD R14, R14, 0x1, -R2 ;  /* 0x000000010e0ec824 */ /* 0x000fe200078e0a02 */
[----:B------:R-:W-:Y:S01]  /*11ec0*/  ISETP.GT.U32.AND P4, PT, R2, R9, PT ;  /* 0x000000090200720c */ /* 0x000fe20003f84070 */
[----:B------:R-:W-:Y:S01]  /*11ed0*/  IMAD.MOV R10, RZ, RZ, -R10 ;  /* 0x000000ffff0a7224 */ /* 0x000fe200078e0a0a */
[----:B------:R-:W-:Y:S01]  /*11ee0*/  IABS R3, R16 ;  /* 0x0000001000037213 */ /* 0x000fe20000000000 */
[----:B------:R-:W-:Y:S01]  /*11ef0*/  VIADD R18, R0, 0xba ;  /* 0x000000ba00127836 */ /* 0x000fe20000000000 */
[----:B------:R0:W-:Y:S01]  /*11f00*/  STL [R1+0x408], R7 ;  /* 0x0004080701007387 */ /* 0x0001e20000100800 */
[----:B------:R-:W-:-:S02]  /*11f10*/  IMAD R11, R2, R10, R11 ;  /* 0x0000000a020b7224 */ /* 0x000fc400078e020b */
[----:B------:R-:W-:Y:S01]  /*11f20*/  VIADD R17, R0, 0xb8 ;  /* 0x000000b800117836 */ /* 0x000fe20000000000 */
[----:B------:R-:W-:Y:S01]  /*11f30*/  IABS R19, R18 ;  /* 0x0000001200137213 */ /* 0x000fe20000000000 */
[--C-:B------:R-:W-:Y:S01]  /*11f40*/  @!P3 IMAD.IADD R12, R12, 0x1, -R2.reuse ;  /* 0x000000010c0cb824 */ /* 0x100fe200078e0a02 */
[----:B------:R-:W-:Y:S01]  /*11f50*/  ISETP.GT.U32.AND P3, PT, R2, R11, PT ;  /* 0x0000000b0200720c */ /* 0x000fe20003f64070 */
[----:B------:R-:W-:Y:S01]  /*11f60*/  @!P0 IMAD.IADD R13, R13, 0x1, -R2 ;  /* 0x000000010d0d8824 */ /* 0x000fe200078e0a02 */
[----:B------:R-:W-:Y:S01]  /*11f70*/  ISETP.GE.AND P0, PT, R8, RZ, PT ;  /* 0x000000ff0800720c */ /* 0x000fe20003f06270 */
[----:B------:R-:W-:-:S04]  /*11f80*/  IMAD.HI.U32 R8, R22, R3, RZ ;  /* 0x0000000316087227 */ /* 0x000fc800078e00ff */
[----:B------:R-:W-:Y:S01]  /*11f90*/  @!P5 IMAD.IADD R15, R15, 0x1, -R2 ;  /* 0x000000010f0fd824 */ /* 0x000fe200078e0a02 */
[----:B------:R-:W-:Y:S01]  /*11fa0*/  ISETP.GE.AND P5, PT, R4, RZ, PT ;  /* 0x000000ff0400720c */ /* 0x000fe20003fa6270 */
[----:B------:R-:W-:Y:S01]  /*11fb0*/  IMAD.MOV R8, RZ, RZ, -R8 ;  /* 0x000000ffff087224 */ /* 0x000fe200078e0a08 */
[----:B------:R-:W-:Y:S01]  /*11fc0*/  IABS R4, R17 ;  /* 0x0000001100047213 */ /* 0x000fe20000000000 */
[----:B------:R-:W-:Y:S01]  /*11fd0*/  @!P4 IMAD.IADD R9, R9, 0x1, -R2 ;  /* 0x000000010909c824 */ /* 0x000fe200078e0a02 */
[----:B------:R-:W-:Y:S01]  /*11fe0*/  ISETP.GE.AND P4, PT, R5, RZ, PT ;  /* 0x000000ff0500720c */ /* 0x000fe20003f86270 */
[----:B0-----:R-:W-:Y:S02]  /*11ff0*/  IMAD.MOV.U32 R7, RZ, RZ, R14 ;  /* 0x000000ffff077224 */ /* 0x001fe400078e000e */
[C---:B------:R-:W-:Y:S02]  /*12000*/  IMAD R3, R2.reuse, R8, R3 ;  /* 0x0000000802037224 */ /* 0x040fe400078e0203 */
[----:B------:R-:W-:Y:S01]  /*12010*/  @!P2 IMAD.MOV R15, RZ, RZ, -R15 ;  /* 0x000000ffff0fa224 */ /* 0x000fe200078e0a0f */
[----:B------:R-:W-:Y:S01]  /*12020*/  ISETP.GT.U32.AND P2, PT, R2, R9, PT ;  /* 0x000000090200720c */ /* 0x000fe20003f44070 */
[----:B------:R-:W-:-:S03]  /*12030*/  IMAD.HI.U32 R20, R22, R19, RZ ;  /* 0x0000001316147227 */ /* 0x000fc600078e00ff */
[----:B------:R-:W-:Y:S01]  /*12040*/  STL [R1+0x404], R15 ;  /* 0x0004040f01007387 */ /* 0x000fe20000100800 */
[----:B------:R-:W-:-:S04]  /*12050*/  IMAD.HI.U32 R10, R22, R4, RZ ;  /* 0x00000004160a7227 */ /* 0x000fc800078e00ff */
[----:B------:R-:W-:Y:S02]  /*12060*/  @!P1 IMAD.MOV R7, RZ, RZ, -R7 ;  /* 0x000000ffff079224 */ /* 0x000fe400078e0a07 */
[----:B------:R-:W-:Y:S01]  /*12070*/  @!P6 IMAD.MOV R13, RZ, RZ, -R13 ;  /* 0x000000ffff0de224 */ /* 0x000fe200078e0a0d */
[----:B------:R-:W-:Y:S01]  /*12080*/  ISETP.GT.U32.AND P6, PT, R2, R3, PT ;  /* 0x000000030200720c */ /* 0x000fe20003fc4070 */
[----:B------:R-:W-:Y:S01]  /*12090*/  IMAD.MOV R20, RZ, RZ, -R20 ;  /* 0x000000ffff147224 */ /* 0x000fe200078e0a14 */
[----:B------:R0:W-:Y:S01]  /*120a0*/  STL [R1+0x400], R7 ;  /* 0x0004000701007387 */ /* 0x0001e20000100800 */
[----:B------:R-:W-:Y:S02]  /*120b0*/  IMAD.MOV R10, RZ, RZ, -R10 ;  /* 0x000000ffff0a7224 */ /* 0x000fe400078e0a0a */
[----:B------:R-:W-:Y:S01]  /*120c0*/  VIADD R8, R0, 0xb7 ;  /* 0x000000b700087836 */ /* 0x000fe20000000000 */
[----:B------:R1:W-:Y:S01]  /*120d0*/  STL [R1+0x3f8], R13 ;  /* 0x0003f80d01007387 */ /* 0x0003e20000100800 */
[----:B------:R-:W-:-:S02]  /*120e0*/  @!P3 IMAD.IADD R11, R11, 0x1, -R2 ;  /* 0x000000010b0bb824 */ /* 0x000fc400078e0a02 */
[C---:B------:R-:W-:Y:S01]  /*120f0*/  IMAD R5, R2.reuse, R20, R19 ;  /* 0x0000001402057224 */ /* 0x040fe200078e0213 */
[----:B------:R-:W-:Y:S01]  /*12100*/  IABS R19, R8 ;  /* 0x0000000800137213 */ /* 0x000fe20000000000 */
[C---:B------:R-:W-:Y:S01]  /*12110*/  IMAD R4, R2.reuse, R10, R4 ;  /* 0x0000000a02047224 */ /* 0x040fe200078e0204 */
[C---:B------:R-:W-:Y:S01]  /*12120*/  ISETP.GT.U32.AND P3, PT, R2.reuse, R11, PT ;  /* 0x0000000b0200720c */ /* 0x040fe20003f64070 */
[----:B0-----:R-:W-:Y:S01]  /*12130*/  IMAD.MOV.U32 R7, RZ, RZ, R12 ;  /* 0x000000ffff077224 */ /* 0x001fe200078e000c */
[----:B------:R-:W-:Y:S01]  /*12140*/  ISETP.GT.U32.AND P1, PT, R2, R5, PT ;  /* 0x000000050200720c */ /* 0x000fe20003f24070 */
[----:B------:R-:W-:Y:S02]  /*12150*/  VIADD R10, R0, 0xb6 ;  /* 0x000000b6000a7836 */ /* 0x000fe40000000000 */
[----:B------:R-:W-:Y:S01]  /*12160*/  @!P5 IMAD.MOV R7, RZ, RZ, -R7 ;  /* 0x000000ffff07d224 */ /* 0x000fe200078e0a07 */
[----:B------:R-:W-:Y:S01]  /*12170*/  ISETP.GE.AND P5, PT, R18, RZ, PT ;  /* 0x000000ff1200720c */ /* 0x000fe20003fa6270 */
[--C-:B------:R-:W-:Y:S01]  /*12180*/  @!P2 IMAD.IADD R9, R9, 0x1, -R2.reuse ;  /* 0x000000010909a824 */ /* 0x100fe200078e0a02 */
[----:B------:R-:W-:Y:S01]  /*12190*/  IABS R15, R10 ;  /* 0x0000000a000f7213 */ /* 0x000fe20000000000 */
[----:B------:R-:W-:Y:S01]  /*121a0*/  IMAD.MOV.U32 R14, RZ, RZ, R19 ;  /* 0x000000ffff0e7224 */ /* 0x000fe200078e0013 */
[----:B------:R0:W-:Y:S01]  /*121b0*/  STL [R1+0x3f0], R7 ;  /* 0x0003f00701007387 */ /* 0x0001e20000100800 */
[----:B------:R-:W-:Y:S01]  /*121c0*/  @!P6 IMAD.IADD R3, R3, 0x1, -R2 ;  /* 0x000000010303e824 */ /* 0x000fe200078e0a02 */
[----:B------:R-:W-:Y:S01]  /*121d0*/  ISETP.GT.U32.AND P2, PT, R2, R4, PT ;  /* 0x000000040200720c */ /* 0x000fe20003f44070 */
[----:B------:R-:W-:-:S04]  /*121e0*/  IMAD.HI.U32 R12, R22, R14, RZ ;  /* 0x0000000e160c7227 */ /* 0x000fc800078e00ff */
[----:B-1----:R-:W-:Y:S02]  /*121f0*/  IMAD.MOV.U32 R13, RZ, RZ, R15 ;  /* 0x000000ffff0d7224 */ /* 0x002fe400078e000f */
[----:B------:R-:W-:Y:S02]  /*12200*/  IMAD.MOV R12, RZ, RZ, -R12 ;  /* 0x000000ffff0c7224 */ /* 0x000fe400078e0a0c */
[----:B0-----:R-:W-:Y:S02]  /*12210*/  IMAD.MOV.U32 R7, RZ, RZ, R9 ;  /* 0x000000ffff077224 */ /* 0x001fe400078e0009 */
[----:B------:R-:W-:Y:S01]  /*12220*/  @!P3 IMAD.IADD R11, R11, 0x1, -R2 ;  /* 0x000000010b0bb824 */ /* 0x000fe200078e0a02 */
[----:B------:R-:W-:Y:S01]  /*12230*/  ISETP.GE.AND P3, PT, R16, RZ, PT ;  /* 0x000000ff1000720c */ /* 0x000fe20003f66270 */
[----:B------:R-:W-:Y:S01]  /*12240*/  @!P0 IMAD.MOV R7, RZ, RZ, -R7 ;  /* 0x000000ffff078224 */ /* 0x000fe200078e0a07 */
[----:B------:R-:W-:Y:S01]  /*12250*/  ISETP.GT.U32.AND P0, PT, R2, R3, PT ;  /* 0x000000030200720c */ /* 0x000fe20003f04070 */
[----:B------:R-:W-:-:S03]  /*12260*/  IMAD.HI.U32 R15, R22, R13, RZ ;  /* 0x0000000d160f7227 */ /* 0x000fc600078e00ff */
[----:B------:R0:W-:Y:S01]  /*12270*/  STL [R1+0x3ec], R7 ;  /* 0x0003ec0701007387 */ /* 0x0001e20000100800 */
[----:B------:R-:W-:Y:S01]  /*12280*/  @!P1 IMAD.IADD R5, R5, 0x1, -R2 ;  /* 0x0000000105059824 */ /* 0x000fe200078e0a02 */
[----:B------:R-:W-:Y:S01]  /*12290*/  ISETP.GE.AND P1, PT, R17, RZ, PT ;  /* 0x000000ff1100720c */ /* 0x000fe20003f26270 */
[C---:B------:R-:W-:Y:S02]  /*122a0*/  IMAD R12, R2.reuse, R12, R14 ;  /* 0x0000000c020c7224 */ /* 0x040fe400078e020e */
[----:B------:R-:W-:Y:S01]  /*122b0*/  IMAD.MOV R9, RZ, RZ, -R15 ;  /* 0x000000ffff097224 */ /* 0x000fe200078e0a0f */
[----:B------:R-:W-:Y:S01]  /*122c0*/  ISETP.GT.U32.AND P6, PT, R2, R5, PT ;  /* 0x000000050200720c */ /* 0x000fe20003fc4070 */
[--C-:B------:R-:W-:Y:S02]  /*122d0*/  @!P2 IMAD.IADD R4, R4, 0x1, -R2.reuse ;  /* 0x000000010404a824 */ /* 0x100fe400078e0a02 */
[C---:B------:R-:W-:Y:S02]  /*122e0*/  IMAD R9, R2.reuse, R9, R13 ;  /* 0x0000000902097224 */ /* 0x040fe400078e020d */
[----:B0-----:R-:W-:Y:S01]  /*122f0*/  IMAD.MOV.U32 R7, RZ, RZ, R11 ;  /* 0x000000ffff077224 */ /* 0x001fe200078e000b */
[C---:B------:R-:W-:Y:S01]  /*12300*/  ISETP.GT.U32.AND P2, PT, R2.reuse, R4, PT ;  /* 0x000000040200720c */ /* 0x040fe20003f44070 */
[----:B------:R-:W-:Y:S01]  /*12310*/  @!P0 IMAD.IADD R3, R3, 0x1, -R2 ;  /* 0x0000000103038824 */ /* 0x000fe200078e0a02 */
[C---:B------:R-:W-:Y:S01]  /*12320*/  ISETP.GT.U32.AND P0, PT, R2.reuse, R9, PT ;  /* 0x000000090200720c */ /* 0x040fe20003f04070 */
[----:B------:R-:W-:Y:S01]  /*12330*/  @!P4 IMAD.MOV R7, RZ, RZ, -R7 ;  /* 0x000000ffff07c224 */ /* 0x000fe200078e0a07 */
[----:B------:R-:W-:Y:S01]  /*12340*/  ISETP.GT.U32.AND P4, PT, R2, R12, PT ;  /* 0x0000000c0200720c */ /* 0x000fe20003f84070 */
[----:B------:R-:W-:-:S02]  /*12350*/  VIADD R11, R0, 0xb4 ;  /* 0x000000b4000b7836 */ /* 0x000fc40000000000 */
[--C-:B------:R-:W-:Y:S01]  /*12360*/  @!P6 IMAD.IADD R5, R5, 0x1, -R2.reuse ;  /* 0x000000010505e824 */ /* 0x100fe200078e0a02 */
[----:B------:R0:W-:Y:S01]  /*12370*/  STL [R1+0x288], R7 ;  /* 0x0002880701007387 */ /* 0x0001e20000100800 */
[----:B------:R-:W-:Y:S01]  /*12380*/  ISETP.GE.AND P6, PT, R8, RZ, PT ;  /* 0x000000ff0800720c */ /* 0x000fe20003fc6270 */
[C---:B------:R-:W-:Y:S01]  /*12390*/  VIADD R8, R0.reuse, 0xb3 ;  /* 0x000000b300087836 */ /* 0x040fe20000000000 */
[----:B------:R-:W-:Y:S01]  /*123a0*/  IABS R13, R11 ;  /* 0x0000000b000d7213 */ /* 0x000fe20000000000 */
[----:B------:R-:W-:Y:S02]  /*123b0*/  VIADD R15, R0, 0xb5 ;  /* 0x000000b5000f7836 */ /* 0x000fe40000000000 */
[--C-:B------:R-:W-:Y:S01]  /*123c0*/  @!P2 IMAD.IADD R4, R4, 0x1, -R2.reuse ;  /* 0x000000010404a824 */ /* 0x100fe200078e0a02 */
[----:B------:R-:W-:Y:S01]  /*123d0*/  ISETP.GE.AND P2, PT, R10, RZ, PT ;  /* 0x000000ff0a00720c */ /* 0x000fe20003f46270 */
[--C-:B------:R-:W-:Y:S01]  /*123e0*/  @!P0 IMAD.IADD R9, R9, 0x1, -R2.reuse ;  /* 0x0000000109098824 */ /* 0x100fe200078e0a02 */
[----:B------:R-:W-:Y:S01]  /*123f0*/  IABS R10, R8 ;  /* 0x00000008000a7213 */ /* 0x000fe20000000000 */
[----:B------:R-:W-:Y:S01]  /*12400*/  @!P4 IMAD.IADD R12, R12, 0x1, -R2 ;  /* 0x000000010c0cc824 */ /* 0x000fe200078e0a02 */
[----:B------:R-:W-:Y:S01]  /*12410*/  IABS R14, R15 ;  /* 0x0000000f000e7213 */ /* 0x000fe20000000000 */
[----:B0-----:R-:W-:Y:S01]  /*12420*/  IMAD.MOV.U32 R7, RZ, RZ, R5 ;  /* 0x000000ffff077224 */ /* 0x001fe200078e0005 */
[----:B------:R-:W-:Y:S01]  /*12430*/  ISETP.GE.AND P4, PT, R15, RZ, PT ;  /* 0x000000ff0f00720c */ /* 0x000fe20003f86270 */
[----:B------:R-:W-:Y:S01]  /*12440*/  IMAD.HI.U32 R16, R22, R13, RZ ;  /* 0x0000000d16107227 */ /* 0x000fe200078e00ff */
[----:B------:R-:W-:-:S03]  /*12450*/  ISETP.GT.U32.AND P0, PT, R2, R12, PT ;  /* 0x0000000c0200720c */ /* 0x000fc60003f04070 */
[----:B------:R-:W-:Y:S01]  /*12460*/  @!P5 IMAD.MOV R7, RZ, RZ, -R7 ;  /* 0x000000ffff07d224 */ /* 0x000fe200078e0a07 */
[----:B------:R-:W-:Y:S01]  /*12470*/  ISETP.GT.U32.AND P5, PT, R2, R9, PT ;  /* 0x000000090200720c */ /* 0x000fe20003fa4070 */
[----:B------:R-:W-:-:S03]  /*12480*/  IMAD.HI.U32 R17, R22, R14, RZ ;  /* 0x0000000e16117227 */ /* 0x000fc600078e00ff */
[----:B------:R0:W-:Y:S01]  /*12490*/  STL [R1+0x280], R7 ;  /* 0x0002800701007387 */ /* 0x0001e20000100800 */
[----:B------:R-:W-:Y:S02]  /*124a0*/  IMAD.MOV R15, RZ, RZ, -R16 ;  /* 0x000000ffff0f7224 */ /* 0x000fe400078e0a10 */
[----:B------:R-:W-:Y:S02]  /*124b0*/  IMAD.MOV.U32 R16, RZ, RZ, R3 ;  /* 0x000000ffff107224 */ /* 0x000fe400078e0003 */
[----:B------:R-:W-:Y:S02]  /*124c0*/  @!P0 IMAD.IADD R12, R12, 0x1, -R2 ;  /* 0x000000010c0c8824 */ /* 0x000fe400078e0a02 */
[----:B------:R-:W-:Y:S02]  /*124d0*/  IMAD.MOV R17, RZ, RZ, -R17 ;  /* 0x000000ffff117224 */ /* 0x000fe400078e0a11 */
[----:B------:R-:W-:Y:S02]  /*124e0*/  IMAD R3, R2, R15, R13 ;  /* 0x0000000f02037224 */ /* 0x000fe400078e020d */
[----:B0-----:R-:W-:-:S02]  /*124f0*/  IMAD.MOV.U32 R7, RZ, RZ, R4 ;  /* 0x000000ffff077224 */ /* 0x001fc400078e0004 */
[----:B------:R-:W-:Y:S01]  /*12500*/  IMAD.HI.U32 R4, R22, R10, RZ ;  /* 0x0000000a16047227 */ /* 0x000fe200078e00ff */
[----:B------:R-:W-:-:S03]  /*12510*/  ISETP.GT.U32.AND P0, PT, R2, R3, PT ;  /* 0x000000030200720c */ /* 0x000fc60003f04070 */
[----:B------:R-:W-:Y:S02]  /*12520*/  IMAD.MOV R4, RZ, RZ, -R4 ;  /* 0x000000ffff047224 */ /* 0x000fe400078e0a04 */
[----:B------:R-:W-:Y:S02]  /*12530*/  IMAD.MOV.U32 R13, RZ, RZ, R12 ;  /* 0x000000ffff0d7224 */ /* 0x000fe400078e000c */
[C---:B------:R-:W-:Y:S02]  /*12540*/  IMAD R4, R2.reuse, R4, R10 ;  /* 0x0000000402047224 */ /* 0x040fe400078e020a */
[C---:B------:R-:W-:Y:S02]  /*12550*/  IMAD R5, R2.reuse, R17, R14 ;  /* 0x0000001102057224 */ /* 0x040fe400078e020e */
[----:B------:R-:W-:Y:S01]  /*12560*/  @!P6 IMAD.MOV R13, RZ, RZ, -R13 ;  /* 0x000000ffff0de224 */ /* 0x000fe200078e0a0d */
[C---:B------:R-:W-:Y:S01]  /*12570*/  ISETP.GT.U32.AND P6, PT, R2.reuse, R4, PT ;  /* 0x000000040200720c */ /* 0x040fe20003fc4070 */
[----:B------:R-:W-:Y:S01]  /*12580*/  @!P3 IMAD.MOV R16, RZ, RZ, -R16 ;  /* 0x000000ffff10b224 */ /* 0x000fe200078e0a10 */
[----:B------:R-:W-:Y:S01]  /*12590*/  ISETP.GT.U32.AND P3, PT, R2, R5, PT ;  /* 0x000000050200720c */ /* 0x000fe20003f64070 */
[----:B------:R-:W-:Y:S01]  /*125a0*/  @!P1 IMAD.MOV R7, RZ, RZ, -R7 ;  /* 0x000000ffff079224 */ /* 0x000fe200078e0a07 */
[----:B------:R-:W-:Y:S01]  /*125b0*/  ISETP.GE.AND P1, PT, R11, RZ, PT ;  /* 0x000000ff0b00720c */ /* 0x000fe20003f26270 */
[----:B------:R-:W-:Y:S01]  /*125c0*/  VIADD R11, R0, 0xb1 ;  /* 0x000000b1000b7836 */ /* 0x000fe20000000000 */
[----:B------:R-:W-:Y:S01]  /*125d0*/  STL [R1+0x3c8], R16 ;  /* 0x0003c81001007387 */ /* 0x000fe20000100800 */
[--C-:B------:R-:W-:Y:S01]  /*125e0*/  @!P5 IMAD.IADD R9, R9, 0x1, -R2.reuse ;  /* 0x000000010909d824 */ /* 0x100fe200078e0a02 */
[----:B------:R-:W-:Y:S01]  /*125f0*/  ISETP.GE.AND P5, PT, R8, RZ, PT ;  /* 0x000000ff0800720c */ /* 0x000fe20003fa6270 */
[----:B------:R-:W-:Y:S01]  /*12600*/  @!P0 IMAD.IADD R3, R3, 0x1, -R2 ;  /* 0x0000000103038824 */ /* 0x000fe200078e0a02 */
[----:B------:R-:W-:Y:S01]  /*12610*/  IABS R20, R11 ;  /* 0x0000000b00147213 */ /* 0x000fe20000000000 */
[----:B------:R0:W-:Y:S01]  /*12620*/  STL [R1+0x3d4], R7 ;  /* 0x0003d40701007387 */ /* 0x0001e20000100800 */
[----:B------:R-:W-:-:S02]  /*12630*/  VIADD R8, R0, 0xb2 ;  /* 0x000000b200087836 */ /* 0x000fc40000000000 */
[--C-:B------:R-:W-:Y:S01]  /*12640*/  @!P6 IMAD.IADD R4, R4, 0x1, -R2.reuse ;  /* 0x000000010404e824 */ /* 0x100fe200078e0a02 */
[----:B------:R-:W-:Y:S01]  /*12650*/  ISETP.GT.U32.AND P0, PT, R2, R3, PT ;  /* 0x000000030200720c */ /* 0x000fe20003f04070 */
[----:B------:R-:W-:Y:S01]  /*12660*/  @!P3 IMAD.IADD R5, R5, 0x1, -R2 ;  /* 0x000000010505b824 */ /* 0x000fe200078e0a02 */
[----:B------:R-:W-:Y:S01]  /*12670*/  IABS R21, R8 ;  /* 0x0000000800157213 */ /* 0x000fe20000000000 */
[----:B------:R-:W-:Y:S01]  /*12680*/  VIADD R10, R0, 0xb0 ;  /* 0x000000b0000a7836 */ /* 0x000fe20000000000 */
[C---:B------:R-:W-:Y:S01]  /*12690*/  ISETP.GT.U32.AND P6, PT, R2.reuse, R4, PT ;  /* 0x000000040200720c */ /* 0x040fe20003fc4070 */
[----:B------:R1:W-:Y:S01]  /*126a0*/  STL [R1+0x3d8], R13 ;  /* 0x0003d80d01007387 */ /* 0x0003e20000100800 */
[----:B0-----:R-:W-:Y:S01]  /*126b0*/  IMAD.MOV.U32 R7, RZ, RZ, R9 ;  /* 0x000000ffff077224 */ /* 0x001fe200078e0009 */
[----:B------:R-:W-:Y:S01]  /*126c0*/  ISETP.GT.U32.AND P3, PT, R2, R5, PT ;  /* 0x000000050200720c */ /* 0x000fe20003f64070 */
[----:B------:R-:W-:Y:S01]  /*126d0*/  IMAD.HI.U32 R9, R22, R20, RZ ;  /* 0x0000001416097227 */ /* 0x000fe200078e00ff */
[----:B------:R-:W-:-:S03]  /*126e0*/  IABS R19, R10 ;  /* 0x0000000a00137213 */ /* 0x000fc60000000000 */
[----:B------:R-:W-:Y:S02]  /*126f0*/  IMAD.MOV R9, RZ, RZ, -R9 ;  /* 0x000000ffff097224 */ /* 0x000fe400078e0a09 */
[----:B------:R-:W-:Y:S01]  /*12700*/  @!P2 IMAD.MOV R7, RZ, RZ, -R7 ;  /* 0x000000ffff07a224 */ /* 0x000fe200078e0a07 */
[----:B------:R-:W-:Y:S01]  /*12710*/  ISETP.GE.AND P2, PT, R8, RZ, PT ;  /* 0x000000ff0800720c */ /* 0x000fe20003f46270 */
[----:B------:R-:W-:Y:S02]  /*12720*/  IMAD R20, R2, R9, R20 ;  /* 0x0000000902147224 */ /* 0x000fe400078e0214 */
[----:B------:R-:W-:Y:S01]  /*12730*/  @!P6 IMAD.IADD R4, R4, 0x1, -R2 ;  /* 0x000000010404e824 */ /* 0x000fe200078e0a02 */
[----:B------:R0:W-:Y:S01]  /*12740*/  STL [R1+0x3e8], R7 ;  /* 0x0003e80701007387 */ /* 0x0001e20000100800 */
[----:B------:R-:W-:Y:S01]  /*12750*/  IMAD.HI.U32 R12, R22, R21, RZ ;  /* 0x00000015160c7227 */ /* 0x000fe200078e00ff */
[----:B------:R-:W-:-:S03]  /*12760*/  ISETP.GT.U32.AND P6, PT, R2, R20, PT ;  /* 0x000000140200720c */ /* 0x000fc60003fc4070 */
[--C-:B------:R-:W-:Y:S01]  /*12770*/  @!P3 IMAD.IADD R5, R5, 0x1, -R2.reuse ;  /* 0x000000010505b824 */ /* 0x100fe200078e0a02 */
[----:B------:R-:W-:Y:S01]  /*12780*/  ISETP.GE.AND P3, PT, R11, RZ, PT ;  /* 0x000000ff0b00720c */ /* 0x000fe20003f66270 */
[----:B------:R-:W-:Y:S01]  /*12790*/  @!P0 IMAD.IADD R3, R3, 0x1, -R2 ;  /* 0x0000000103038824 */ /* 0x000fe200078e0a02 */
[----:B------:R-:W-:Y:S01]  /*127a0*/  ISETP.GE.AND P0, PT, R10, RZ, PT ;  /* 0x000000ff0a00720c */ /* 0x000fe20003f06270 */
[----:B------:R-:W-:Y:S02]  /*127b0*/  IMAD.MOV R11, RZ, RZ, -R12 ;  /* 0x000000ffff0b7224 */ /* 0x000fe400078e0a0c */
[----:B-1----:R-:W-:Y:S02]  /*127c0*/  IMAD.MOV.U32 R13, RZ, RZ, R5 ;  /* 0x000000ffff0d7224 */ /* 0x002fe400078e0005 */
[----:B0-----:R-:W-:Y:S02]  /*127d0*/  IMAD.MOV.U32 R7, RZ, RZ, R3 ;  /* 0x000000ffff077224 */ /* 0x001fe400078e0003 */
[----:B------:R-:W-:-:S02]  /*127e0*/  VIADD R18, R0, 0xaf ;  /* 0x000000af00127836 */ /* 0x000fc40000000000 */
[----:B------:R-:W-:-:S04]  /*127f0*/  IMAD.HI.U32 R8, R22, R19, RZ ;  /* 0x0000001316087227 */ /* 0x000fc800078e00ff */
[----:B------:R-:W-:Y:S02]  /*12800*/  IMAD R21, R2, R11, R21 ;  /* 0x0000000b02157224 */ /* 0x000fe400078e0215 */
[----:B------:R-:W-:Y:S02]  /*12810*/  @!P4 IMAD.MOV R13, RZ, RZ, -R13 ;  /* 0x000000ffff0dc224 */ /* 0x000fe400078e0a0d */
[----:B------:R-:W-:Y:S01]  /*12820*/  @!P1 IMAD.MOV R7, RZ, RZ, -R7 ;  /* 0x000000ffff079224 */ /* 0x000fe200078e0a07 */
[----:B------:R-:W-:Y:S01]  /*12830*/  ISETP.GE.AND P1, PT, R18, RZ, PT ;  /* 0x000000ff1200720c */ /* 0x000fe20003f26270 */
[----:B------:R-:W-:Y:S01]  /*12840*/  IMAD.MOV R8, RZ, RZ, -R8 ;  /* 0x000000ffff087224 */ /* 0x000fe200078e0a08 */
[----:B------:R-:W-:Y:S01]  /*12850*/  ISETP.GT.U32.AND P4, PT, R2, R21, PT ;  /* 0x000000150200720c */ /* 0x000fe20003f84070 */
[----:B------:R-:W-:Y:S01]  /*12860*/  VIADD R10, R0, 0xae ;  /* 0x000000ae000a7836 */ /* 0x000fe20000000000 */
[----:B------:R-:W-:Y:S01]  /*12870*/  IABS R18, R18 ;  /* 0x0000001200127213 */ /* 0x000fe20000000000 */
[----:B------:R-:W-:Y:S01]  /*12880*/  @!P6 IMAD.IADD R20, R20, 0x1, -R2 ;  /* 0x000000011414e824 */ /* 0x000fe200078e0a02 */
[----:B------:R0:W-:Y:S01]  /*12890*/  STL [R1+0x3e0], R13 ;  /* 0x0003e00d01007387 */ /* 0x0001e20000100800 */
[----:B------:R-:W-:Y:S01]  /*128a0*/  IMAD R19, R2, R8, R19 ;  /* 0x0000000802137224 */ /* 0x000fe200078e0213 */
[----:B------:R-:W-:Y:S01]  /*128b0*/  IABS R17, R10 ;  /* 0x0000000a00117213 */ /* 0x000fe20000000000 */
[----:B------:R-:W-:Y:S01]  /*128c0*/  IMAD.HI.U32 R11, R22, R18, RZ ;  /* 0x00000012160b7227 */ /* 0x000fe200078e00ff */
[----:B------:R1:W-:Y:S01]  /*128d0*/  STL [R1+0x3e4], R7 ;  /* 0x0003e40701007387 */ /* 0x0003e20000100800 */
[----:B------:R-:W-:-:S02]  /*128e0*/  ISETP.GT.U32.AND P6, PT, R2, R20, PT ;  /* 0x000000140200720c */ /* 0x000fc40003fc4070 */
[----:B------:R-:W-:Y:S02]  /*128f0*/  VIADD R8, R0, 0xad ;  /* 0x000000ad00087836 */ /* 0x000fe40000000000 */
[----:B------:R-:W-:-:S03]  /*12900*/  IMAD.HI.U32 R9, R22, R17, RZ ;  /* 0x0000001116097227 */ /* 0x000fc600078e00ff */
[----:B0-----:R-:W-:Y:S01]  /*12910*/  IABS R13, R8 ;  /* 0x00000008000d7213 */ /* 0x001fe20000000000 */
[----:B------:R-:W-:Y:S02]  /*12920*/  IMAD.MOV R11, RZ, RZ, -R11 ;  /* 0x000000ffff0b7224 */ /* 0x000fe400078e0a0b */
[----:B-1----:R-:W-:Y:S02]  /*12930*/  IMAD.MOV.U32 R7, RZ, RZ, R4 ;  /* 0x000000ffff077224 */ /* 0x002fe400078e0004 */
[----:B------:R-:W-:Y:S02]  /*12940*/  @!P4 IMAD.IADD R21, R21, 0x1, -R2 ;  /* 0x000000011515c824 */ /* 0x000fe400078e0a02 */
[----:B------:R-:W-:Y:S01]  /*12950*/  @!P5 IMAD.MOV R7, RZ, RZ, -R7 ;  /* 0x000000ffff07d224 */ /* 0x000fe200078e0a07 */
[C---:B------:R-:W-:Y:S01]  /*12960*/  ISETP.GT.U32.AND P5, PT, R2.reuse, R19, PT ;  /* 0x000000130200720c */ /* 0x040fe20003fa4070 */
[----:B------:R-:W-:Y:S01]  /*12970*/  IMAD.MOV R9, RZ, RZ, -R9 ;  /* 0x000000ffff097224 */ /* 0x000fe200078e0a09 */
[C---:B------:R-:W-:Y:S01]  /*12980*/  ISETP.GT.U32.AND P4, PT, R2.reuse, R21, PT ;  /* 0x000000150200720c */ /* 0x040fe20003f84070 */
[C---:B------:R-:W-:Y:S01]  /*12990*/  IMAD R18, R2.reuse, R11, R18 ;  /* 0x0000000b02127224 */ /* 0x040fe200078e0212 */
[----:B------:R0:W-:Y:S01]  /*129a0*/  STL [R1+0x3dc], R7 ;  /* 0x0003dc0701007387 */ /* 0x0001e20000100800 */
[----:B------:R-:W-:-:S02]  /*129b0*/  IMAD R17, R2, R9, R17 ;  /* 0x0000000902117224 */ /* 0x000fc400078e0211 */
[----:B------:R-:W-:Y:S01]  /*129c0*/  @!P6 IMAD.IADD R20, R20, 0x1, -R2 ;  /* 0x000000011414e824 */ /* 0x000fe200078e0a02 */
[----:B------:R-:W-:Y:S01]  /*129d0*/  ISETP.GT.U32.AND P6, PT, R2, R18, PT ;  /* 0x000000120200720c */ /* 0x000fe20003fc4070 */
[----:B------:R-:W-:-:S04]  /*129e0*/  IMAD.HI.U32 R14, R22, R13, RZ ;  /* 0x0000000d160e7227 */ /* 0x000fc800078e00ff */
[----:B------:R-:W-:Y:S01]  /*129f0*/  @!P5 IMAD.IADD R19, R19, 0x1, -R2 ;  /* 0x000000011313d824 */ /* 0x000fe200078e0a02 */
[----:B------:R-:W-:Y:S01]  /*12a00*/  ISETP.GT.U32.AND P5, PT, R2, R17, PT ;  /* 0x000000110200720c */ /* 0x000fe20003fa4070 */
[----:B------:R-:W-:Y:S02]  /*12a10*/  IMAD.MOV R4, RZ, RZ, -R14 ;  /* 0x000000ffff047224 */ /* 0x000fe400078e0a0e */
[----:B------:R-:W-:Y:S02]  /*12a20*/  VIADD R5, R0, 0xac ;  /* 0x000000ac00057836 */ /* 0x000fe40000000000 */
[----:B------:R-:W-:Y:S02]  /*12a30*/  IMAD R13, R2, R4, R13 ;  /* 0x00000004020d7224 */ /* 0x000fe400078e020d */
[----:B------:R-:W-:Y:S01]  /*12a40*/  VIADD R4, R0, 0xab ;  /* 0x000000ab00047836 */ /* 0x000fe20000000000 */
[----:B------:R-:W-:Y:S01]  /*12a50*/  IABS R12, R5 ;  /* 0x00000005000c7213 */ /* 0x000fe20000000000 */
[--C-:B------:R-:W-:Y:S01]  /*12a60*/  @!P4 IMAD.IADD R21, R21, 0x1, -R2.reuse ;  /* 0x000000011515c824 */ /* 0x100fe200078e0a02 */
[----:B------:R-:W-:Y:S01]  /*12a70*/  ISETP.GE.AND P4, PT, R10, RZ, PT ;  /* 0x000000ff0a00720c */ /* 0x000fe20003f86270 */
[----:B------:R-:W-:Y:S01]  /*12a80*/  @!P6 IMAD.IADD R18, R18, 0x1, -R2 ;  /* 0x000000011212e824 */ /* 0x000fe200078e0a02 */
[----:B------:R-:W-:Y:S01]  /*12a90*/  IABS R11, R4 ;  /* 0x00000004000b7213 */ /* 0x000fe20000000000 */
[----:B------:R-:W-:Y:S01]  /*12aa0*/  IMAD.HI.U32 R3, R22, R12, RZ ;  /* 0x0000000c16037227 */ /* 0x000fe200078e00ff */
[----:B------:R-:W-:-:S03]  /*12ab0*/  ISETP.GT.U32.AND P6, PT, R2, R19, PT ;  /* 0x000000130200720c */ /* 0x000fc60003fc4070 */
[----:B0-----:R-:W-:Y:S02]  /*12ac0*/  IMAD.MOV.U32 R7, RZ, RZ, R21 ;  /* 0x000000ffff077224 */ /* 0x001fe400078e0015 */
[----:B------:R-:W-:Y:S01]  /*12ad0*/  @!P5 IMAD.IADD R17, R17, 0x1, -R2 ;  /* 0x000000011111d824 */ /* 0x000fe200078e0a02 */
[----:B------:R-:W-:Y:S01]  /*12ae0*/  ISETP.GT.U32.AND P5, PT, R2, R18, PT ;  /* 0x000000120200720c */ /* 0x000fe20003fa4070 */
[----:B------:R-:W-:Y:S02]  /*12af0*/  IMAD.MOV R3, RZ, RZ, -R3 ;  /* 0x000000ffff037224 */ /* 0x000fe400078e0a03 */
[----:B------:R-:W-:-:S04]  /*12b00*/  IMAD.HI.U32 R21, R22, R11, RZ ;  /* 0x0000000b16157227 */ /* 0x000fc800078e00ff */
[----:B------:R-:W-:Y:S01]  /*12b10*/  @!P2 IMAD.MOV R7, RZ, RZ, -R7 ;  /* 0x000000ffff07a224 */ /* 0x000fe200078e0a07 */
[----:B------:R-:W-:Y:S01]  /*12b20*/  ISETP.GT.U32.AND P2, PT, R2, R17, PT ;  /* 0x000000110200720c */ /* 0x000fe20003f44070 */
[----:B------:R-:W-:Y:S02]  /*12b30*/  VIADD R14, R0, 0xaa ;  /* 0x000000aa000e7836 */ /* 0x000fe40000000000 */
[C---:B------:R-:W-:Y:S01]  /*12b40*/  IMAD R12, R2.reuse, R3, R12 ;  /* 0x00000003020c7224 */ /* 0x040fe200078e020c */
[----:B------:R0:W-:Y:S01]  /*12b50*/  STL [R1+0x3d0], R7 ;  /* 0x0003d00701007387 */ /* 0x0001e20000100800 */
[----:B------:R-:W-:Y:S01]  /*12b60*/  IMAD.MOV R21, RZ, RZ, -R21 ;  /* 0x000000ffff157224 */ /* 0x000fe200078e0a15 */
[----:B------:R-:W-:Y:S01]  /*12b70*/  IABS R10, R14 ;  /* 0x0000000e000a7213 */ /* 0x000fe20000000000 */
[----:B------:R-:W-:Y:S01]  /*12b80*/  @!P6 IMAD.IADD R19, R19, 0x1, -R2 ;  /* 0x000000011313e824 */ /* 0x000fe200078e0a02 */
[C---:B------:R-:W-:Y:S01]  /*12b90*/  ISETP.GT.U32.AND P6, PT, R2.reuse, R12, PT ;  /* 0x0000000c0200720c */ /* 0x040fe20003fc4070 */
[----:B------:R-:W-:-:S02]  /*12ba0*/  IMAD R11, R2, R21, R11 ;  /* 0x00000015020b7224 */ /* 0x000fc400078e020b */
[----:B------:R-:W-:Y:S02]  /*12bb0*/  @!P5 IMAD.IADD R18, R18, 0x1, -R2 ;  /* 0x000000011212d824 */ /* 0x000fe400078e0a02 */
[----:B------:R-:W-:Y:S01]  /*12bc0*/  IMAD.HI.U32 R23, R22, R10, RZ ;  /* 0x0000000a16177227 */ /* 0x000fe200078e00ff */
[----:B------:R-:W-:-:S03]  /*12bd0*/  ISETP.GT.U32.AND P5, PT, R2, R11, PT ;  /* 0x0000000b0200720c */ /* 0x000fc60003fa4070 */
[----:B0-----:R-:W-:Y:S02]  /*12be0*/  IMAD.MOV.U32 R7, RZ, RZ, R20 ;  /* 0x000000ffff077224 */ /* 0x001fe400078e0014 */
[----:B------:R-:W-:Y:S02]  /*12bf0*/  VIADD R15, R0, 0xa9 ;  /* 0x000000a9000f7836 */ /* 0x000fe40000000000 */
[----:B------:R-:W-:Y:S01]  /*12c00*/  @!P3 IMAD.MOV R7, RZ, RZ, -R7 ;  /* 0x000000ffff07b224 */ /* 0x000fe200078e0a07 */
[----:B------:R-:W-:Y:S01]  /*12c10*/  ISETP.GT.U32.AND P3, PT, R2, R13, PT ;  /* 0x0000000d0200720c */ /* 0x000fe20003f64070 */
[----:B------:R-:W-:Y:S01]  /*12c20*/  IMAD.MOV R23, RZ, RZ, -R23 ;  /* 0x000000ffff177224 */ /* 0x000fe200078e0a17 */
[----:B------:R-:W-:Y:S01]  /*12c30*/  IABS R9, R15 ;  /* 0x0000000f00097213 */ /* 0x000fe20000000000 */
[----:B------:R-:W-:Y:S01]  /*12c40*/  VIADD R16, R0, 0xa8 ;  /* 0x000000a800107836 */ /* 0x000fe20000000000 */
[----:B------:R0:W-:Y:S01]  /*12c50*/  STL [R1+0x3cc], R7 ;  /* 0x0003cc0701007387 */ /* 0x0001e20000100800 */
[----:B------:R-:W-:-:S02]  /*12c60*/  IMAD R10, R2, R23, R10 ;  /* 0x00000017020a7224 */ /* 0x000fc400078e020a */
[----:B------:R-:W-:Y:S01]  /*12c70*/  IMAD.MOV.U32 R24, RZ, RZ, R19 ;  /* 0x000000ffff187224 */ /* 0x000fe200078e0013 */
[----:B------:R-:W-:Y:S01]  /*12c80*/  IABS R3, R16 ;  /* 0x0000001000037213 */ /* 0x000fe20000000000 */
[----:B------:R-:W-:Y:S01]  /*12c90*/  @!P6 IMAD.IADD R12, R12, 0x1, -R2 ;  /* 0x000000010c0ce824 */ /* 0x000fe200078e0a02 */
[----:B------:R-:W-:Y:S01]  /*12ca0*/  ISETP.GE.AND P6, PT, R5, RZ, PT ;  /* 0x000000ff0500720c */ /* 0x000fe20003fc6270 */
[----:B------:R-:W-:-:S04]  /*12cb0*/  IMAD.HI.U32 R20, R22, R9, RZ ;  /* 0x0000000916147227 */ /* 0x000fc800078e00ff */
[----:B0-----:R-:W-:Y:S02]  /*12cc0*/  IMAD.MOV.U32 R7, RZ, RZ, R18 ;  /* 0x000000ffff077224 */ /* 0x001fe400078e0012 */
[----:B------:R-:W-:Y:S01]  /*12cd0*/  @!P2 IMAD.IADD R17, R17, 0x1, -R2 ;  /* 0x000000011111a824 */ /* 0x000fe200078e0a02 */
[C---:B------:R-:W-:Y:S01]  /*12ce0*/  ISETP.GT.U32.AND P2, PT, R2.reuse, R10, PT ;  /* 0x0000000a0200720c */ /* 0x040fe20003f44070 */
[----:B------:R-:W-:Y:S01]  /*12cf0*/  @!P0 IMAD.MOV R24, RZ, RZ, -R24 ;  /* 0x000000ffff188224 */ /* 0x000fe200078e0a18 */
[----:B------:R-:W-:Y:S01]  /*12d00*/  ISETP.GT.U32.AND P0, PT, R2, R12, PT ;  /* 0x0000000c0200720c */ /* 0x000fe20003f04070 */
[--C-:B------:R-:W-:Y:S01]  /*12d10*/  @!P3 IMAD.IADD R13, R13, 0x1, -R2.reuse ;  /* 0x000000010d0db824 */ /* 0x100fe200078e0a02 */
[----:B------:R-:W-:Y:S01]  /*12d20*/  ISETP.GE.AND P3, PT, R8, RZ, PT ;  /* 0x000000ff0800720c */ /* 0x000fe20003f66270 */
[----:B------:R-:W-:Y:S01]  /*12d30*/  @!P5 IMAD.IADD R11, R11, 0x1, -R2 ;  /* 0x000000010b0bd824 */ /* 0x000fe200078e0a02 */
[----:B------:R-:W-:Y:S01]  /*12d40*/  STL [R1+0x26c], R24 ;  /* 0x00026c1801007387 */ /* 0x000fe20000100800 */
[----:B------:R-:W-:Y:S01]  /*12d50*/  @!P1 IMAD.MOV R7, RZ, RZ, -R7 ;  /* 0x000000ffff079224 */ /* 0x000fe200078e0a07 */
[----:B------:R-:W-:Y:S01]  /*12d60*/  ISETP.GT.U32.AND P5, PT, R2, R13, PT ;  /* 0x0000000d0200720c */ /* 0x000fe20003fa4070 */
[----:B------:R-:W-:Y:S01]  /*12d70*/  IMAD.HI.U32 R21, R22, R3, RZ ;  /* 0x0000000316157227 */ /* 0x000fe200078e00ff */
[----:B------:R-:W-:-:S02]  /*12d80*/  ISETP.GT.U32.AND P1, PT, R2, R11, PT ;  /* 0x0000000b0200720c */ /* 0x000fc40003f24070 */
[----:B------:R0:W-:Y:S01]  /*12d90*/  STL [R1+0x240], R7 ;  /* 0x0002400701007387 */ /* 0x0001e20000100800 */
[----:B------:R-:W-:Y:S02]  /*12da0*/  IMAD.MOV R20, RZ, RZ, -R20 ;  /* 0x000000ffff147224 */ /* 0x000fe400078e0a14 */
[----:B------:R-:W-:Y:S02]  /*12db0*/  IMAD.MOV R21, RZ, RZ, -R21 ;  /* 0x000000ffff157224 */ /* 0x000fe400078e0a15 */
[C---:B------:R-:W-:Y:S02]  /*12dc0*/  IMAD R5, R2.reuse, R20, R9 ;  /* 0x0000001402057224 */ /* 0x040fe400078e0209 */
[----:B------:R-:W-:Y:S02]  /*12dd0*/  IMAD R3, R2, R21, R3 ;  /* 0x0000001502037224 */ /* 0x000fe400078e0203 */
[----:B------:R-:W-:Y:S02]  /*12de0*/  VIADD R9, R0, 0xa7 ;  /* 0x000000a700097836 */ /* 0x000fe40000000000 */
[----:B0-----:R-:W-:-:S02]  /*12df0*/  IMAD.MOV.U32 R7, RZ, RZ, R17 ;  /* 0x000000ffff077224 */ /* 0x001fc400078e0011 */
[--C-:B------:R-:W-:Y:S01]  /*12e00*/  @!P2 IMAD.IADD R10, R10, 0x1, -R2.reuse ;  /* 0x000000010a0aa824 */ /* 0x100fe200078e0a02 */
[----:B------:R-:W-:Y:S01]  /*12e10*/  IABS R17, R9 ;  /* 0x0000000900117213 */ /* 0x000fe20000000000 */
[----:B------:R-:W-:Y:S01]  /*12e20*/  @!P4 IMAD.MOV R7, RZ, RZ, -R7 ;  /* 0x000000ffff07c224 */ /* 0x000fe200078e0a07 */
[----:B------:R-:W-:Y:S01]  /*12e30*/  ISETP.GT.U32.AND P4, PT, R2, R5, PT ;  /* 0x000000050200720c */ /* 0x000fe20003f84070 */
[--C-:B------:R-:W-:Y:S01]  /*12e40*/  @!P0 IMAD.IADD R12, R12, 0x1, -R2.reuse ;  /* 0x000000010c0c8824 */ /* 0x100fe200078e0a02 */
[C---:B------:R-:W-:Y:S01]  /*12e50*/  ISETP.GT.U32.AND P0, PT, R2.reuse, R3, PT ;  /* 0x000000030200720c */ /* 0x040fe20003f04070 */
[--C-:B------:R-:W-:Y:S01]  /*12e60*/  @!P5 IMAD.IADD R13, R13, 0x1, -R2.reuse ;  /* 0x000000010d0dd824 */ /* 0x100fe200078e0a02 */
[----:B------:R-:W-:Y:S01]  /*12e70*/  ISETP.GT.U32.AND P2, PT, R2, R10, PT ;  /* 0x0000000a0200720c */ /* 0x000fe20003f44070 */
[----:B------:R-:W-:Y:S01]  /*12e80*/  @!P1 IMAD.IADD R11, R11, 0x1, -R2 ;  /* 0x000000010b0b9824 */ /* 0x000fe200078e0a02 */
[----:B------:R-:W-:Y:S01]  /*12e90*/  ISETP.GE.AND P5, PT, R4, RZ, PT ;  /* 0x000000ff0400720c */ /* 0x000fe20003fa6270 */
[----:B------:R-:W-:Y:S01]  /*12ea0*/  VIADD R8, R0, 0xa6 ;  /* 0x000000a600087836 */ /* 0x000fe20000000000 */
[----:B------:R-:W-:Y:S01]  /*12eb0*/  ISETP.GE.AND P1, PT, R14, RZ, PT ;  /* 0x000000ff0e00720c */ /* 0x000fe20003f26270 */
[----:B------:R-:W-:Y:S01]  /*12ec0*/  IMAD.HI.U32 R14, R22, R17, RZ ;  /* 0x00000011160e7227 */ /* 0x000fe200078e00ff */
[----:B------:R0:W-:Y:S02]  /*12ed0*/  STL [R1+0x180], R7 ;  /* 0x0001800701007387 */ /* 0x0001e40000100800 */
[----:B------:R-:W-:Y:S01]  /*12ee0*/  IABS R18, R8 ;  /* 0x0000000800127213 */ /* 0x000fe20000000000 */
[----:B------:R-:W-:-:S02]  /*12ef0*/  IMAD.MOV.U32 R19, RZ, RZ, R13 ;  /* 0x000000ffff137224 */ /* 0x000fc400078e000d */
[----:B------:R-:W-:Y:S01]  /*12f00*/  @!P4 IMAD.IADD R5, R5, 0x1, -R2 ;  /* 0x000000010505c824 */ /* 0x000fe200078e0a02 */
[----:B------:R-:W-:Y:S01]  /*12f10*/  ISETP.GE.AND P4, PT, R16, RZ, PT ;  /* 0x000000ff1000720c */ /* 0x000fe20003f86270 */
[----:B------:R-:W-:Y:S02]  /*12f20*/  IMAD.MOV R14, RZ, RZ, -R14 ;  /* 0x000000ffff0e7224 */ /* 0x000fe400078e0a0e */
[----:B------:R-:W-:Y:S01]  /*12f30*/  @!P3 IMAD.MOV R19, RZ, RZ, -R19 ;  /* 0x000000ffff13b224 */ /* 0x000fe200078e0a13 */
[----:B------:R-:W-:Y:S01]  /*12f40*/  ISETP.GE.AND P3, PT, R9, RZ, PT ;  /* 0x000000ff0900720c */ /* 0x000fe20003f66270 */
[----:B0-----:R-:W-:Y:S02]  /*12f50*/  IMAD.MOV.U32 R7, RZ, RZ, R12 ;  /* 0x000000ffff077224 */ /* 0x001fe400078e000c */
[----:B------:R-:W-:Y:S01]  /*12f60*/  @!P0 IMAD.IADD R3, R3, 0x1, -R2 ;  /* 0x0000000103038824 */ /* 0x000fe200078e0a02 */
[C---:B------:R-:W-:Y:S01]  /*12f70*/  ISETP.GT.U32.AND P0, PT, R2.reuse, R5, PT ;  /* 0x000000050200720c */ /* 0x040fe20003f04070 */
[----:B------:R-:W-:Y:S01]  /*12f80*/  IMAD R9, R2, R14, R17 ;  /* 0x0000000e02097224 */ /* 0x000fe200078e0211 */
[----:B------:R-:W-:Y:S01]  /*12f90*/  STL [R1+0x17c], R19 ;  /* 0x00017c1301007387 */ /* 0x000fe20000100800 */
[----:B------:R-:W-:-:S02]  /*12fa0*/  IMAD.MOV.U32 R4, RZ, RZ, R18 ;  /* 0x000000ffff047224 */ /* 0x000fc400078e0012 */
[----:B------:R-:W-:Y:S01]  /*12fb0*/  @!P6 IMAD.MOV R7, RZ, RZ, -R7 ;  /* 0x000000ffff07e224 */ /* 0x000fe200078e0a07 */
[----:B------:R-:W-:Y:S01]  /*12fc0*/  ISETP.GT.U32.AND P6, PT, R2, R3, PT ;  /* 0x000000030200720c */ /* 0x000fe20003fc4070 */
[--C-:B------:R-:W-:Y:S01]  /*12fd0*/  @!P2 IMAD.IADD R10, R10, 0x1, -R2.reuse ;  /* 0x000000010a0aa824 */ /* 0x100fe200078e0a02 */
[----:B------:R-:W-:Y:S01]  /*12fe0*/  ISETP.GE.AND P2, PT, R15, RZ, PT ;  /* 0x000000ff0f00720c */ /* 0x000fe20003f46270 */
[----:B------:R-:W-:Y:S01]  /*12ff0*/  @!P5 IMAD.MOV R11, RZ, RZ, -R11 ;  /* 0x000000ffff0bd224 */ /* 0x000fe200078e0a0b */
[----:B------:R-:W-:Y:S01]  /*13000*/  ISETP.GT.U32.AND P5, PT, R2, R9, PT ;  /* 0x000000090200720c */ /* 0x000fe20003fa4070 */
[----:B------:R-:W-:Y:S01]  /*13010*/  IMAD.HI.U32 R15, R22, R4, RZ ;  /* 0x00000004160f7227 */ /* 0x000fe200078e00ff */
[----:B------:R0:W-:Y:S03]  /*13020*/  STL [R1+0x108], R7 ;  /* 0x0001080701007387 */ /* 0x0001e60000100800 */
[----:B------:R-:W-:Y:S01]  /*13030*/  IMAD.MOV R13, RZ, RZ, -R15 ;  /* 0x000000ffff0d7224 */ /* 0x000fe200078e0a0f */
[----:B------:R1:W-:Y:S01]  /*13040*/  STL [R1+0xf0], R11 ;  /* 0x0000f00b01007387 */ /* 0x0003e20000100800 */
[----:B------:R-:W-:Y:S01]  /*13050*/  @!P0 IMAD.IADD R5, R5, 0x1, -R2 ;  /* 0x0000000105058824 */ /* 0x000fe200078e0a02 */
[----:B------:R-:W-:Y:S01]  /*13060*/  ISETP.GE.AND P0, PT, R8, RZ, PT ;  /* 0x000000ff0800720c */ /* 0x000fe20003f06270 */
[----:B------:R-:W-:-:S02]  /*13070*/  IMAD R4, R2, R13, R4 ;  /* 0x0000000d02047224 */ /* 0x000fc400078e0204 */
[----:B------:R-:W-:Y:S02]  /*13080*/  @!P6 IMAD.IADD R3, R3, 0x1, -R2 ;  /* 0x000000010303e824 */ /* 0x000fe400078e0a02 */
[----:B0-----:R-:W-:Y:S02]  /*13090*/  IMAD.MOV.U32 R7, RZ, RZ, R10 ;  /* 0x000000ffff077224 */ /* 0x001fe400078e000a */
[----:B------:R-:W-:Y:S02]  /*130a0*/  @!P5 IMAD.IADD R9, R9, 0x1, -R2 ;  /* 0x000000010909d824 */ /* 0x000fe400078e0a02 */
[----:B------:R-:W-:Y:S01]  /*130b0*/  @!P1 IMAD.MOV R7, RZ, RZ, -R7 ;  /* 0x000000ffff079224 */ /* 0x000fe200078e0a07 */
[----:B------:R-:W-:Y:S01]  /*130c0*/  ISETP.GT.U32.AND P1, PT, R2, R4, PT ;  /* 0x000000040200720c */ /* 0x000fe20003f24070 */
[C---:B-1----:R-:W-:Y:S02]  /*130d0*/  VIADD R11, R0.reuse, 0xa5 ;  /* 0x000000a5000b7836 */ /* 0x042fe40000000000 */
[C---:B------:R-:W-:Y:S01]  /*130e0*/  VIADD R10, R0.reuse, 0xa4 ;  /* 0x000000a4000a7836 */ /* 0x040fe20000000000 */
[----:B------:R0:W-:Y:S01]  /*130f0*/  STL [R1+0x3ac], R7 ;  /* 0x0003ac0701007387 */ /* 0x0001e20000100800 */
[C---:B------:R-:W-:Y:S01]  /*13100*/  VIADD R13, R0.reuse, 0xa3 ;  /* 0x000000a3000d7836 */ /* 0x040fe20000000000 */
[----:B------:R-:W-:Y:S01]  /*13110*/  IABS R14, R11 ;  /* 0x0000000b000e7213 */ /* 0x000fe20000000000 */
[C---:B------:R-:W-:Y:S01]  /*13120*/  VIADD R12, R0.reuse, 0xa1 ;  /* 0x000000a1000c7836 */ /* 0x040fe20000000000 */
[----:B------:R-:W-:Y:S01]  /*13130*/  IABS R8, R10 ;  /* 0x0000000a00087213 */ /* 0x000fe20000000000 */
[----:B------:R-:W-:Y:S01]  /*13140*/  VIADD R19, R0, 0x9f ;  /* 0x0000009f00137836 */ /* 0x000fe20000000000 */
[----:B------:R-:W-:Y:S01]  /*13150*/  ISETP.GE.AND P5, PT, R10, RZ, PT ;  /* 0x000000ff0a00720c */ /* 0x000fe20003fa6270 */
[----:B------:R-:W-:Y:S01]  /*13160*/  IMAD.HI.U32 R10, R22, R14, RZ ;  /* 0x0000000e160a7227 */ /* 0x000fe200078e00ff */
[----:B------:R-:W-:-:S03]  /*13170*/  ISETP.GE.AND P6, PT, R11, RZ, PT ;  /* 0x000000ff0b00720c */ /* 0x000fc60003fc6270 */
[----:B0-----:R-:W-:Y:S02]  /*13180*/  IMAD.MOV.U32 R7, RZ, RZ, R5 ;  /* 0x000000ffff077224 */ /* 0x001fe400078e0005 */
[----:B------:R-:W-:Y:S02]  /*13190*/  @!P1 IMAD.IADD R4, R4, 0x1, -R2 ;  /* 0x0000000104049824 */ /* 0x000fe400078e0a02 */
[----:B------:R-:W-:Y:S01]  /*131a0*/  @!P2 IMAD.MOV R7, RZ, RZ, -R7 ;  /* 0x000000ffff07a224 */ /* 0x000fe200078e0a07 */
[----:B------:R-:W-:Y:S01]  /*131b0*/  ISETP.GT.U32.AND P2, PT, R2, R9, PT ;  /* 0x000000090200720c */ /* 0x000fe20003f44070 */
[----:B------:R-:W-:Y:S01]  /*131c0*/  IMAD.HI.U32 R5, R22, R8, RZ ;  /* 0x0000000816057227 */ /* 0x000fe200078e00ff */
[----:B------:R-:W-:Y:S02]  /*131d0*/  ISETP.GT.U32.AND P1, PT, R2, R4, PT ;  /* 0x000000040200720c */ /* 0x000fe40003f24070 */
[----:B------:R0:W-:Y:S01]  /*131e0*/  STL [R1+0x3b0], R7 ;  /* 0x0003b00701007387 */ /* 0x0001e20000100800 */
[----:B------:R-:W-:-:S02]  /*131f0*/  IMAD.MOV R5, RZ, RZ, -R5 ;  /* 0x000000ffff057224 */ /* 0x000fc400078e0a05 */
[----:B------:R-:W-:Y:S02]  /*13200*/  VIADD R16, R0, 0x9e ;  /* 0x0000009e00107836 */ /* 0x000fe40000000000 */
[----:B------:R-:W-:-:S03]  /*13210*/  IMAD R5, R2, R5, R8 ;  /* 0x0000000502057224 */ /* 0x000fc600078e0208 */
[----:B------:R-:W-:Y:S01]  /*13220*/  IABS R15, R16 ;  /* 0x00000010000f7213 */ /* 0x000fe20000000000 */
[----:B------:R-:W-:Y:S02]  /*13230*/  @!P2 IMAD.IADD R9, R9, 0x1, -R2 ;  /* 0x000000010909a824 */ /* 0x000fe400078e0a02 */
[----:B0-----:R-:W-:Y:S02]  /*13240*/  IMAD.MOV.U32 R7, RZ, RZ, R3 ;  /* 0x000000ffff077224 */ /* 0x001fe400078e0003 */
[----:B------:R-:W-:Y:S02]  /*13250*/  IMAD.MOV R3, RZ, RZ, -R10 ;  /* 0x000000ffff037224 */ /* 0x000fe400078e0a0a */
[----:B------:R-:W-:Y:S02]  /*13260*/  IMAD.MOV.U32 R11, RZ, RZ, R9 ;  /* 0x000000ffff0b7224 */ /* 0x000fe400078e0009 */
[C---:B------:R-:W-:Y:S02]  /*13270*/  IMAD R14, R2.reuse, R3, R14 ;  /* 0x00000003020e7224 */ /* 0x040fe400078e020e */
[----:B------:R-:W-:Y:S01]  /*13280*/  @!P3 IMAD.MOV R11, RZ, RZ, -R11 ;  /* 0x000000ffff0bb224 */ /* 0x000fe200078e0a0b */
        /* <DEDUP_REMOVED lines=9> */
[----:B------:R-:W-:Y:S01]  /*13320*/  ISETP.GE.AND P1, PT, R10, RZ, PT ;  /* 0x000000ff0a00720c */ /* 0x000fe20003f26270 */
[----:B------:R-:W-:Y:S01]  /*13330*/  IMAD.HI.U32 R8, R22, R13, RZ ;  /* 0x0000000d16087227 */ /* 0x000fe200078e00ff */
[----:B------:R-:W-:Y:S01]  /*13340*/  IABS R10, R10 ;  /* 0x0000000a000a7213 */ /* 0x000fe20000000000 */
[----:B------:R1:W-:Y:S02]  /*13350*/  STL [R1+0x3b8], R11 ;  /* 0x0003b80b01007387 */ /* 0x0003e40000100800 */
[----:B------:R-:W-:Y:S02]  /*13360*/  @!P2 IMAD.IADD R14, R14, 0x1, -R2 ;  /* 0x000000010e0ea824 */ /* 0x000fe400078e0a02 */
[----:B0-----:R-:W-:Y:S02]  /*13370*/  IMAD.MOV.U32 R7, RZ, RZ, R4 ;  /* 0x000000ffff077224 */ /* 0x001fe400078e0004 */
[----:B------:R-:W-:Y:S01]  /*13380*/  @!P3 IMAD.IADD R5, R5, 0x1, -R2 ;  /* 0x000000010505b824 */ /* 0x000fe200078e0a02 */
[----:B------:R-:W-:Y:S01]  /*13390*/  ISETP.GT.U32.AND P2, PT, R2, R14, PT ;  /* 0x0000000e0200720c */ /* 0x000fe20003f44070 */
[----:B------:R-:W-:Y:S01]  /*133a0*/  @!P0 IMAD.MOV R7, RZ, RZ, -R7 ;  /* 0x000000ffff078224 */ /* 0x000fe200078e0a07 */
[----:B------:R-:W-:Y:S01]  /*133b0*/  ISETP.GE.AND P0, PT, R12, RZ, PT ;  /* 0x000000ff0c00720c */ /* 0x000fe20003f06270 */
[----:B------:R-:W-:Y:S01]  /*133c0*/  IMAD.MOV R8, RZ, RZ, -R8 ;  /* 0x000000ffff087224 */ /* 0x000fe200078e0a08 */
[----:B------:R-:W-:Y:S01]  /*133d0*/  IABS R12, R12 ;  /* 0x0000000c000c7213 */ /* 0x000fe20000000000 */
[----:B------:R-:W-:Y:S01]  /*133e0*/  IMAD.HI.U32 R4, R22, R10, RZ ;  /* 0x0000000a16047227 */ /* 0x000fe200078e00ff */
[C---:B------:R-:W-:Y:S01]  /*133f0*/  ISETP.GT.U32.AND P3, PT, R2.reuse, R5, PT ;  /* 0x000000050200720c */ /* 0x040fe20003f64070 */
[----:B------:R0:W-:Y:S01]  /*13400*/  STL [R1+0x3c4], R7 ;  /* 0x0003c40701007387 */ /* 0x0001e20000100800 */
[----:B-1----:R-:W-:Y:S01]  /*13410*/  IABS R11, R3 ;  /* 0x00000003000b7213 */ /* 0x002fe20000000000 */
[----:B------:R-:W-:-:S02]  /*13420*/  IMAD R13, R2, R8, R13 ;  /* 0x00000008020d7224 */ /* 0x000fc400078e020d */
[----:B------:R-:W-:-:S04]  /*13430*/  IMAD.HI.U32 R8, R22, R12, RZ ;  /* 0x0000000c16087227 */ /* 0x000fc800078e00ff */
[----:B------:R-:W-:Y:S02]  /*13440*/  IMAD.MOV R8, RZ, RZ, -R8 ;  /* 0x000000ffff087224 */ /* 0x000fe400078e0a08 */
[----:B------:R-:W-:Y:S01]  /*13450*/  @!P2 IMAD.IADD R14, R14, 0x1, -R2 ;  /* 0x000000010e0ea824 */ /* 0x000fe200078e0a02 */
[C---:B------:R-:W-:Y:S01]  /*13460*/  ISETP.GT.U32.AND P2, PT, R2.reuse, R13, PT ;  /* 0x0000000d0200720c */ /* 0x040fe20003f44070 */
[----:B------:R-:W-:Y:S02]  /*13470*/  IMAD.MOV R4, RZ, RZ, -R4 ;  /* 0x000000ffff047224 */ /* 0x000fe400078e0a04 */
[----:B------:R-:W-:Y:S02]  /*13480*/  IMAD R12, R2, R8, R12 ;  /* 0x00000008020c7224 */ /* 0x000fe400078e020c */
[----:B------:R-:W-:-:S04]  /*13490*/  IMAD.HI.U32 R9, R22, R11, RZ ;  /* 0x0000000b16097227 */ /* 0x000fc800078e00ff */
[C---:B------:R-:W-:Y:S01]  /*134a0*/  IMAD R10, R2.reuse, R4, R10 ;  /* 0x00000004020a7224 */ /* 0x040fe200078e020a */
[----:B------:R-:W-:Y:S01]  /*134b0*/  IABS R4, R19 ;  /* 0x0000001300047213 */ /* 0x000fe20000000000 */
[----:B0-----:R-:W-:Y:S02]  /*134c0*/  IMAD.MOV.U32 R7, RZ, RZ, R14 ;  /* 0x000000ffff077224 */ /* 0x001fe400078e000e */
[----:B------:R-:W-:Y:S01]  /*134d0*/  @!P3 IMAD.IADD R5, R5, 0x1, -R2 ;  /* 0x000000010505b824 */ /* 0x000fe200078e0a02 */
[C---:B------:R-:W-:Y:S01]  /*134e0*/  ISETP.GT.U32.AND P3, PT, R2.reuse, R12, PT ;  /* 0x0000000c0200720c */ /* 0x040fe20003f64070 */
[----:B------:R-:W-:Y:S02]  /*134f0*/  IMAD.MOV R9, RZ, RZ, -R9 ;  /* 0x000000ffff097224 */ /* 0x000fe400078e0a09 */
[----:B------:R-:W-:Y:S01]  /*13500*/  @!P6 IMAD.MOV R7, RZ, RZ, -R7 ;  /* 0x000000ffff07e224 */ /* 0x000fe200078e0a07 */
[C---:B------:R-:W-:Y:S01]  /*13510*/  ISETP.GT.U32.AND P6, PT, R2.reuse, R10, PT ;  /* 0x0000000a0200720c */ /* 0x040fe20003fc4070 */
[----:B------:R-:W-:-:S02]  /*13520*/  IMAD R11, R2, R9, R11 ;  /* 0x00000009020b7224 */ /* 0x000fc400078e020b */
[----:B------:R-:W-:Y:S01]  /*13530*/  @!P2 IMAD.IADD R13, R13, 0x1, -R2 ;  /* 0x000000010d0da824 */ /* 0x000fe200078e0a02 */
[----:B------:R0:W-:Y:S01]  /*13540*/  STL [R1+0x3c0], R7 ;  /* 0x0003c00701007387 */ /* 0x0001e20000100800 */
[----:B------:R-:W-:Y:S01]  /*13550*/  IMAD.HI.U32 R8, R22, R4, RZ ;  /* 0x0000000416087227 */ /* 0x000fe200078e00ff */
[----:B------:R-:W-:-:S03]  /*13560*/  ISETP.GT.U32.AND P2, PT, R2, R11, PT ;  /* 0x0000000b0200720c */ /* 0x000fc60003f44070 */
[----:B------:R-:W-:Y:S02]  /*13570*/  @!P3 IMAD.IADD R12, R12, 0x1, -R2 ;  /* 0x000000010c0cb824 */ /* 0x000fe400078e0a02 */
[----:B------:R-:W-:Y:S02]  /*13580*/  IMAD.MOV R8, RZ, RZ, -R8 ;  /* 0x000000ffff087224 */ /* 0x000fe400078e0a08 */
[----:B------:R-:W-:Y:S01]  /*13590*/  @!P6 IMAD.IADD R10, R10, 0x1, -R2 ;  /* 0x000000010a0ae824 */ /* 0x000fe200078e0a02 */
[----:B------:R-:W-:Y:S01]  /*135a0*/  ISETP.GT.U32.AND P6, PT, R2, R13, PT ;  /* 0x0000000d0200720c */ /* 0x000fe20003fc4070 */
[----:B0-----:R-:W-:Y:S02]  /*135b0*/  IMAD.MOV.U32 R7, RZ, RZ, R5 ;  /* 0x000000ffff077224 */ /* 0x001fe400078e0005 */
[----:B------:R-:W-:Y:S01]  /*135c0*/  IMAD.HI.U32 R5, R22, R15, RZ ;  /* 0x0000000f16057227 */ /* 0x000fe200078e00ff */
[----:B------:R-:W-:-:S03]  /*135d0*/  ISETP.GT.U32.AND P3, PT, R2, R10, PT ;  /* 0x0000000a0200720c */ /* 0x000fc60003f64070 */
[----:B------:R-:W-:Y:S01]  /*135e0*/  @!P5 IMAD.MOV R7, RZ, RZ, -R7 ;  /* 0x000000ffff07d224 */ /* 0x000fe200078e0a07 */
[C---:B------:R-:W-:Y:S01]  /*135f0*/  ISETP.GT.U32.AND P5, PT, R2.reuse, R12, PT ;  /* 0x0000000c0200720c */ /* 0x040fe20003fa4070 */
[----:B------:R-:W-:Y:S02]  /*13600*/  @!P2 IMAD.IADD R11, R11, 0x1, -R2 ;  /* 0x000000010b0ba824 */ /* 0x000fe400078e0a02 */
[----:B------:R-:W-:Y:S01]  /*13610*/  IMAD.MOV R5, RZ, RZ, -R5 ;  /* 0x000000ffff057224 */ /* 0x000fe200078e0a05 */
[----:B------:R0:W-:Y:S01]  /*13620*/  STL [R1+0x3bc], R7 ;  /* 0x0003bc0701007387 */ /* 0x0001e20000100800 */
[C---:B------:R-:W-:Y:S01]  /*13630*/  IMAD R4, R2.reuse, R8, R4 ;  /* 0x0000000802047224 */ /* 0x040fe200078e0204 */
[C---:B------:R-:W-:Y:S01]  /*13640*/  ISETP.GT.U32.AND P2, PT, R2.reuse, R11, PT ;  /* 0x0000000b0200720c */ /* 0x040fe20003f44070 */
[C---:B------:R-:W-:Y:S02]  /*13650*/  IMAD R15, R2.reuse, R5, R15 ;  /* 0x00000005020f7224 */ /* 0x040fe400078e020f */
[----:B------:R-:W-:Y:S01]  /*13660*/  @!P6 IMAD.IADD R13, R13, 0x1, -R2 ;  /* 0x000000010d0de824 */ /* 0x000fe200078e0a02 */
[----:B------:R-:W-:Y:S01]  /*13670*/  ISETP.GT.U32.AND P6, PT, R2, R4, PT ;  /* 0x000000040200720c */ /* 0x000fe20003fc4070 */
[----:B------:R-:W-:-:S02]  /*13680*/  VIADD R5, R0, 0x9b ;  /* 0x0000009b00057836 */ /* 0x000fc40000000000 */
[--C-:B------:R-:W-:Y:S01]  /*13690*/  @!P5 IMAD.IADD R12, R12, 0x1, -R2.reuse ;  /* 0x000000010c0cd824 */ /* 0x100fe200078e0a02 */
[----:B------:R-:W-:Y:S01]  /*136a0*/  ISETP.GT.U32.AND P5, PT, R2, R15, PT ;  /* 0x0000000f0200720c */ /* 0x000fe20003fa4070 */
[C---:B------:R-:W-:Y:S02]  /*136b0*/  VIADD R9, R0.reuse, 0x9d ;  /* 0x0000009d00097836 */ /* 0x040fe40000000000 */
[----:B------:R-:W-:Y:S02]  /*136c0*/  VIADD R8, R0, 0x9c ;  /* 0x0000009c00087836 */ /* 0x000fe40000000000 */
[--C-:B------:R-:W-:Y:S01]  /*136d0*/  @!P2 IMAD.IADD R11, R11, 0x1, -R2.reuse ;  /* 0x000000010b0ba824 */ /* 0x100fe200078e0a02 */
[----:B------:R-:W-:Y:S01]  /*136e0*/  ISETP.GE.AND P2, PT, R19, RZ, PT ;  /* 0x000000ff1300720c */ /* 0x000fe20003f46270 */
[--C-:B------:R-:W-:Y:S01]  /*136f0*/  @!P3 IMAD.IADD R10, R10, 0x1, -R2.reuse ;  /* 0x000000010a0ab824 */ /* 0x100fe200078e0a02 */
[----:B------:R-:W-:Y:S01]  /*13700*/  IABS R19, R5 ;  /* 0x0000000500137213 */ /* 0x000fe20000000000 */
[--C-:B------:R-:W-:Y:S01]  /*13710*/  @!P6 IMAD.IADD R4, R4, 0x1, -R2.reuse ;  /* 0x000000010404e824 */ /* 0x100fe200078e0a02 */
[----:B------:R-:W-:Y:S01]  /*13720*/  IABS R18, R9 ;  /* 0x0000000900127213 */ /* 0x000fe20000000000 */
[----:B------:R-:W-:Y:S01]  /*13730*/  IMAD.MOV.U32 R20, RZ, RZ, R13 ;  /* 0x000000ffff147224 */ /* 0x000fe200078e000d */
[----:B------:R-:W-:Y:S01]  /*13740*/  ISETP.GE.AND P6, PT, R16, RZ, PT ;  /* 0x000000ff1000720c */ /* 0x000fe20003fc6270 */
[----:B------:R-:W-:Y:S01]  /*13750*/  @!P5 IMAD.IADD R15, R15, 0x1, -R2 ;  /* 0x000000010f0fd824 */ /* 0x000fe200078e0a02 */
[----:B------:R-:W-:Y:S01]  /*13760*/  IABS R17, R8 ;  /* 0x0000000800117213 */ /* 0x000fe20000000000 */
[----:B------:R-:W-:Y:S01]  /*13770*/  IMAD.MOV.U32 R16, RZ, RZ, R19 ;  /* 0x000000ffff107224 */ /* 0x000fe200078e0013 */
[----:B------:R-:W-:Y:S01]  /*13780*/  ISETP.GE.AND P3, PT, R3, RZ, PT ;  /* 0x000000ff0300720c */ /* 0x000fe20003f66270 */
[----:B------:R-:W-:Y:S01]  /*13790*/  IMAD.HI.U32 R14, R22, R18, RZ ;  /* 0x00000012160e7227 */ /* 0x000fe200078e00ff */
[----:B------:R-:W-:-:S03]  /*137a0*/  ISETP.GT.U32.AND P5, PT, R2, R15, PT ;  /* 0x0000000f0200720c */ /* 0x000fc60003fa4070 */
[----:B------:R-:W-:-:S04]  /*137b0*/  IMAD.HI.U32 R13, R22, R16, RZ ;  /* 0x00000010160d7227 */ /* 0x000fc800078e00ff */
[----:B------:R-:W-:Y:S02]  /*137c0*/  IMAD.MOV R14, RZ, RZ, -R14 ;  /* 0x000000ffff0e7224 */ /* 0x000fe400078e0a0e */
[----:B0-----:R-:W-:Y:S02]  /*137d0*/  IMAD.MOV.U32 R7, RZ, RZ, R10 ;  /* 0x000000ffff077224 */ /* 0x001fe400078e000a */
[----:B------:R-:W-:Y:S02]  /*137e0*/  IMAD.MOV R10, RZ, RZ, -R13 ;  /* 0x000000ffff0a7224 */ /* 0x000fe400078e0a0d */
[----:B------:R-:W-:Y:S01]  /*137f0*/  @!P4 IMAD.MOV R20, RZ, RZ, -R20 ;  /* 0x000000ffff14c224 */ /* 0x000fe200078e0a14 */
[C---:B------:R-:W-:Y:S01]  /*13800*/  ISETP.GT.U32.AND P4, PT, R2.reuse, R4, PT ;  /* 0x000000040200720c */ /* 0x040fe20003f84070 */
[C---:B------:R-:W-:Y:S02]  /*13810*/  IMAD R18, R2.reuse, R14, R18 ;  /* 0x0000000e02127224 */ /* 0x040fe400078e0212 */
[----:B------:R-:W-:Y:S01]  /*13820*/  IMAD R16, R2, R10, R16 ;  /* 0x0000000a02107224 */ /* 0x000fe200078e0210 */
[----:B------:R-:W-:Y:S01]  /*13830*/  STL [R1+0x398], R20 ;  /* 0x0003981401007387 */ /* 0x000fe20000100800 */
[----:B------:R-:W-:-:S04]  /*13840*/  IMAD.HI.U32 R3, R22, R17, RZ ;  /* 0x0000001116037227 */ /* 0x000fc800078e00ff */
[----:B------:R-:W-:Y:S01]  /*13850*/  @!P1 IMAD.MOV R7, RZ, RZ, -R7 ;  /* 0x000000ffff079224 */ /* 0x000fe200078e0a07 */
[C---:B------:R-:W-:Y:S01]  /*13860*/  ISETP.GT.U32.AND P1, PT, R2.reuse, R18, PT ;  /* 0x000000120200720c */ /* 0x040fe20003f24070 */
[--C-:B------:R-:W-:Y:S01]  /*13870*/  @!P5 IMAD.IADD R15, R15, 0x1, -R2.reuse ;  /* 0x000000010f0fd824 */ /* 0x100fe200078e0a02 */
[----:B------:R-:W-:Y:S01]  /*13880*/  ISETP.GT.U32.AND P5, PT, R2, R16, PT ;  /* 0x000000100200720c */ /* 0x000fe20003fa4070 */
[----:B------:R-:W-:Y:S01]  /*13890*/  IMAD.MOV R3, RZ, RZ, -R3 ;  /* 0x000000ffff037224 */ /* 0x000fe200078e0a03 */
[----:B------:R0:W-:Y:S01]  /*138a0*/  STL [R1+0x39c], R7 ;  /* 0x00039c0701007387 */ /* 0x0001e20000100800 */
[----:B------:R-:W-:Y:S01]  /*138b0*/  @!P4 IMAD.IADD R4, R4, 0x1, -R2 ;  /* 0x000000010404c824 */ /* 0x000fe200078e0a02 */
[----:B------:R-:W-:Y:S01]  /*138c0*/  ISETP.GE.AND P4, PT, R8, RZ, PT ;  /* 0x000000ff0800720c */ /* 0x000fe20003f86270 */
[----:B------:R-:W-:Y:S02]  /*138d0*/  IMAD R17, R2, R3, R17 ;  /* 0x0000000302117224 */ /* 0x000fe400078e0211 */
[----:B------:R-:W-:-:S02]  /*138e0*/  VIADD R8, R0, 0x99 ;  /* 0x0000009900087836 */ /* 0x000fc40000000000 */
[----:B------:R-:W-:Y:S02]  /*138f0*/  VIADD R3, R0, 0x9a ;  /* 0x0000009a00037836 */ /* 0x000fe40000000000 */
[--C-:B------:R-:W-:Y:S01]  /*13900*/  @!P1 IMAD.IADD R18, R18, 0x1, -R2.reuse ;  /* 0x0000000112129824 */ /* 0x100fe200078e0a02 */
[----:B------:R-:W-:Y:S01]  /*13910*/  ISETP.GE.AND P1, PT, R5, RZ, PT ;  /* 0x000000ff0500720c */ /* 0x000fe20003f26270 */
[----:B0-----:R-:W-:Y:S01]  /*13920*/  IMAD.MOV.U32 R7, RZ, RZ, R11 ;  /* 0x000000ffff077224 */ /* 0x001fe200078e000b */
[----:B------:R-:W-:Y:S01]  /*13930*/  IABS R5, R8 ;  /* 0x0000000800057213 */ /* 0x000fe20000000000 */
[----:B------:R-:W-:Y:S01]  /*13940*/  @!P5 IMAD.IADD R16, R16, 0x1, -R2 ;  /* 0x000000011010d824 */ /* 0x000fe200078e0a02 */
[----:B------:R-:W-:Y:S01]  /*13950*/  IABS R13, R3 ;  /* 0x00000003000d7213 */ /* 0x000fe20000000000 */
[----:B------:R-:W-:Y:S01]  /*13960*/  @!P3 IMAD.MOV R7, RZ, RZ, -R7 ;  /* 0x000000ffff07b224 */ /* 0x000fe200078e0a07 */
[----:B------:R-:W-:Y:S01]  /*13970*/  ISETP.GT.U32.AND P3, PT, R2, R17, PT ;  /* 0x000000110200720c */ /* 0x000fe20003f64070 */
[----:B------:R-:W-:Y:S01]  /*13980*/  @!P0 IMAD.MOV R12, RZ, RZ, -R12 ;  /* 0x000000ffff0c8224 */ /* 0x000fe200078e0a0c */
[----:B------:R-:W-:Y:S01]  /*13990*/  ISETP.GE.AND P0, PT, R9, RZ, PT ;  /* 0x000000ff0900720c */ /* 0x000fe20003f06270 */
[----:B------:R-:W-:Y:S01]  /*139a0*/  IMAD.HI.U32 R9, R22, R5, RZ ;  /* 0x0000000516097227 */ /* 0x000fe200078e00ff */
[----:B------:R-:W-:-:S02]  /*139b0*/  ISETP.GT.U32.AND P5, PT, R2, R16, PT ;  /* 0x000000100200720c */ /* 0x000fc40003fa4070 */
[----:B------:R-:W-:Y:S01]  /*139c0*/  STL [R1+0x3a0], R12 ;  /* 0x0003a00c01007387 */ /* 0x000fe20000100800 */
[----:B------:R-:W-:Y:S02]  /*139d0*/  IMAD.MOV R9, RZ, RZ, -R9 ;  /* 0x000000ffff097224 */ /* 0x000fe400078e0a09 */
[----:B------:R-:W-:Y:S01]  /*139e0*/  IMAD.HI.U32 R10, R22, R13, RZ ;  /* 0x0000000d160a7227 */ /* 0x000fe200078e00ff */
[----:B------:R0:W-:Y:S03]  /*139f0*/  STL [R1+0x3a4], R7 ;  /* 0x0003a40701007387 */ /* 0x0001e60000100800 */
[----:B------:R-:W-:Y:S01]  /*13a00*/  @!P3 IMAD.IADD R17, R17, 0x1, -R2 ;  /* 0x000000011111b824 */ /* 0x000fe200078e0a02 */
[C---:B------:R-:W-:Y:S01]  /*13a10*/  ISETP.GT.U32.AND P3, PT, R2.reuse, R18, PT ;  /* 0x000000120200720c */ /* 0x040fe20003f64070 */
[----:B------:R-:W-:Y:S02]  /*13a20*/  IMAD R5, R2, R9, R5 ;  /* 0x0000000902057224 */ /* 0x000fe400078e0205 */
[----:B------:R-:W-:-:S02]  /*13a30*/  IMAD.MOV R10, RZ, RZ, -R10 ;  /* 0x000000ffff0a7224 */ /* 0x000fc400078e0a0a */
[----:B------:R-:W-:Y:S01]  /*13a40*/  @!P5 IMAD.IADD R16, R16, 0x1, -R2 ;  /* 0x000000011010d824 */ /* 0x000fe200078e0a02 */
[C---:B------:R-:W-:Y:S01]  /*13a50*/  ISETP.GT.U32.AND P5, PT, R2.reuse, R5, PT ;  /* 0x000000050200720c */ /* 0x040fe20003fa4070 */
[----:B------:R-:W-:Y:S02]  /*13a60*/  IMAD R13, R2, R10, R13 ;  /* 0x0000000a020d7224 */ /* 0x000fe400078e020d */
[----:B0-----:R-:W-:Y:S02]  /*13a70*/  IMAD.MOV.U32 R7, RZ, RZ, R4 ;  /* 0x000000ffff077224 */ /* 0x001fe400078e0004 */
[----:B------:R-:W-:Y:S02]  /*13a80*/  VIADD R9, R0, 0x96 ;  /* 0x0000009600097836 */ /* 0x000fe40000000000 */
[--C-:B------:R-:W-:Y:S01]  /*13a90*/  @!P3 IMAD.IADD R18, R18, 0x1, -R2.reuse ;  /* 0x000000011212b824 */ /* 0x100fe200078e0a02 */
[C---:B------:R-:W-:Y:S01]  /*13aa0*/  ISETP.GT.U32.AND P3, PT, R2.reuse, R13, PT ;  /* 0x0000000d0200720c */ /* 0x040fe20003f64070 */
[----:B------:R-:W-:Y:S01]  /*13ab0*/  @!P2 IMAD.MOV R7, RZ, RZ, -R7 ;  /* 0x000000ffff07a224 */ /* 0x000fe200078e0a07 */
[----:B------:R-:W-:Y:S01]  /*13ac0*/  ISETP.GT.U32.AND P2, PT, R2, R17, PT ;  /* 0x000000110200720c */ /* 0x000fe20003f44070 */
[C---:B------:R-:W-:Y:S01]  /*13ad0*/  VIADD R11, R0.reuse, 0x98 ;  /* 0x00000098000b7836 */ /* 0x040fe20000000000 */
[----:B------:R-:W-:Y:S01]  /*13ae0*/  IABS R12, R9 ;  /* 0x00000009000c7213 */ /* 0x000fe20000000000 */
[----:B------:R-:W-:Y:S01]  /*13af0*/  IMAD.MOV.U32 R20, RZ, RZ, R15 ;  /* 0x000000ffff147224 */ /* 0x000fe200078e000f */
[----:B------:R0:W-:Y:S01]  /*13b00*/  STL [R1+0x3a8], R7 ;  /* 0x0003a80701007387 */ /* 0x0001e20000100800 */
[----:B------:R-:W-:Y:S01]  /*13b10*/  @!P5 IMAD.IADD R5, R5, 0x1, -R2 ;  /* 0x000000010505d824 */ /* 0x000fe200078e0a02 */
[----:B------:R-:W-:Y:S01]  /*13b20*/  IABS R14, R11 ;  /* 0x0000000b000e7213 */ /* 0x000fe20000000000 */
[----:B------:R-:W-:-:S02]  /*13b30*/  VIADD R4, R0, 0x97 ;  /* 0x0000009700047836 */ /* 0x000fc40000000000 */
[----:B------:R-:W-:Y:S01]  /*13b40*/  @!P6 IMAD.MOV R20, RZ, RZ, -R20 ;  /* 0x000000ffff14e224 */ /* 0x000fe200078e0a14 */
[----:B------:R-:W-:Y:S01]  /*13b50*/  ISETP.GT.U32.AND P6, PT, R2, R5, PT ;  /* 0x000000050200720c */ /* 0x000fe20003fc4070 */
[----:B------:R-:W-:Y:S01]  /*13b60*/  @!P3 IMAD.IADD R13, R13, 0x1, -R2 ;  /* 0x000000010d0db824 */ /* 0x000fe200078e0a02 */
[----:B------:R-:W-:Y:S01]  /*13b70*/  IABS R10, R4 ;  /* 0x00000004000a7213 */ /* 0x000fe20000000000 */
[----:B------:R-:W-:Y:S01]  /*13b80*/  IMAD.HI.U32 R15, R22, R12, RZ ;  /* 0x0000000c160f7227 */ /* 0x000fe200078e00ff */
[----:B------:R-:W-:Y:S01]  /*13b90*/  STL [R1+0x314], R20 ;  /* 0x0003141401007387 */ /* 0x000fe20000100800 */
[----:B------:R-:W-:Y:S02]  /*13ba0*/  ISETP.GE.AND P3, PT, R8, RZ, PT ;  /* 0x000000ff0800720c */ /* 0x000fe40003f66270 */
[----:B0-----:R-:W-:Y:S01]  /*13bb0*/  IMAD.MOV.U32 R7, RZ, RZ, R18 ;  /* 0x000000ffff077224 */ /* 0x001fe200078e0012 */
[----:B------:R-:W-:Y:S01]  /*13bc0*/  ISETP.GT.U32.AND P5, PT, R2, R13, PT ;  /* 0x0000000d0200720c */ /* 0x000fe20003fa4070 */
[----:B------:R-:W-:Y:S01]  /*13bd0*/  @!P2 IMAD.IADD R17, R17, 0x1, -R2 ;  /* 0x000000011111a824 */ /* 0x000fe200078e0a02 */
[----:B------:R-:W-:Y:S01]  /*13be0*/  ISETP.GE.AND P2, PT, R3, RZ, PT ;  /* 0x000000ff0300720c */ /* 0x000fe20003f46270 */
[----:B------:R-:W-:-:S04]  /*13bf0*/  IMAD.HI.U32 R19, R22, R14, RZ ;  /* 0x0000000e16137227 */ /* 0x000fc800078e00ff */
[----:B------:R-:W-:Y:S02]  /*13c00*/  IMAD.MOV R15, RZ, RZ, -R15 ;  /* 0x000000ffff0f7224 */ /* 0x000fe400078e0a0f */
[----:B------:R-:W-:Y:S02]  /*13c10*/  @!P0 IMAD.MOV R7, RZ, RZ, -R7 ;  /* 0x000000ffff078224 */ /* 0x000fe400078e0a07 */
[----:B------:R-:W-:-:S03]  /*13c20*/  IMAD.HI.U32 R3, R22, R10, RZ ;  /* 0x0000000a16037227 */ /* 0x000fc600078e00ff */
[----:B------:R0:W-:Y:S01]  /*13c30*/  STL [R1+0x318], R7 ;  /* 0x0003180701007387 */ /* 0x0001e20000100800 */
[----:B------:R-:W-:Y:S02]  /*13c40*/  IMAD.MOV R19, RZ, RZ, -R19 ;  /* 0x000000ffff137224 */ /* 0x000fe400078e0a13 */
[----:B------:R-:W-:Y:S01]  /*13c50*/  @!P4 IMAD.MOV R17, RZ, RZ, -R17 ;  /* 0x000000ffff11c224 */ /* 0x000fe200078e0a11 */
[----:B------:R-:W-:Y:S01]  /*13c60*/  ISETP.GE.AND P4, PT, R11, RZ, PT ;  /* 0x000000ff0b00720c */ /* 0x000fe20003f86270 */
[C---:B------:R-:W-:Y:S02]  /*13c70*/  IMAD R11, R2.reuse, R15, R12 ;  /* 0x0000000f020b7224 */ /* 0x040fe400078e020c */
[----:B------:R-:W-:Y:S01]  /*13c80*/  IMAD.MOV R3, RZ, RZ, -R3 ;  /* 0x000000ffff037224 */ /* 0x000fe200078e0a03 */
[----:B------:R-:W-:Y:S01]  /*13c90*/  STL [R1+0x330], R17 ;  /* 0x0003301101007387 */ /* 0x000fe20000100800 */
[----:B------:R-:W-:Y:S02]  /*13ca0*/  IMAD R14, R2, R19, R14 ;  /* 0x00000013020e7224 */ /* 0x000fe400078e020e */
[----:B0-----:R-:W-:-:S02]  /*13cb0*/  IMAD.MOV.U32 R7, RZ, RZ, R16 ;  /* 0x000000ffff077224 */ /* 0x001fc400078e0010 */
[----:B------:R-:W-:Y:S01]  /*13cc0*/  @!P6 IMAD.IADD R5, R5, 0x1, -R2 ;  /* 0x000000010505e824 */ /* 0x000fe200078e0a02 */
[C---:B------:R-:W-:Y:S01]  /*13cd0*/  ISETP.GT.U32.AND P6, PT, R2.reuse, R11, PT ;  /* 0x0000000b0200720c */ /* 0x040fe20003fc4070 */
[C---:B------:R-:W-:Y:S01]  /*13ce0*/  IMAD R10, R2.reuse, R3, R10 ;  /* 0x00000003020a7224 */ /* 0x040fe200078e020a */
[C---:B------:R-:W-:Y:S01]  /*13cf0*/  ISETP.GT.U32.AND P0, PT, R2.reuse, R14, PT ;  /* 0x0000000e0200720c */ /* 0x040fe20003f04070 */
[----:B------:R-:W-:Y:S02]  /*13d00*/  @!P1 IMAD.MOV R7, RZ, RZ, -R7 ;  /* 0x000000ffff079224 */ /* 0x000fe400078e0a07 */
[----:B------:R-:W-:Y:S01]  /*13d10*/  @!P5 IMAD.IADD R13, R13, 0x1, -R2 ;  /* 0x000000010d0dd824 */ /* 0x000fe200078e0a02 */
[----:B------:R-:W-:Y:S01]  /*13d20*/  ISETP.GT.U32.AND P1, PT, R2, R10, PT ;  /* 0x0000000a0200720c */ /* 0x000fe20003f24070 */
[----:B------:R-:W-:Y:S01]  /*13d30*/  VIADD R8, R0, 0x95 ;  /* 0x0000009500087836 */ /* 0x000fe20000000000 */
[----:B------:R0:W-:Y:S01]  /*13d40*/  STL [R1+0x388], R7 ;  /* 0x0003880701007387 */ /* 0x0001e20000100800 */
[----:B------:R-:W-:Y:S01]  /*13d50*/  ISETP.GE.AND P5, PT, R4, RZ, PT ;  /* 0x000000ff0400720c */ /* 0x000fe20003fa6270 */
[----:B------:R-:W-:-:S02]  /*13d60*/  VIADD R4, R0, 0x94 ;  /* 0x0000009400047836 */ /* 0x000fc40000000000 */
[----:B------:R-:W-:Y:S01]  /*13d70*/  IABS R3, R8 ;  /* 0x0000000800037213 */ /* 0x000fe20000000000 */
[--C-:B------:R-:W-:Y:S02]  /*13d80*/  @!P6 IMAD.IADD R11, R11, 0x1, -R2.reuse ;  /* 0x000000010b0be824 */ /* 0x100fe400078e0a02 */
[----:B------:R-:W-:Y:S01]  /*13d90*/  @!P0 IMAD.IADD R14, R14, 0x1, -R2 ;  /* 0x000000010e0e8824 */ /* 0x000fe200078e0a02 */
[----:B------:R-:W-:Y:S01]  /*13da0*/  ISETP.GE.AND P0, PT, R9, RZ, PT ;  /* 0x000000ff0900720c */ /* 0x000fe20003f06270 */
[----:B------:R-:W-:Y:S01]  /*13db0*/  IMAD.HI.U32 R12, R22, R3, RZ ;  /* 0x00000003160c7227 */ /* 0x000fe200078e00ff */
[----:B------:R-:W-:-:S03]  /*13dc0*/  ISETP.GT.U32.AND P6, PT, R2, R11, PT ;  /* 0x0000000b0200720c */ /* 0x000fc60003fc4070 */
[----:B0-----:R-:W-:Y:S01]  /*13dd0*/  IMAD.MOV.U32 R7, RZ, RZ, R13 ;  /* 0x000000ffff077224 */ /* 0x001fe200078e000d */
[----:B------:R-:W-:Y:S01]  /*13de0*/  IABS R13, R4 ;  /* 0x00000004000d7213 */ /* 0x000fe20000000000 */
[----:B------:R-:W-:Y:S01]  /*13df0*/  @!P1 IMAD.IADD R10, R10, 0x1, -R2 ;  /* 0x000000010a0a9824 */ /* 0x000fe200078e0a02 */
[C---:B------:R-:W-:Y:S01]  /*13e00*/  ISETP.GT.U32.AND P1, PT, R2.reuse, R14, PT ;  /* 0x0000000e0200720c */ /* 0x040fe20003f24070 */
[----:B------:R-:W-:Y:S02]  /*13e10*/  @!P2 IMAD.MOV R7, RZ, RZ, -R7 ;  /* 0x000000ffff07a224 */ /* 0x000fe400078e0a07 */
[----:B------:R-:W-:Y:S01]  /*13e20*/  IMAD.MOV R12, RZ, RZ, -R12 ;  /* 0x000000ffff0c7224 */ /* 0x000fe200078e0a0c */
[----:B------:R-:W-:Y:S01]  /*13e30*/  ISETP.GT.U32.AND P2, PT, R2, R10, PT ;  /* 0x0000000a0200720c */ /* 0x000fe20003f44070 */
[----:B------:R-:W-:Y:S01]  /*13e40*/  VIADD R9, R0, 0x93 ;  /* 0x0000009300097836 */ /* 0x000fe20000000000 */
[----:B------:R0:W-:Y:S01]  /*13e50*/  STL [R1+0x38c], R7 ;  /* 0x00038c0701007387 */ /* 0x0001e20000100800 */
[----:B------:R-:W-:-:S02]  /*13e60*/  IMAD R3, R2, R12, R3 ;  /* 0x0000000c02037224 */ /* 0x000fc400078e0203 */
[--C-:B------:R-:W-:Y:S01]  /*13e70*/  @!P6 IMAD.IADD R11, R11, 0x1, -R2.reuse ;  /* 0x000000010b0be824 */ /* 0x100fe200078e0a02 */
[----:B------:R-:W-:Y:S01]  /*13e80*/  IABS R12, R9 ;  /* 0x00000009000c7213 */ /* 0x000fe20000000000 */
[----:B------:R-:W-:Y:S02]  /*13e90*/  VIADD R19, R0, 0x80 ;  /* 0x0000008000137836 */ /* 0x000fe40000000000 */
[----:B------:R-:W-:Y:S01]  /*13ea0*/  @!P1 IMAD.IADD R14, R14, 0x1, -R2 ;  /* 0x000000010e0e9824 */ /* 0x000fe200078e0a02 */
[----:B------:R-:W-:Y:S01]  /*13eb0*/  ISETP.GT.U32.AND P1, PT, R2, R3, PT ;  /* 0x000000030200720c */ /* 0x000fe20003f24070 */
[----:B------:R-:W-:Y:S01]  /*13ec0*/  IMAD.HI.U32 R16, R22, R12, RZ ;  /* 0x0000000c16107227 */ /* 0x000fe200078e00ff */
[----:B------:R-:W-:-:S03]  /*13ed0*/  IABS R20, R19 ;  /* 0x0000001300147213 */ /* 0x000fc60000000000 */
[----:B0-----:R-:W-:Y:S02]  /*13ee0*/  IMAD.MOV.U32 R7, RZ, RZ, R5 ;  /* 0x000000ffff077224 */ /* 0x001fe400078e0005 */
[----:B------:R-:W-:-:S04]  /*13ef0*/  IMAD.HI.U32 R5, R22, R13, RZ ;  /* 0x0000000d16057227 */ /* 0x000fc800078e00ff */
[----:B------:R-:W-:Y:S02]  /*13f00*/  IMAD.MOV R5, RZ, RZ, -R5 ;  /* 0x000000ffff057224 */ /* 0x000fe400078e0a05 */
[----:B------:R-:W-:Y:S01]  /*13f10*/  @!P3 IMAD.MOV R7, RZ, RZ, -R7 ;  /* 0x000000ffff07b224 */ /* 0x000fe200078e0a07 */
[----:B------:R-:W-:Y:S01]  /*13f20*/  ISETP.GE.AND P3, PT, R8, RZ, PT ;  /* 0x000000ff0800720c */ /* 0x000fe20003f66270 */
[----:B------:R-:W-:Y:S02]  /*13f30*/  IMAD R13, R2, R5, R13 ;  /* 0x00000005020d7224 */ /* 0x000fe400078e020d */
[----:B------:R-:W-:Y:S01]  /*13f40*/  @!P2 IMAD.IADD R10, R10, 0x1, -R2 ;  /* 0x000000010a0aa824 */ /* 0x000fe200078e0a02 */
[----:B------:R-:W-:Y:S01]  /*13f50*/  ISETP.GE.AND P2, PT, R4, RZ, PT ;  /* 0x000000ff0400720c */ /* 0x000fe20003f46270 */
[----:B------:R-:W-:Y:S01]  /*13f60*/  VIADD R4, R0, 0x92 ;  /* 0x0000009200047836 */ /* 0x000fe20000000000 */
[----:B------:R-:W-:Y:S01]  /*13f70*/  ISETP.GT.U32.AND P6, PT, R2, R13, PT ;  /* 0x0000000d0200720c */ /* 0x000fe20003fc4070 */
[----:B------:R0:W-:Y:S01]  /*13f80*/  STL [R1+0x394], R7 ;  /* 0x0003940701007387 */ /* 0x0001e20000100800 */
[----:B------:R-:W-:-:S02]  /*13f90*/  IMAD.MOV R16, RZ, RZ, -R16 ;  /* 0x000000ffff107224 */ /* 0x000fc400078e0a10 */
[----:B------:R-:W-:Y:S01]  /*13fa0*/  IABS R8, R4 ;  /* 0x0000000400087213 */ /* 0x000fe20000000000 */
[----:B------:R-:W-:Y:S02]  /*13fb0*/  @!P1 IMAD.IADD R3, R3, 0x1, -R2 ;  /* 0x0000000103039824 */ /* 0x000fe400078e0a02 */
[----:B------:R-:W-:Y:S02]  /*13fc0*/  IMAD R12, R2, R16, R12 ;  /* 0x00000010020c7224 */ /* 0x000fe400078e020c */
[----:B------:R-:W-:Y:S01]  /*13fd0*/  VIADD R5, R0, 0x91 ;  /* 0x0000009100057836 */ /* 0x000fe20000000000 */
[C---:B------:R-:W-:Y:S01]  /*13fe0*/  ISETP.GT.U32.AND P1, PT, R2.reuse, R3, PT ;  /* 0x000000030200720c */ /* 0x040fe20003f24070 */
[----:B0-----:R-:W-:Y:S02]  /*13ff0*/  IMAD.MOV.U32 R7, RZ, RZ, R14 ;  /* 0x000000ffff077224 */ /* 0x001fe400078e000e */
[----:B------:R-:W-:Y:S01]  /*14000*/  @!P6 IMAD.IADD R13, R13, 0x1, -R2 ;  /* 0x000000010d0de824 */ /* 0x000fe200078e0a02 */
[----:B------:R-:W-:Y:S01]  /*14010*/  IABS R15, R5 ;  /* 0x00000005000f7213 */ /* 0x000fe20000000000 */
[----:B------:R-:W-:Y:S01]  /*14020*/  @!P4 IMAD.MOV R7, RZ, RZ, -R7 ;  /* 0x000000ffff07c224 */ /* 0x000fe200078e0a07 */
[----:B------:R-:W-:Y:S01]  /*14030*/  ISETP.GE.AND P4, PT, R9, RZ, PT ;  /* 0x000000ff0900720c */ /* 0x000fe20003f86270 */
[----:B------:R-:W-:Y:S01]  /*14040*/  IMAD.MOV.U32 R14, RZ, RZ, R10 ;  /* 0x000000ffff0e7224 */ /* 0x000fe200078e000a */
[----:B------:R-:W-:Y:S01]  /*14050*/  ISETP.GT.U32.AND P6, PT, R2, R13, PT ;  /* 0x0000000d0200720c */ /* 0x000fe20003fc4070 */
[----:B------:R-:W-:Y:S01]  /*14060*/  IMAD.HI.U32 R9, R22, R8, RZ ;  /* 0x0000000816097227 */ /* 0x000fe200078e00ff */
[----:B------:R0:W-:Y:S03]  /*14070*/  STL [R1+0x390], R7 ;  /* 0x0003900701007387 */ /* 0x0001e60000100800 */
[----:B------:R-:W-:Y:S01]  /*14080*/  @!P5 IMAD.MOV R14, RZ, RZ, -R14 ;  /* 0x000000ffff0ed224 */ /* 0x000fe200078e0a0e */
[----:B------:R-:W-:Y:S01]  /*14090*/  ISETP.GT.U32.AND P5, PT, R2, R12, PT ;  /* 0x0000000c0200720c */ /* 0x000fe20003fa4070 */
[----:B------:R-:W-:-:S02]  /*140a0*/  IMAD.MOV R9, RZ, RZ, -R9 ;  /* 0x000000ffff097224 */ /* 0x000fc400078e0a09 */
[----:B------:R-:W-:Y:S01]  /*140b0*/  IMAD.HI.U32 R10, R22, R15, RZ ;  /* 0x0000000f160a7227 */ /* 0x000fe200078e00ff */
[----:B------:R1:W-:Y:S03]  /*140c0*/  STL [R1+0x36c], R14 ;  /* 0x00036c0e01007387 */ /* 0x0003e60000100800 */
[C---:B------:R-:W-:Y:S02]  /*140d0*/  IMAD R8, R2.reuse, R9, R8 ;  /* 0x0000000902087224 */ /* 0x040fe400078e0208 */
[----:B------:R-:W-:Y:S02]  /*140e0*/  @!P6 IMAD.IADD R13, R13, 0x1, -R2 ;  /* 0x000000010d0de824 */ /* 0x000fe400078e0a02 */
[----:B------:R-:W-:Y:S01]  /*140f0*/  IMAD.MOV R10, RZ, RZ, -R10 ;  /* 0x000000ffff0a7224 */ /* 0x000fe200078e0a0a */
[----:B------:R-:W-:Y:S01]  /*14100*/  ISETP.GT.U32.AND P6, PT, R2, R8, PT ;  /* 0x000000080200720c */ /* 0x000fe20003fc4070 */
[--C-:B------:R-:W-:Y:S01]  /*14110*/  @!P1 IMAD.IADD R3, R3, 0x1, -R2.reuse ;  /* 0x0000000103039824 */ /* 0x100fe200078e0a02 */
[----:B------:R-:W-:Y:S01]  /*14120*/  ISETP.GE.AND P1, PT, R5, RZ, PT ;  /* 0x000000ff0500720c */ /* 0x000fe20003f26270 */
[----:B------:R-:W-:-:S02]  /*14130*/  @!P5 IMAD.IADD R12, R12, 0x1, -R2 ;  /* 0x000000010c0cd824 */ /* 0x000fc400078e0a02 */
[----:B0-----:R-:W-:Y:S02]  /*14140*/  IMAD.MOV.U32 R7, RZ, RZ, R11 ;  /* 0x000000ffff077224 */ /* 0x001fe400078e000b */
[C---:B------:R-:W-:Y:S01]  /*14150*/  IMAD R15, R2.reuse, R10, R15 ;  /* 0x0000000a020f7224 */ /* 0x040fe200078e020f */
[----:B------:R-:W-:Y:S01]  /*14160*/  ISETP.GT.U32.AND P5, PT, R2, R12, PT ;  /* 0x0000000c0200720c */ /* 0x000fe20003fa4070 */
[----:B-1----:R-:W-:Y:S02]  /*14170*/  IMAD.MOV.U32 R14, RZ, RZ, R3 ;  /* 0x000000ffff0e7224 */ /* 0x002fe400078e0003 */
[----:B------:R-:W-:Y:S01]  /*14180*/  @!P0 IMAD.MOV R7, RZ, RZ, -R7 ;  /* 0x000000ffff078224 */ /* 0x000fe200078e0a07 */
[----:B------:R-:W-:Y:S01]  /*14190*/  ISETP.GE.AND P0, PT, R4, RZ, PT ;  /* 0x000000ff0400720c */ /* 0x000fe20003f06270 */
[----:B------:R-:W-:Y:S01]  /*141a0*/  @!P3 IMAD.MOV R14, RZ, RZ, -R14 ;  /* 0x000000ffff0eb224 */ /* 0x000fe200078e0a0e */
[----:B------:R-:W-:Y:S01]  /*141b0*/  ISETP.GT.U32.AND P3, PT, R2, R15, PT ;  /* 0x0000000f0200720c */ /* 0x000fe20003f64070 */
[----:B------:R-:W-:Y:S01]  /*141c0*/  @!P6 IMAD.IADD R8, R8, 0x1, -R2 ;  /* 0x000000010808e824 */ /* 0x000fe200078e0a02 */
[----:B------:R0:W-:Y:S01]  /*141d0*/  STL [R1+0x370], R7 ;  /* 0x0003700701007387 */ /* 0x0001e20000100800 */
[----:B------:R-:W-:-:S02]  /*141e0*/  VIADD R11, R0, 0x90 ;  /* 0x00000090000b7836 */ /* 0x000fc40000000000 */
[----:B------:R-:W-:Y:S01]  /*141f0*/  VIADD R10, R0, 0x8f ;  /* 0x0000008f000a7836 */ /* 0x000fe20000000000 */
[----:B------:R-:W-:Y:S01]  /*14200*/  ISETP.GT.U32.AND P6, PT, R2, R8, PT ;  /* 0x000000080200720c */ /* 0x000fe20003fc4070 */
[--C-:B------:R-:W-:Y:S01]  /*14210*/  @!P5 IMAD.IADD R12, R12, 0x1, -R2.reuse ;  /* 0x000000010c0cd824 */ /* 0x100fe200078e0a02 */
[----:B------:R-:W-:Y:S01]  /*14220*/  IABS R5, R11 ;  /* 0x0000000b00057213 */ /* 0x000fe20000000000 */
[----:B------:R-:W-:Y:S01]  /*14230*/  STL [R1+0x384], R14 ;  /* 0x0003840e01007387 */ /* 0x000fe20000100800 */
[----:B------:R-:W-:Y:S01]  /*14240*/  IABS R9, R10 ;  /* 0x0000000a00097213 */ /* 0x000fe20000000000 */
[----:B------:R-:W-:Y:S01]  /*14250*/  VIADD R4, R0, 0x8e ;  /* 0x0000008e00047836 */ /* 0x000fe20000000000 */
[----:B------:R-:W-:Y:S01]  /*14260*/  ISETP.GE.AND P5, PT, R10, RZ, PT ;  /* 0x000000ff0a00720c */ /* 0x000fe20003fa6270 */
[----:B0-----:R-:W-:Y:S02]  /*14270*/  IMAD.MOV.U32 R7, RZ, RZ, R13 ;  /* 0x000000ffff077224 */ /* 0x001fe400078e000d */
[----:B------:R-:W-:Y:S01]  /*14280*/  @!P3 IMAD.IADD R15, R15, 0x1, -R2 ;  /* 0x000000010f0fb824 */ /* 0x000fe200078e0a02 */
[----:B------:R-:W-:Y:S01]  /*14290*/  IABS R3, R4 ;  /* 0x0000000400037213 */ /* 0x000fe20000000000 */
[----:B------:R-:W-:Y:S01]  /*142a0*/  @!P2 IMAD.MOV R7, RZ, RZ, -R7 ;  /* 0x000000ffff07a224 */ /* 0x000fe200078e0a07 */
[----:B------:R-:W-:Y:S01]  /*142b0*/  ISETP.GE.AND P2, PT, R11, RZ, PT ;  /* 0x000000ff0b00720c */ /* 0x000fe20003f46270 */
[----:B------:R-:W-:Y:S01]  /*142c0*/  IMAD.HI.U32 R13, R22, R5, RZ ;  /* 0x00000005160d7227 */ /* 0x000fe200078e00ff */
[----:B------:R-:W-:-:S02]  /*142d0*/  ISETP.GT.U32.AND P3, PT, R2, R15, PT ;  /* 0x0000000f0200720c */ /* 0x000fc40003f64070 */
[----:B------:R0:W-:Y:S01]  /*142e0*/  STL [R1+0x380], R7 ;  /* 0x0003800701007387 */ /* 0x0001e20000100800 */
[----:B------:R-:W-:-:S04]  /*142f0*/  IMAD.HI.U32 R10, R22, R9, RZ ;  /* 0x00000009160a7227 */ /* 0x000fc800078e00ff */
[----:B------:R-:W-:Y:S02]  /*14300*/  IMAD.MOV R13, RZ, RZ, -R13 ;  /* 0x000000ffff0d7224 */ /* 0x000fe400078e0a0d */
[----:B------:R-:W-:Y:S02]  /*14310*/  IMAD.MOV R10, RZ, RZ, -R10 ;  /* 0x000000ffff0a7224 */ /* 0x000fe400078e0a0a */
[----:B------:R-:W-:Y:S02]  /*14320*/  @!P6 IMAD.IADD R8, R8, 0x1, -R2 ;  /* 0x000000010808e824 */ /* 0x000fe400078e0a02 */
[----:B0-----:R-:W-:Y:S02]  /*14330*/  IMAD.MOV.U32 R7, RZ, RZ, R12 ;  /* 0x000000ffff077224 */ /* 0x001fe400078e000c */
[----:B------:R-:W-:Y:S02]  /*14340*/  IMAD R5, R2, R13, R5 ;  /* 0x0000000d02057224 */ /* 0x000fe400078e0205 */
[----:B------:R-:W-:Y:S01]  /*14350*/  @!P4 IMAD.MOV R7, RZ, RZ, -R7 ;  /* 0x000000ffff07c224 */ /* 0x000fe200078e0a07 */
[----:B------:R-:W-:Y:S01]  /*14360*/  ISETP.GE.AND P4, PT, R4, RZ, PT ;  /* 0x000000ff0400720c */ /* 0x000fe20003f86270 */
[C---:B------:R-:W-:Y:S01]  /*14370*/  IMAD R4, R2.reuse, R10, R9 ;  /* 0x0000000a02047224 */ /* 0x040fe200078e0209 */
[----:B------:R-:W-:Y:S01]  /*14380*/  ISETP.GT.U32.AND P6, PT, R2, R5, PT ;  /* 0x000000050200720c */ /* 0x000fe20003fc4070 */
[----:B------:R-:W-:Y:S01]  /*14390*/  IMAD.HI.U32 R11, R22, R3, RZ ;  /* 0x00000003160b7227 */ /* 0x000fe200078e00ff */
[----:B------:R0:W-:Y:S03]  /*143a0*/  STL [R1+0x378], R7 ;  /* 0x0003780701007387 */ /* 0x0001e60000100800 */
[----:B------:R-:W-:-:S02]  /*143b0*/  IMAD.MOV R11, RZ, RZ, -R11 ;  /* 0x000000ffff0b7224 */ /* 0x000fc400078e0a0b */
[----:B------:R-:W-:Y:S02]  /*143c0*/  @!P3 IMAD.IADD R15, R15, 0x1, -R2 ;  /* 0x000000010f0fb824 */ /* 0x000fe400078e0a02 */
[----:B------:R-:W-:Y:S02]  /*143d0*/  IMAD R3, R2, R11, R3 ;  /* 0x0000000b02037224 */ /* 0x000fe400078e0203 */
[----:B------:R-:W-:Y:S02]  /*143e0*/  VIADD R11, R0, 0x8d ;  /* 0x0000008d000b7836 */ /* 0x000fe40000000000 */
[----:B0-----:R-:W-:Y:S02]  /*143f0*/  IMAD.MOV.U32 R7, RZ, RZ, R8 ;  /* 0x000000ffff077224 */ /* 0x001fe400078e0008 */
[----:B------:R-:W-:Y:S01]  /*14400*/  @!P6 IMAD.IADD R5, R5, 0x1, -R2 ;  /* 0x000000010505e824 */ /* 0x000fe200078e0a02 */
[----:B------:R-:W-:Y:S01]  /*14410*/  ISETP.GE.AND P3, PT, R11, RZ, PT ;  /* 0x000000ff0b00720c */ /* 0x000fe20003f66270 */
[----:B------:R-:W-:Y:S01]  /*14420*/  @!P0 IMAD.MOV R7, RZ, RZ, -R7 ;  /* 0x000000ffff078224 */ /* 0x000fe200078e0a07 */
[----:B------:R-:W-:Y:S01]  /*14430*/  ISETP.GT.U32.AND P0, PT, R2, R4, PT ;  /* 0x000000040200720c */ /* 0x000fe20003f04070 */
[C---:B------:R-:W-:Y:S01]  /*14440*/  VIADD R8, R0.reuse, 0x8c ;  /* 0x0000008c00087836 */ /* 0x040fe20000000000 */
[----:B------:R-:W-:Y:S01]  /*14450*/  IABS R11, R11 ;  /* 0x0000000b000b7213 */ /* 0x000fe20000000000 */
[----:B------:R-:W-:Y:S01]  /*14460*/  VIADD R10, R0, 0x8a ;  /* 0x0000008a000a7836 */ /* 0x000fe20000000000 */
[----:B------:R0:W-:Y:S01]  /*14470*/  STL [R1+0x37c], R7 ;  /* 0x00037c0701007387 */ /* 0x0001e20000100800 */
[----:B------:R-:W-:Y:S01]  /*14480*/  ISETP.GT.U32.AND P6, PT, R2, R5, PT ;  /* 0x000000050200720c */ /* 0x000fe20003fc4070 */
[----:B------:R-:W-:Y:S01]  /*14490*/  VIADD R9, R0, 0x8b ;  /* 0x0000008b00097836 */ /* 0x000fe20000000000 */
[----:B------:R-:W-:Y:S01]  /*144a0*/  IABS R12, R8 ;  /* 0x00000008000c7213 */ /* 0x000fe20000000000 */
[----:B------:R-:W-:Y:S01]  /*144b0*/  IMAD.HI.U32 R24, R22, R20, RZ ;  /* 0x0000001416187227 */ /* 0x000fe200078e00ff */
[----:B------:R-:W-:-:S02]  /*144c0*/  IABS R14, R10 ;  /* 0x0000000a000e7213 */ /* 0x000fc40000000000 */
[----:B------:R-:W-:Y:S01]  /*144d0*/  IABS R13, R9 ;  /* 0x00000009000d7213 */ /* 0x000fe20000000000 */
[----:B------:R-:W-:-:S04]  /*144e0*/  IMAD.HI.U32 R16, R22, R12, RZ ;  /* 0x0000000c16107227 */ /* 0x000fc800078e00ff */
        /* <DEDUP_REMOVED lines=8> */
[----:B------:R-:W-:Y:S01]  /*14570*/  @!P6 IMAD.IADD R5, R5, 0x1, -R2 ;  /* 0x000000010505e824 */ /* 0x000fe200078e0a02 */
[----:B------:R-:W-:Y:S01]  /*14580*/  ISETP.GE.AND P6, PT, R8, RZ, PT ;  /* 0x000000ff0800720c */ /* 0x000fe20003fc6270 */
[----:B------:R-:W-:Y:S02]  /*14590*/  IMAD R11, R2, R15, R11 ;  /* 0x0000000f020b7224 */ /* 0x000fe400078e020b */
[----:B------:R-:W-:Y:S02]  /*145a0*/  IMAD.MOV R16, RZ, RZ, -R16 ;  /* 0x000000ffff107224 */ /* 0x000fe400078e0a10 */
[--C-:B------:R-:W-:Y:S02]  /*145b0*/  @!P1 IMAD.IADD R3, R3, 0x1, -R2.reuse ;  /* 0x0000000103039824 */ /* 0x100fe400078e0a02 */
[----:B------:R-:W-:Y:S01]  /*145c0*/  @!P0 IMAD.IADD R4, R4, 0x1, -R2 ;  /* 0x0000000104048824 */ /* 0x000fe200078e0a02 */
[C---:B------:R-:W-:Y:S01]  /*145d0*/  ISETP.GT.U32.AND P0, PT, R2.reuse, R11, PT ;  /* 0x0000000b0200720c */ /* 0x040fe20003f04070 */
[----:B------:R-:W-:Y:S01]  /*145e0*/  IMAD.MOV.U32 R18, RZ, RZ, R5 ;  /* 0x000000ffff127224 */ /* 0x000fe200078e0005 */
[----:B------:R-:W-:Y:S01]  /*145f0*/  ISETP.GT.U32.AND P1, PT, R2, R3, PT ;  /* 0x000000030200720c */ /* 0x000fe20003f24070 */
[----:B0-----:R-:W-:-:S02]  /*14600*/  IMAD.MOV.U32 R7, RZ, RZ, R4 ;  /* 0x000000ffff077224 */ /* 0x001fc400078e0004 */
[----:B------:R-:W-:Y:S02]  /*14610*/  IMAD R12, R2, R16, R12 ;  /* 0x00000010020c7224 */ /* 0x000fe400078e020c */
[----:B------:R-:W-:-:S04]  /*14620*/  IMAD.HI.U32 R8, R22, R14, RZ ;  /* 0x0000000e16087227 */ /* 0x000fc800078e00ff */
[----:B------:R-:W-:Y:S01]  /*14630*/  @!P2 IMAD.MOV R18, RZ, RZ, -R18 ;  /* 0x000000ffff12a224 */ /* 0x000fe200078e0a12 */
[C---:B------:R-:W-:Y:S01]  /*14640*/  ISETP.GT.U32.AND P2, PT, R2.reuse, R12, PT ;  /* 0x0000000c0200720c */ /* 0x040fe20003f44070 */
[----:B------:R-:W-:Y:S01]  /*14650*/  @!P5 IMAD.MOV R7, RZ, RZ, -R7 ;  /* 0x000000ffff07d224 */ /* 0x000fe200078e0a07 */
[----:B------:R-:W-:Y:S01]  /*14660*/  ISETP.GE.AND P5, PT, R9, RZ, PT ;  /* 0x000000ff0900720c */ /* 0x000fe20003fa6270 */
[----:B------:R-:W-:Y:S01]  /*14670*/  IMAD.MOV R8, RZ, RZ, -R8 ;  /* 0x000000ffff087224 */ /* 0x000fe200078e0a08 */
[----:B------:R-:W-:Y:S01]  /*14680*/  STL [R1+0x368], R18 ;  /* 0x0003681201007387 */ /* 0x000fe20000100800 */
[----:B------:R-:W-:Y:S02]  /*14690*/  @!P1 IMAD.IADD R3, R3, 0x1, -R2 ;  /* 0x0000000103039824 */ /* 0x000fe400078e0a02 */
[----:B------:R-:W-:Y:S01]  /*146a0*/  IMAD R14, R2, R8, R14 ;  /* 0x00000008020e7224 */ /* 0x000fe200078e020e */
[----:B------:R0:W-:Y:S01]  /*146b0*/  STL [R1+0x364], R7 ;  /* 0x0003640701007387 */ /* 0x0001e20000100800 */
[----:B------:R-:W-:-:S02]  /*146c0*/  @!P0 IMAD.IADD R11, R11, 0x1, -R2 ;  /* 0x000000010b0b8824 */ /* 0x000fc400078e0a02 */
[----:B------:R-:W-:-:S03]  /*146d0*/  IMAD.HI.U32 R17, R22, R13, RZ ;  /* 0x0000000d16117227 */ /* 0x000fc600078e00ff */
[----:B------:R-:W-:Y:S01]  /*146e0*/  ISETP.GT.U32.AND P0, PT, R2, R11, PT ;  /* 0x0000000b0200720c */ /* 0x000fe20003f04070 */
        /* <DEDUP_REMOVED lines=9> */
[C---:B------:R-:W-:Y:S01]  /*14780*/  VIADD R8, R0.reuse, 0x88 ;  /* 0x0000008800087836 */ /* 0x040fe20000000000 */
[----:B------:R0:W-:Y:S01]  /*14790*/  STL [R1+0x360], R7 ;  /* 0x0003600701007387 */ /* 0x0001e20000100800 */
[----:B------:R-:W-:Y:S01]  /*147a0*/  VIADD R5, R0, 0x89 ;  /* 0x0000008900057836 */ /* 0x000fe20000000000 */
[----:B------:R-:W-:Y:S01]  /*147b0*/  IABS R15, R9 ;  /* 0x00000009000f7213 */ /* 0x000fe20000000000 */
[----:B------:R-:W-:Y:S01]  /*147c0*/  @!P0 IMAD.IADD R11, R11, 0x1, -R2 ;  /* 0x000000010b0b8824 */ /* 0x000fe200078e0a02 */
[----:B------:R-:W-:Y:S01]  /*147d0*/  IABS R3, R8 ;  /* 0x0000000800037213 */ /* 0x000fe20000000000 */
[----:B------:R-:W-:Y:S01]  /*147e0*/  IMAD.MOV R24, RZ, RZ, -R24 ;  /* 0x000000ffff187224 */ /* 0x000fe200078e0a18 */
[----:B------:R-:W-:Y:S01]  /*147f0*/  ISETP.GE.AND P0, PT, R10, RZ, PT ;  /* 0x000000ff0a00720c */ /* 0x000fe20003f06270 */
[----:B------:R-:W-:Y:S01]  /*14800*/  IMAD.MOV.U32 R10, RZ, RZ, R15 ;  /* 0x000000ffff0a7224 */ /* 0x000fe200078e000f */
[----:B------:R-:W-:Y:S01]  /*14810*/  IABS R13, R5 ;  /* 0x00000005000d7213 */ /* 0x000fe20000000000 */
[----:B------:R-:W-:-:S02]  /*14820*/  @!P4 IMAD.IADD R14, R14, 0x1, -R2 ;  /* 0x000000010e0ec824 */ /* 0x000fc400078e0a02 */
[----:B------:R-:W-:-:S03]  /*14830*/  IMAD.HI.U32 R15, R22, R3, RZ ;  /* 0x00000003160f7227 */ /* 0x000fc600078e00ff */
[----:B------:R-:W-:Y:S01]  /*14840*/  ISETP.GT.U32.AND P4, PT, R2, R14, PT ;  /* 0x0000000e0200720c */ /* 0x000fe20003f84070 */
[----:B------:R-:W-:Y:S02]  /*14850*/  @!P2 IMAD.IADD R12, R12, 0x1, -R2 ;  /* 0x000000010c0ca824 */ /* 0x000fe400078e0a02 */
[----:B------:R-:W-:Y:S02]  /*14860*/  IMAD.MOV R15, RZ, RZ, -R15 ;  /* 0x000000ffff0f7224 */ /* 0x000fe400078e0a0f */
[----:B------:R-:W-:-:S04]  /*14870*/  IMAD.HI.U32 R16, R22, R13, RZ ;  /* 0x0000000d16107227 */ /* 0x000fc800078e00ff */
[----:B------:R-:W-:Y:S02]  /*14880*/  @!P1 IMAD.IADD R4, R4, 0x1, -R2 ;  /* 0x0000000104049824 */ /* 0x000fe400078e0a02 */
[----:B0-----:R-:W-:Y:S02]  /*14890*/  IMAD.MOV.U32 R7, RZ, RZ, R12 ;  /* 0x000000ffff077224 */ /* 0x001fe400078e000c */
[C---:B------:R-:W-:Y:S01]  /*148a0*/  IMAD R12, R2.reuse, R15, R3 ;  /* 0x0000000f020c7224 */ /* 0x040fe200078e0203 */
[----:B------:R-:W-:Y:S01]  /*148b0*/  ISETP.GT.U32.AND P1, PT, R2, R4, PT ;  /* 0x000000040200720c */ /* 0x000fe20003f24070 */
[----:B------:R-:W-:Y:S02]  /*148c0*/  IMAD.MOV R16, RZ, RZ, -R16 ;  /* 0x000000ffff107224 */ /* 0x000fe400078e0a10 */
[----:B------:R-:W-:Y:S01]  /*148d0*/  @!P4 IMAD.IADD R14, R14, 0x1, -R2 ;  /* 0x000000010e0ec824 */ /* 0x000fe200078e0a02 */
[C---:B------:R-:W-:Y:S01]  /*148e0*/  ISETP.GT.U32.AND P4, PT, R2.reuse, R12, PT ;  /* 0x0000000c0200720c */ /* 0x040fe20003f84070 */
[----:B------:R-:W-:-:S02]  /*148f0*/  IMAD R13, R2, R16, R13 ;  /* 0x00000010020d7224 */ /* 0x000fc400078e020d */
[----:B------:R-:W-:Y:S02]  /*14900*/  IMAD.MOV.U32 R17, RZ, RZ, R11 ;  /* 0x000000ffff117224 */ /* 0x000fe400078e000b */
[----:B------:R-:W-:Y:S01]  /*14910*/  VIADD R3, R0, 0x86 ;  /* 0x0000008600037836 */ /* 0x000fe20000000000 */
[----:B------:R-:W-:Y:S01]  /*14920*/  ISETP.GT.U32.AND P2, PT, R2, R13, PT ;  /* 0x0000000d0200720c */ /* 0x000fe20003f44070 */
[----:B------:R-:W-:-:S04]  /*14930*/  IMAD.HI.U32 R11, R22, R10, RZ ;  /* 0x0000000a160b7227 */ /* 0x000fc800078e00ff */
[--C-:B------:R-:W-:Y:S01]  /*14940*/  @!P1 IMAD.IADD R4, R4, 0x1, -R2.reuse ;  /* 0x0000000104049824 */ /* 0x100fe200078e0a02 */
[----:B------:R-:W-:Y:S01]  /*14950*/  ISETP.GE.AND P1, PT, R9, RZ, PT ;  /* 0x000000ff0900720c */ /* 0x000fe20003f26270 */
[--C-:B------:R-:W-:Y:S01]  /*14960*/  @!P4 IMAD.IADD R12, R12, 0x1, -R2.reuse ;  /* 0x000000010c0cc824 */ /* 0x100fe200078e0a02 */
[----:B------:R-:W-:Y:S01]  /*14970*/  IABS R9, R3 ;  /* 0x0000000300097213 */ /* 0x000fe20000000000 */
[----:B------:R-:W-:Y:S01]  /*14980*/  @!P3 IMAD.MOV R17, RZ, RZ, -R17 ;  /* 0x000000ffff11b224 */ /* 0x000fe200078e0a11 */
[----:B------:R-:W-:Y:S01]  /*14990*/  ISETP.GE.AND P3, PT, R5, RZ, PT ;  /* 0x000000ff0500720c */ /* 0x000fe20003f66270 */
[----:B------:R-:W-:Y:S01]  /*149a0*/  IMAD.MOV R11, RZ, RZ, -R11 ;  /* 0x000000ffff0b7224 */ /* 0x000fe200078e0a0b */
[----:B------:R-:W-:Y:S01]  /*149b0*/  ISETP.GT.U32.AND P4, PT, R2, R12, PT ;  /* 0x0000000c0200720c */ /* 0x000fe20003f84070 */
[----:B------:R-:W-:Y:S01]  /*149c0*/  @!P6 IMAD.MOV R7, RZ, RZ, -R7 ;  /* 0x000000ffff07e224 */ /* 0x000fe200078e0a07 */
[----:B------:R-:W-:Y:S01]  /*149d0*/  STL [R1+0x35c], R17 ;  /* 0x00035c1101007387 */ /* 0x000fe20000100800 */
[----:B------:R-:W-:Y:S01]  /*149e0*/  @!P2 IMAD.IADD R13, R13, 0x1, -R2 ;  /* 0x000000010d0da824 */ /* 0x000fe200078e0a02 */
[----:B------:R-:W-:Y:S01]  /*149f0*/  ISETP.GE.AND P6, PT, R8, RZ, PT ;  /* 0x000000ff0800720c */ /* 0x000fe20003fc6270 */
[----:B------:R-:W-:Y:S01]  /*14a00*/  IMAD R10, R2, R11, R10 ;  /* 0x0000000b020a7224 */ /* 0x000fe200078e020a */
[----:B------:R0:W-:Y:S01]  /*14a10*/  STL [R1+0x334], R7 ;  /* 0x0003340701007387 */ /* 0x0001e20000100800 */
[----:B------:R-:W-:Y:S01]  /*14a20*/  IMAD.HI.U32 R11, R22, R9, RZ ;  /* 0x00000009160b7227 */ /* 0x000fe200078e00ff */
[----:B------:R-:W-:-:S03]  /*14a30*/  ISETP.GT.U32.AND P2, PT, R2, R13, PT ;  /* 0x0000000d0200720c */ /* 0x000fc60003f44070 */
[----:B------:R-:W-:Y:S02]  /*14a40*/  IMAD.MOV R11, RZ, RZ, -R11 ;  /* 0x000000ffff0b7224 */ /* 0x000fe400078e0a0b */
[----:B------:R-:W-:Y:S02]  /*14a50*/  IMAD.MOV.U32 R5, RZ, RZ, R14 ;  /* 0x000000ffff057224 */ /* 0x000fe400078e000e */
[----:B------:R-:W-:Y:S02]  /*14a60*/  IMAD R9, R2, R11, R9 ;  /* 0x0000000b02097224 */ /* 0x000fe400078e0209 */
[----:B0-----:R-:W-:Y:S02]  /*14a70*/  IMAD.MOV.U32 R7, RZ, RZ, R4 ;  /* 0x000000ffff077224 */ /* 0x001fe400078e0004 */
[----:B------:R-:W-:Y:S02]  /*14a80*/  VIADD R4, R0, 0x85 ;  /* 0x0000008500047836 */ /* 0x000fe40000000000 */
[----:B------:R-:W-:-:S02]  /*14a90*/  @!P0 IMAD.MOV R5, RZ, RZ, -R5 ;  /* 0x000000ffff058224 */ /* 0x000fc400078e0a05 */
[--C-:B------:R-:W-:Y:S01]  /*14aa0*/  @!P4 IMAD.IADD R12, R12, 0x1, -R2.reuse ;  /* 0x000000010c0cc824 */ /* 0x100fe200078e0a02 */
[----:B------:R-:W-:Y:S01]  /*14ab0*/  IABS R17, R4 ;  /* 0x0000000400117213 */ /* 0x000fe20000000000 */
[----:B------:R-:W-:Y:S01]  /*14ac0*/  @!P2 IMAD.IADD R13, R13, 0x1, -R2 ;  /* 0x000000010d0da824 */ /* 0x000fe200078e0a02 */
[----:B------:R-:W-:Y:S01]  /*14ad0*/  ISETP.GE.AND P0, PT, R4, RZ, PT ;  /* 0x000000ff0400720c */ /* 0x000fe20003f06270 */
[----:B------:R-:W-:Y:S01]  /*14ae0*/  VIADD R8, R0, 0x83 ;  /* 0x0000008300087836 */ /* 0x000fe20000000000 */
[----:B------:R-:W-:Y:S01]  /*14af0*/  ISETP.GT.U32.AND P4, PT, R2, R9, PT ;  /* 0x000000090200720c */ /* 0x000fe20003f84070 */
[----:B------:R-:W-:Y:S01]  /*14b00*/  IMAD.HI.U32 R4, R22, R17, RZ ;  /* 0x0000001116047227 */ /* 0x000fe200078e00ff */
[----:B------:R-:W-:Y:S02]  /*14b10*/  ISETP.GT.U32.AND P2, PT, R2, R10, PT ;  /* 0x0000000a0200720c */ /* 0x000fe40003f44070 */
[----:B------:R-:W-:Y:S01]  /*14b20*/  IABS R15, R8 ;  /* 0x00000008000f7213 */ /* 0x000fe20000000000 */
[----:B------:R-:W-:-:S02]  /*14b30*/  IMAD.MOV R4, RZ, RZ, -R4 ;  /* 0x000000ffff047224 */ /* 0x000fc400078e0a04 */
[----:B------:R-:W-:Y:S01]  /*14b40*/  @!P5 IMAD.MOV R7, RZ, RZ, -R7 ;  /* 0x000000ffff07d224 */ /* 0x000fe200078e0a07 */
[----:B------:R-:W-:Y:S01]  /*14b50*/  ISETP.GE.AND P5, PT, R3, RZ, PT ;  /* 0x000000ff0300720c */ /* 0x000fe20003fa6270 */
[----:B------:R-:W-:Y:S02]  /*14b60*/  IMAD R17, R2, R4, R17 ;  /* 0x0000000402117224 */ /* 0x000fe400078e0211 */
[----:B------:R-:W-:Y:S01]  /*14b70*/  IMAD.MOV.U32 R14, RZ, RZ, R13 ;  /* 0x000000ffff0e7224 */ /* 0x000fe200078e000d */
[----:B------:R-:W-:Y:S01]  /*14b80*/  STL [R1+0x34c], R7 ;  /* 0x00034c0701007387 */ /* 0x000fe20000100800 */
[----:B------:R-:W-:Y:S02]  /*14b90*/  VIADD R3, R0, 0x84 ;  /* 0x0000008400037836 */ /* 0x000fe40000000000 */
[----:B------:R-:W-:Y:S01]  /*14ba0*/  @!P3 IMAD.MOV R14, RZ, RZ, -R14 ;  /* 0x000000ffff0eb224 */ /* 0x000fe200078e0a0e */
[----:B------:R0:W-:Y:S01]  /*14bb0*/  STL [R1+0x350], R5 ;  /* 0x0003500501007387 */ /* 0x0001e20000100800 */
[----:B------:R-:W-:Y:S01]  /*14bc0*/  ISETP.GT.U32.AND P3, PT, R2, R17, PT ;  /* 0x000000110200720c */ /* 0x000fe20003f64070 */
[----:B------:R-:W-:-:S02]  /*14bd0*/  @!P4 IMAD.IADD R9, R9, 0x1, -R2 ;  /* 0x000000010909c824 */ /* 0x000fc400078e0a02 */
[----:B------:R-:W-:Y:S01]  /*14be0*/  IMAD.HI.U32 R4, R22, R15, RZ ;  /* 0x0000000f16047227 */ /* 0x000fe200078e00ff */
[----:B------:R1:W-:Y:S02]  /*14bf0*/  STL [R1+0x338], R14 ;  /* 0x0003380e01007387 */ /* 0x0003e40000100800 */
[C---:B------:R-:W-:Y:S01]  /*14c00*/  ISETP.GT.U32.AND P4, PT, R2.reuse, R9, PT ;  /* 0x000000090200720c */ /* 0x040fe20003f84070 */
[----:B------:R-:W-:Y:S01]  /*14c10*/  IMAD.MOV R4, RZ, RZ, -R4 ;  /* 0x000000ffff047224 */ /* 0x000fe200078e0a04 */
[----:B0-----:R-:W-:Y:S01]  /*14c20*/  IABS R5, R3 ;  /* 0x0000000300057213 */ /* 0x001fe20000000000 */
[----:B------:R-:W-:Y:S02]  /*14c30*/  IMAD.MOV.U32 R7, RZ, RZ, R12 ;  /* 0x000000ffff077224 */ /* 0x000fe400078e000c */
[----:B------:R-:W-:Y:S02]  /*14c40*/  IMAD R15, R2, R4, R15 ;  /* 0x00000004020f7224 */ /* 0x000fe400078e020f */
[----:B------:R-:W-:-:S04]  /*14c50*/  IMAD.HI.U32 R11, R22, R5, RZ ;  /* 0x00000005160b7227 */ /* 0x000fc800078e00ff */
[----:B------:R-:W-:Y:S02]  /*14c60*/  IMAD.MOV R11, RZ, RZ, -R11 ;  /* 0x000000ffff0b7224 */ /* 0x000fe400078e0a0b */
[----:B------:R-:W-:Y:S02]  /*14c70*/  VIADD R4, R0, 0x82 ;  /* 0x0000008200047836 */ /* 0x000fe40000000000 */
[----:B------:R-:W-:Y:S01]  /*14c80*/  @!P6 IMAD.MOV R7, RZ, RZ, -R7 ;  /* 0x000000ffff07e224 */ /* 0x000fe200078e0a07 */
[----:B------:R-:W-:Y:S01]  /*14c90*/  ISETP.GE.AND P6, PT, R3, RZ, PT ;  /* 0x000000ff0300720c */ /* 0x000fe20003fc6270 */
[--C-:B------:R-:W-:Y:S01]  /*14ca0*/  @!P3 IMAD.IADD R17, R17, 0x1, -R2.reuse ;  /* 0x000000011111b824 */ /* 0x100fe200078e0a02 */
[----:B------:R-:W-:Y:S01]  /*14cb0*/  IABS R12, R4 ;  /* 0x00000004000c7213 */ /* 0x000fe20000000000 */
[--C-:B------:R-:W-:Y:S01]  /*14cc0*/  @!P2 IMAD.IADD R10, R10, 0x1, -R2.reuse ;  /* 0x000000010a0aa824 */ /* 0x100fe200078e0a02 */
[----:B------:R0:W-:Y:S01]  /*14cd0*/  STL [R1+0x33c], R7 ;  /* 0x00033c0701007387 */ /* 0x0001e20000100800 */
[C---:B------:R-:W-:Y:S01]  /*14ce0*/  IMAD R3, R2.reuse, R11, R5 ;  /* 0x0000000b02037224 */ /* 0x040fe200078e0205 */
[C---:B------:R-:W-:Y:S01]  /*14cf0*/  ISETP.GT.U32.AND P3, PT, R2.reuse, R17, PT ;  /* 0x000000110200720c */ /* 0x040fe20003f64070 */
[----:B------:R-:W-:Y:S01]  /*14d00*/  @!P4 IMAD.IADD R9, R9, 0x1, -R2 ;  /* 0x000000010909c824 */ /* 0x000fe200078e0a02 */
[----:B------:R-:W-:Y:S01]  /*14d10*/  ISETP.GT.U32.AND P2, PT, R2, R10, PT ;  /* 0x0000000a0200720c */ /* 0x000fe20003f44070 */
[----:B------:R-:W-:Y:S01]  /*14d20*/  IMAD.HI.U32 R16, R22, R12, RZ ;  /* 0x0000000c16107227 */ /* 0x000fe200078e00ff */
[----:B------:R-:W-:-:S03]  /*14d30*/  ISETP.GT.U32.AND P4, PT, R2, R3, PT ;  /* 0x000000030200720c */ /* 0x000fc60003f84070 */
[C---:B------:R-:W-:Y:S02]  /*14d40*/  VIADD R5, R0.reuse, 0x81 ;  /* 0x0000008100057836 */ /* 0x040fe40000000000 */
[----:B------:R-:W-:Y:S02]  /*14d50*/  IMAD.MOV R16, RZ, RZ, -R16 ;  /* 0x000000ffff107224 */ /* 0x000fe400078e0a10 */
[----:B-1----:R-:W-:Y:S01]  /*14d60*/  VIADD R14, R0, 0x7e ;  /* 0x0000007e000e7836 */ /* 0x002fe20000000000 */
[----:B------:R-:W-:Y:S01]  /*14d70*/  IABS R23, R5 ;  /* 0x0000000500177213 */ /* 0x000fe20000000000 */
[C---:B------:R-:W-:Y:S02]  /*14d80*/  IMAD R12, R2.reuse, R16, R12 ;  /* 0x00000010020c7224 */ /* 0x040fe400078e020c */
[--C-:B------:R-:W-:Y:S01]  /*14d90*/  @!P3 IMAD.IADD R17, R17, 0x1, -R2.reuse ;  /* 0x000000011111b824 */ /* 0x100fe200078e0a02 */
[----:B------:R-:W-:Y:S01]  /*14da0*/  ISETP.GT.U32.AND P3, PT, R2, R15, PT ;  /* 0x0000000f0200720c */ /* 0x000fe20003f64070 */
[--C-:B------:R-:W-:Y:S01]  /*14db0*/  @!P2 IMAD.IADD R10, R10, 0x1, -R2.reuse ;  /* 0x000000010a0aa824 */ /* 0x100fe200078e0a02 */
[----:B------:R-:W-:Y:S01]  /*14dc0*/  ISETP.GE.AND P2, PT, R8, RZ, PT ;  /* 0x000000ff0800720c */ /* 0x000fe20003f46270 */
[----:B------:R-:W-:Y:S01]  /*14dd0*/  @!P4 IMAD.IADD R3, R3, 0x1, -R2 ;  /* 0x000000010303c824 */ /* 0x000fe200078e0a02 */
[----:B------:R-:W-:Y:S01]  /*14de0*/  ISETP.GT.U32.AND P4, PT, R2, R12, PT ;  /* 0x0000000c0200720c */ /* 0x000fe20003f84070 */
[----:B------:R-:W-:Y:S01]  /*14df0*/  IMAD.HI.U32 R21, R22, R23, RZ ;  /* 0x0000001716157227 */ /* 0x000fe200078e00ff */
[----:B------:R-:W-:-:S03]  /*14e00*/  IABS R13, R14 ;  /* 0x0000000e000d7213 */ /* 0x000fc60000000000 */
[----:B0-----:R-:W-:Y:S02]  /*14e10*/  IMAD.MOV.U32 R7, RZ, RZ, R10 ;  /* 0x000000ffff077224 */ /* 0x001fe400078e000a */
[----:B------:R-:W-:Y:S02]  /*14e20*/  IMAD.MOV R21, RZ, RZ, -R21 ;  /* 0x000000ffff157224 */ /* 0x000fe400078e0a15 */
[----:B------:R-:W-:Y:S02]  /*14e30*/  VIADD R8, R0, 0x7f ;  /* 0x0000007f00087836 */ /* 0x000fe40000000000 */
[----:B------:R-:W-:Y:S01]  /*14e40*/  @!P1 IMAD.MOV R7, RZ, RZ, -R7 ;  /* 0x000000ffff079224 */ /* 0x000fe200078e0a07 */
[C---:B------:R-:W-:Y:S01]  /*14e50*/  ISETP.GT.U32.AND P1, PT, R2.reuse, R3, PT ;  /* 0x000000030200720c */ /* 0x040fe20003f24070 */
[----:B------:R-:W-:Y:S01]  /*14e60*/  IMAD R21, R2, R21, R23 ;  /* 0x0000001502157224 */ /* 0x000fe200078e0217 */
[----:B------:R-:W-:Y:S01]  /*14e70*/  IABS R11, R8 ;  /* 0x00000008000b7213 */ /* 0x000fe20000000000 */
[--C-:B------:R-:W-:Y:S01]  /*14e80*/  @!P3 IMAD.IADD R15, R15, 0x1, -R2.reuse ;  /* 0x000000010f0fb824 */ /* 0x100fe200078e0a02 */
[----:B------:R0:W-:Y:S01]  /*14e90*/  STL [R1+0x324], R7 ;  /* 0x0003240701007387 */ /* 0x0001e20000100800 */
[----:B------:R-:W-:Y:S01]  /*14ea0*/  @!P4 IMAD.IADD R12, R12, 0x1, -R2 ;  /* 0x000000010c0cc824 */ /* 0x000fe200078e0a02 */
[----:B------:R-:W-:Y:S01]  /*14eb0*/  ISETP.GT.U32.AND P3, PT, R2, R21, PT ;  /* 0x000000150200720c */ /* 0x000fe20003f64070 */
[----:B------:R-:W-:Y:S01]  /*14ec0*/  IMAD.HI.U32 R18, R22, R11, RZ ;  /* 0x0000000b16127227 */ /* 0x000fe200078e00ff */
[----:B------:R-:W-:-:S03]  /*14ed0*/  ISETP.GT.U32.AND P4, PT, R2, R15, PT ;  /* 0x0000000f0200720c */ /* 0x000fc60003f84070 */
[----:B------:R-:W-:-:S04]  /*14ee0*/  IMAD.HI.U32 R16, R22, R13, RZ ;  /* 0x0000000d16107227 */ /* 0x000fc800078e00ff */
[----:B0-----:R-:W-:Y:S02]  /*14ef0*/  IMAD.MOV.U32 R7, RZ, RZ, R9 ;  /* 0x000000ffff077224 */ /* 0x001fe400078e0009 */
[----:B------:R-:W-:Y:S02]  /*14f00*/  IMAD.MOV R18, RZ, RZ, -R18 ;  /* 0x000000ffff127224 */ /* 0x000fe400078e0a12 */
[----:B------:R-:W-:Y:S01]  /*14f10*/  @!P5 IMAD.MOV R7, RZ, RZ, -R7 ;  /* 0x000000ffff07d224 */ /* 0x000fe200078e0a07 */
[C---:B------:R-:W-:Y:S01]  /*14f20*/  ISETP.GT.U32.AND P5, PT, R2.reuse, R12, PT ;  /* 0x0000000c0200720c */ /* 0x040fe20003fa4070 */
[C---:B------:R-:W-:Y:S02]  /*14f30*/  IMAD R20, R2.reuse, R24, R20 ;  /* 0x0000001802147224 */ /* 0x040fe400078e0214 */
[----:B------:R-:W-:Y:S01]  /*14f40*/  IMAD.MOV R16, RZ, RZ, -R16 ;  /* 0x000000ffff107224 */ /* 0x000fe200078e0a10 */
[----:B------:R0:W-:Y:S01]  /*14f50*/  STL [R1+0x320], R7 ;  /* 0x0003200701007387 */ /* 0x0001e20000100800 */
[----:B------:R-:W-:-:S02]  /*14f60*/  IMAD R11, R2, R18, R11 ;  /* 0x00000012020b7224 */ /* 0x000fc400078e020b */
[--C-:B------:R-:W-:Y:S02]  /*14f70*/  @!P3 IMAD.IADD R21, R21, 0x1, -R2.reuse ;  /* 0x000000011515b824 */ /* 0x100fe400078e0a02 */
[C---:B------:R-:W-:Y:S02]  /*14f80*/  IMAD R13, R2.reuse, R16, R13 ;  /* 0x00000010020d7224 */ /* 0x040fe400078e020d */
[--C-:B------:R-:W-:Y:S01]  /*14f90*/  @!P1 IMAD.IADD R3, R3, 0x1, -R2.reuse ;  /* 0x0000000103039824 */ /* 0x100fe200078e0a02 */
[----:B------:R-:W-:Y:S01]  /*14fa0*/  ISETP.GT.U32.AND P1, PT, R2, R11, PT ;  /* 0x0000000b0200720c */ /* 0x000fe20003f24070 */
[----:B------:R-:W-:Y:S01]  /*14fb0*/  @!P5 IMAD.IADD R12, R12, 0x1, -R2 ;  /* 0x000000010c0cd824 */ /* 0x000fe200078e0a02 */
[C---:B------:R-:W-:Y:S01]  /*14fc0*/  ISETP.GT.U32.AND P3, PT, R2.reuse, R21, PT ;  /* 0x000000150200720c */ /* 0x040fe20003f64070 */
[----:B0-----:R-:W-:Y:S01]  /*14fd0*/  IMAD.MOV.U32 R7, RZ, RZ, R17 ;  /* 0x000000ffff077224 */ /* 0x001fe200078e0011 */
[----:B------:R-:W-:Y:S01]  /*14fe0*/  ISETP.GT.U32.AND P5, PT, R2, R13, PT ;  /* 0x0000000d0200720c */ /* 0x000fe20003fa4070 */
[----:B------:R-:W-:-:S02]  /*14ff0*/  VIADD R18, R0, 0x7d ;  /* 0x0000007d00127836 */ /* 0x000fc40000000000 */
[----:B------:R-:W-:Y:S01]  /*15000*/  @!P0 IMAD.MOV R7, RZ, RZ, -R7 ;  /* 0x000000ffff078224 */ /* 0x000fe200078e0a07 */
[----:B------:R-:W-:Y:S01]  /*15010*/  ISETP.GT.U32.AND P0, PT, R2, R20, PT ;  /* 0x000000140200720c */ /* 0x000fe20003f04070 */
[--C-:B------:R-:W-:Y:S01]  /*15020*/  @!P4 IMAD.IADD R15, R15, 0x1, -R2.reuse ;  /* 0x000000010f0fc824 */ /* 0x100fe200078e0a02 */
[----:B------:R-:W-:Y:S01]  /*15030*/  IABS R10, R18 ;  /* 0x00000012000a7213 */ /* 0x000fe20000000000 */
[----:B------:R-:W-:Y:S01]  /*15040*/  VIADD R16, R0, 0x7c ;  /* 0x0000007c00107836 */ /* 0x000fe20000000000 */
[----:B------:R0:W-:Y:S01]  /*15050*/  STL [R1+0x31c], R7 ;  /* 0x00031c0701007387 */ /* 0x0001e20000100800 */
[--C-:B------:R-:W-:Y:S01]  /*15060*/  @!P1 IMAD.IADD R11, R11, 0x1, -R2.reuse ;  /* 0x000000010b0b9824 */ /* 0x100fe200078e0a02 */
[----:B------:R-:W-:Y:S01]  /*15070*/  ISETP.GE.AND P4, PT, R4, RZ, PT ;  /* 0x000000ff0400720c */ /* 0x000fe20003f86270 */
[----:B------:R-:W-:Y:S01]  /*15080*/  IMAD.MOV.U32 R23, RZ, RZ, R3 ;  /* 0x000000ffff177224 */ /* 0x000fe200078e0003 */
[----:B------:R-:W-:Y:S01]  /*15090*/  IABS R9, R16 ;  /* 0x0000001000097213 */ /* 0x000fe20000000000 */
[--C-:B------:R-:W-:Y:S01]  /*150a0*/  @!P3 IMAD.IADD R21, R21, 0x1, -R2.reuse ;  /* 0x000000011515b824 */ /* 0x100fe200078e0a02 */
[----:B------:R-:W-:Y:S01]  /*150b0*/  ISETP.GE.AND P3, PT, R5, RZ, PT ;  /* 0x000000ff0500720c */ /* 0x000fe20003f66270 */
[--C-:B------:R-:W-:Y:S01]  /*150c0*/  @!P5 IMAD.IADD R13, R13, 0x1, -R2.reuse ;  /* 0x000000010d0dd824 */ /* 0x100fe200078e0a02 */
[----:B------:R-:W-:Y:S01]  /*150d0*/  ISETP.GE.AND P1, PT, R8, RZ, PT ;  /* 0x000000ff0800720c */ /* 0x000fe20003f26270 */
[----:B------:R-:W-:Y:S01]  /*150e0*/  @!P0 IMAD.IADD R20, R20, 0x1, -R2 ;  /* 0x0000000114148824 */ /* 0x000fe200078e0a02 */
[----:B------:R-:W-:Y:S01]  /*150f0*/  ISETP.GE.AND P0, PT, R19, RZ, PT ;  /* 0x000000ff1300720c */ /* 0x000fe20003f06270 */
[----:B0-----:R-:W-:-:S02]  /*15100*/  IMAD.MOV.U32 R7, RZ, RZ, R15 ;  /* 0x000000ffff077224 */ /* 0x001fc400078e000f */
[----:B------:R-:W-:Y:S01]  /*15110*/  IMAD.HI.U32 R4, R22, R10, RZ ;  /* 0x0000000a16047227 */ /* 0x000fe200078e00ff */
[----:B------:R-:W-:-:S03]  /*15120*/  ISETP.GT.U32.AND P5, PT, R2, R20, PT ;  /* 0x000000140200720c */ /* 0x000fc60003fa4070 */
[----:B------:R-:W-:Y:S01]  /*15130*/  @!P2 IMAD.MOV R7, RZ, RZ, -R7 ;  /* 0x000000ffff07a224 */ /* 0x000fe200078e0a07 */
[C---:B------:R-:W-:Y:S01]  /*15140*/  ISETP.GT.U32.AND P2, PT, R2.reuse, R11, PT ;  /* 0x0000000b0200720c */ /* 0x040fe20003f44070 */
[----:B------:R-:W-:Y:S01]  /*15150*/  @!P6 IMAD.MOV R23, RZ, RZ, -R23 ;  /* 0x000000ffff17e224 */ /* 0x000fe200078e0a17 */
[----:B------:R-:W-:Y:S01]  /*15160*/  ISETP.GT.U32.AND P6, PT, R2, R13, PT ;  /* 0x0000000d0200720c */ /* 0x000fe20003fc4070 */
[----:B------:R-:W-:-:S03]  /*15170*/  IMAD.HI.U32 R17, R22, R9, RZ ;  /* 0x0000000916117227 */ /* 0x000fc600078e00ff */
[----:B------:R-:W-:Y:S01]  /*15180*/  STL [R1+0x310], R23 ;  /* 0x0003101701007387 */ /* 0x000fe20000100800 */
[----:B------:R-:W-:Y:S02]  /*15190*/  IMAD.MOV R4, RZ, RZ, -R4 ;  /* 0x000000ffff047224 */ /* 0x000fe400078e0a04 */
[----:B------:R-:W-:Y:S01]  /*151a0*/  IMAD.MOV.U32 R8, RZ, RZ, R12 ;  /* 0x000000ffff087224 */ /* 0x000fe200078e000c */
[----:B------:R0:W-:Y:S01]  /*151b0*/  STL [R1+0x30c], R7 ;  /* 0x00030c0701007387 */ /* 0x0001e20000100800 */
[----:B------:R-:W-:Y:S02]  /*151c0*/  IMAD.MOV R17, RZ, RZ, -R17 ;  /* 0x000000ffff117224 */ /* 0x000fe400078e0a11 */
[----:B------:R-:W-:Y:S02]  /*151d0*/  IMAD R4, R2, R4, R10 ;  /* 0x0000000402047224 */ /* 0x000fe400078e020a */
[----:B------:R-:W-:Y:S02]  /*151e0*/  VIADD R3, R0, 0x7b ;  /* 0x0000007b00037836 */ /* 0x000fe40000000000 */
[----:B------:R-:W-:Y:S01]  /*151f0*/  @!P4 IMAD.MOV R8, RZ, RZ, -R8 ;  /* 0x000000ffff08c224 */ /* 0x000fe200078e0a08 */
[C---:B------:R-:W-:Y:S01]  /*15200*/  ISETP.GT.U32.AND P4, PT, R2.reuse, R4, PT ;  /* 0x000000040200720c */ /* 0x040fe20003f84070 */
[----:B------:R-:W-:-:S02]  /*15210*/  IMAD R9, R2, R17, R9 ;  /* 0x0000001102097224 */ /* 0x000fc400078e0209 */
[----:B0-----:R-:W-:Y:S01]  /*15220*/  IMAD.MOV.U32 R7, RZ, RZ, R21 ;  /* 0x000000ffff077224 */ /* 0x001fe200078e0015 */
[----:B------:R0:W-:Y:S01]  /*15230*/  STL [R1+0x2c4], R8 ;  /* 0x0002c40801007387 */ /* 0x0001e20000100800 */
[--C-:B------:R-:W-:Y:S01]  /*15240*/  @!P5 IMAD.IADD R20, R20, 0x1, -R2.reuse ;  /* 0x000000011414d824 */ /* 0x100fe200078e0a02 */
[----:B------:R-:W-:Y:S01]  /*15250*/  ISETP.GT.U32.AND P5, PT, R2, R9, PT ;  /* 0x000000090200720c */ /* 0x000fe20003fa4070 */
[----:B------:R-:W-:Y:S01]  /*15260*/  @!P3 IMAD.MOV R7, RZ, RZ, -R7 ;  /* 0x000000ffff07b224 */ /* 0x000fe200078e0a07 */
[----:B------:R-:W-:Y:S01]  /*15270*/  ISETP.GE.AND P3, PT, R14, RZ, PT ;  /* 0x000000ff0e00720c */ /* 0x000fe20003f66270 */
[----:B------:R-:W-:Y:S01]  /*15280*/  @!P2 IMAD.IADD R11, R11, 0x1, -R2 ;  /* 0x000000010b0ba824 */ /* 0x000fe200078e0a02 */
[----:B------:R-:W-:Y:S01]  /*15290*/  IABS R14, R3 ;  /* 0x00000003000e7213 */ /* 0x000fe20000000000 */
[----:B------:R-:W-:Y:S01]  /*152a0*/  IMAD.MOV.U32 R10, RZ, RZ, R20 ;  /* 0x000000ffff0a7224 */ /* 0x000fe200078e0014 */
[----:B------:R1:W-:Y:S01]  /*152b0*/  STL [R1+0x2c0], R7 ;  /* 0x0002c00701007387 */ /* 0x0003e20000100800 */
[----:B------:R-:W-:Y:S01]  /*152c0*/  @!P6 IMAD.IADD R13, R13, 0x1, -R2 ;  /* 0x000000010d0de824 */ /* 0x000fe200078e0a02 */
[----:B------:R-:W-:Y:S01]  /*152d0*/  ISETP.GE.AND P2, PT, R18, RZ, PT ;  /* 0x000000ff1200720c */ /* 0x000fe20003f46270 */
[----:B0-----:R-:W-:Y:S01]  /*152e0*/  IMAD.HI.U32 R8, R22, R14, RZ ;  /* 0x0000000e16087227 */ /* 0x001fe200078e00ff */
[----:B------:R-:W-:-:S03]  /*152f0*/  ISETP.GE.AND P6, PT, R16, RZ, PT ;  /* 0x000000ff1000720c */ /* 0x000fc60003fc6270 */
[----:B------:R-:W-:Y:S02]  /*15300*/  @!P0 IMAD.MOV R10, RZ, RZ, -R10 ;  /* 0x000000ffff0a8224 */ /* 0x000fe400078e0a0a */
[----:B------:R-:W-:Y:S02]  /*15310*/  IMAD.MOV R8, RZ, RZ, -R8 ;  /* 0x000000ffff087224 */ /* 0x000fe400078e0a08 */
[----:B-1----:R-:W-:Y:S01]  /*15320*/  IMAD.MOV.U32 R7, RZ, RZ, R11 ;  /* 0x000000ffff077224 */ /* 0x002fe200078e000b */
[----:B------:R-:W-:Y:S01]  /*15330*/  STL [R1+0x2bc], R10 ;  /* 0x0002bc0a01007387 */ /* 0x000fe20000100800 */
[----:B------:R-:W-:Y:S02]  /*15340*/  VIADD R5, R0, 0x7a ;  /* 0x0000007a00057836 */ /* 0x000fe40000000000 */
[----:B------:R-:W-:Y:S02]  /*15350*/  @!P1 IMAD.MOV R7, RZ, RZ, -R7 ;  /* 0x000000ffff079224 */ /* 0x000fe400078e0a07 */
[----:B------:R-:W-:Y:S01]  /*15360*/  @!P4 IMAD.IADD R4, R4, 0x1, -R2 ;  /* 0x000000010404c824 */ /* 0x000fe200078e0a02 */
[----:B------:R-:W-:Y:S01]  /*15370*/  IABS R17, R5 ;  /* 0x0000000500117213 */ /* 0x000fe20000000000 */
[C---:B------:R-:W-:Y:S01]  /*15380*/  IMAD R14, R2.reuse, R8, R14 ;  /* 0x00000008020e7224 */ /* 0x040fe200078e020e */
[----:B------:R0:W-:Y:S01]  /*15390*/  STL [R1+0x2b8], R7 ;  /* 0x0002b80701007387 */ /* 0x0001e20000100800 */
[----:B------:R-:W-:Y:S01]  /*153a0*/  @!P5 IMAD.IADD R9, R9, 0x1, -R2 ;  /* 0x000000010909d824 */ /* 0x000fe200078e0a02 */
[----:B------:R-:W-:Y:S01]  /*153b0*/  ISETP.GT.U32.AND P0, PT, R2, R4, PT ;  /* 0x000000040200720c */ /* 0x000fe20003f04070 */
[----:B------:R-:W-:Y:S01]  /*153c0*/  VIADD R15, R0, 0x79 ;  /* 0x00000079000f7836 */ /* 0x000fe20000000000 */
[----:B------:R-:W-:Y:S01]  /*153d0*/  ISETP.GE.AND P4, PT, R3, RZ, PT ;  /* 0x000000ff0300720c */ /* 0x000fe20003f86270 */
[----:B------:R-:W-:Y:S01]  /*153e0*/  IMAD.HI.U32 R3, R22, R17, RZ ;  /* 0x0000001116037227 */ /* 0x000fe200078e00ff */
[----:B------:R-:W-:-:S02]  /*153f0*/  ISETP.GT.U32.AND P1, PT, R2, R9, PT ;  /* 0x000000090200720c */ /* 0x000fc40003f24070 */
[----:B------:R-:W-:Y:S01]  /*15400*/  ISETP.GE.AND P5, PT, R5, RZ, PT ;  /* 0x000000ff0500720c */ /* 0x000fe20003fa6270 */
[----:B------:R-:W-:Y:S02]  /*15410*/  IMAD.MOV R3, RZ, RZ, -R3 ;  /* 0x000000ffff037224 */ /* 0x000fe400078e0a03 */
[----:B0-----:R-:W-:Y:S02]  /*15420*/  IMAD.MOV.U32 R7, RZ, RZ, R13 ;  /* 0x000000ffff077224 */ /* 0x001fe400078e000d */
[C---:B------:R-:W-:Y:S02]  /*15430*/  IMAD R17, R2.reuse, R3, R17 ;  /* 0x0000000302117224 */ /* 0x040fe400078e0211 */
[----:B------:R-:W-:Y:S01]  /*15440*/  @!P3 IMAD.MOV R7, RZ, RZ, -R7 ;  /* 0x000000ffff07b224 */ /* 0x000fe200078e0a07 */
[----:B------:R-:W-:Y:S01]  /*15450*/  ISETP.GT.U32.AND P3, PT, R2, R14, PT ;  /* 0x0000000e0200720c */ /* 0x000fe20003f64070 */
[--C-:B------:R-:W-:Y:S01]  /*15460*/  @!P0 IMAD.IADD R4, R4, 0x1, -R2.reuse ;  /* 0x0000000104048824 */ /* 0x100fe200078e0a02 */
[----:B------:R-:W-:Y:S01]  /*15470*/  ISETP.GE.AND P0, PT, R15, RZ, PT ;  /* 0x000000ff0f00720c */ /* 0x000fe20003f06270 */
[----:B------:R-:W-:Y:S01]  /*15480*/  @!P1 IMAD.IADD R9, R9, 0x1, -R2 ;  /* 0x0000000109099824 */ /* 0x000fe200078e0a02 */
[----:B------:R-:W-:Y:S01]  /*15490*/  IABS R15, R15 ;  /* 0x0000000f000f7213 */ /* 0x000fe20000000000 */
[----:B------:R0:W-:Y:S01]  /*154a0*/  STL [R1+0x2b4], R7 ;  /* 0x0002b40701007387 */ /* 0x0001e20000100800 */
[----:B------:R-:W-:Y:S01]  /*154b0*/  ISETP.GT.U32.AND P1, PT, R2, R17, PT ;  /* 0x000000110200720c */ /* 0x000fe20003f24070 */
[----:B------:R-:W-:-:S02]  /*154c0*/  VIADD R8, R0, 0x78 ;  /* 0x0000007800087836 */ /* 0x000fc40000000000 */
[----:B------:R-:W-:-:S03]  /*154d0*/  IMAD.HI.U32 R10, R22, R15, RZ ;  /* 0x0000000f160a7227 */ /* 0x000fc600078e00ff */
[----:B------:R-:W-:Y:S01]  /*154e0*/  IABS R3, R8 ;  /* 0x0000000800037213 */ /* 0x000fe20000000000 */
[----:B------:R-:W-:Y:S02]  /*154f0*/  @!P3 IMAD.IADD R14, R14, 0x1, -R2 ;  /* 0x000000010e0eb824 */ /* 0x000fe400078e0a02 */
[----:B0-----:R-:W-:Y:S02]  /*15500*/  IMAD.MOV.U32 R7, RZ, RZ, R4 ;  /* 0x000000ffff077224 */ /* 0x001fe400078e0004 */
[----:B------:R-:W-:Y:S01]  /*15510*/  IMAD.MOV R10, RZ, RZ, -R10 ;  /* 0x000000ffff0a7224 */ /* 0x000fe200078e0a0a */
[----:B------:R-:W-:Y:S01]  /*15520*/  ISETP.GT.U32.AND P3, PT, R2, R14, PT ;  /* 0x0000000e0200720c */ /* 0x000fe20003f64070 */
[----:B------:R-:W-:Y:S02]  /*15530*/  VIADD R5, R0, 0x77 ;  /* 0x0000007700057836 */ /* 0x000fe40000000000 */
[----:B------:R-:W-:Y:S01]  /*15540*/  @!P2 IMAD.MOV R7, RZ, RZ, -R7 ;  /* 0x000000ffff07a224 */ /* 0x000fe200078e0a07 */
[----:B------:R-:W-:Y:S01]  /*15550*/  ISETP.GE.AND P2, PT, R8, RZ, PT ;  /* 0x000000ff0800720c */ /* 0x000fe20003f46270 */
[----:B------:R-:W-:Y:S01]  /*15560*/  IMAD R15, R2, R10, R15 ;  /* 0x0000000a020f7224 */ /* 0x000fe200078e020f */
[----:B------:R-:W-:Y:S01]  /*15570*/  IABS R12, R5 ;  /* 0x00000005000c7213 */ /* 0x000fe20000000000 */
[----:B------:R-:W-:Y:S01]  /*15580*/  @!P1 IMAD.IADD R17, R17, 0x1, -R2 ;  /* 0x0000000111119824 */ /* 0x000fe200078e0a02 */
[----:B------:R0:W-:Y:S01]  /*15590*/  STL [R1+0xec], R7 ;  /* 0x0000ec0701007387 */ /* 0x0001e20000100800 */
[----:B------:R-:W-:-:S03]  /*155a0*/  IMAD.HI.U32 R8, R22, R3, RZ ;  /* 0x0000000316087227 */ /* 0x000fc600078e00ff */
[----:B------:R-:W-:Y:S01]  /*155b0*/  ISETP.GT.U32.AND P1, PT, R2, R17, PT ;  /* 0x000000110200720c */ /* 0x000fe20003f24070 */
[----:B------:R-:W-:Y:S01]  /*155c0*/  @!P3 IMAD.IADD R14, R14, 0x1, -R2 ;  /* 0x000000010e0eb824 */ /* 0x000fe200078e0a02 */
[----:B------:R-:W-:Y:S01]  /*155d0*/  ISETP.GT.U32.AND P3, PT, R2, R15, PT ;  /* 0x0000000f0200720c */ /* 0x000fe20003f64070 */
[----:B------:R-:W-:-:S04]  /*155e0*/  IMAD.HI.U32 R4, R22, R12, RZ ;  /* 0x0000000c16047227 */ /* 0x000fc800078e00ff */
[----:B0-----:R-:W-:Y:S02]  /*155f0*/  IMAD.MOV.U32 R7, RZ, RZ, R9 ;  /* 0x000000ffff077224 */ /* 0x001fe400078e0009 */
[----:B------:R-:W-:Y:S02]  /*15600*/  IMAD.MOV R8, RZ, RZ, -R8 ;  /* 0x000000ffff087224 */ /* 0x000fe400078e0a08 */
[----:B------:R-:W-:Y:S01]  /*15610*/  @!P6 IMAD.MOV R7, RZ, RZ, -R7 ;  /* 0x000000ffff07e224 */ /* 0x000fe200078e0a07 */
[----:B------:R-:W-:Y:S01]  /*15620*/  ISETP.GE.AND P6, PT, R5, RZ, PT ;  /* 0x000000ff0500720c */ /* 0x000fe20003fc6270 */
[----:B------:R-:W-:Y:S02]  /*15630*/  IMAD.MOV R5, RZ, RZ, -R4 ;  /* 0x000000ffff057224 */ /* 0x000fe400078e0a04 */
[----:B------:R-:W-:Y:S01]  /*15640*/  VIADD R4, R0, 0x76 ;  /* 0x0000007600047836 */ /* 0x000fe20000000000 */
[----:B------:R0:W-:Y:S01]  /*15650*/  STL [R1+0x2b0], R7 ;  /* 0x0002b00701007387 */ /* 0x0001e20000100800 */
[----:B------:R-:W-:-:S02]  /*15660*/  IMAD R3, R2, R8, R3 ;  /* 0x0000000802037224 */ /* 0x000fc400078e0203 */
[----:B------:R-:W-:Y:S01]  /*15670*/  @!P3 IMAD.IADD R15, R15, 0x1, -R2 ;  /* 0x000000010f0fb824 */ /* 0x000fe200078e0a02 */
[----:B------:R-:W-:Y:S01]  /*15680*/  IABS R8, R4 ;  /* 0x0000000400087213 */ /* 0x000fe20000000000 */
[C---:B------:R-:W-:Y:S02]  /*15690*/  IMAD R12, R2.reuse, R5, R12 ;  /* 0x00000005020c7224 */ /* 0x040fe400078e020c */
[----:B------:R-:W-:Y:S01]  /*156a0*/  @!P1 IMAD.IADD R17, R17, 0x1, -R2 ;  /* 0x0000000111119824 */ /* 0x000fe200078e0a02 */
[----:B------:R-:W-:Y:S01]  /*156b0*/  ISETP.GT.U32.AND P1, PT, R2, R3, PT ;  /* 0x000000030200720c */ /* 0x000fe20003f24070 */
[----:B------:R-:W-:Y:S01]  /*156c0*/  VIADD R11, R0, 0x75 ;  /* 0x00000075000b7836 */ /* 0x000fe20000000000 */
[----:B------:R-:W-:Y:S01]  /*156d0*/  ISETP.GT.U32.AND P3, PT, R2, R12, PT ;  /* 0x0000000c0200720c */ /* 0x000fe20003f64070 */
[----:B0-----:R-:W-:Y:S02]  /*156e0*/  IMAD.MOV.U32 R7, RZ, RZ, R14 ;  /* 0x000000ffff077224 */ /* 0x001fe400078e000e */
[----:B------:R-:W-:Y:S01]  /*156f0*/  IMAD.HI.U32 R14, R22, R8, RZ ;  /* 0x00000008160e7227 */ /* 0x000fe200078e00ff */
[----:B------:R-:W-:-:S03]  /*15700*/  IABS R16, R11 ;  /* 0x0000000b00107213 */ /* 0x000fc60000000000 */
[----:B------:R-:W-:Y:S01]  /*15710*/  @!P4 IMAD.MOV R7, RZ, RZ, -R7 ;  /* 0x000000ffff07c224 */ /* 0x000fe200078e0a07 */
[----:B------:R-:W-:Y:S01]  /*15720*/  ISETP.GT.U32.AND P4, PT, R2, R15, PT ;  /* 0x0000000f0200720c */ /* 0x000fe20003f84070 */
[----:B------:R-:W-:Y:S02]  /*15730*/  IMAD.MOV R14, RZ, RZ, -R14 ;  /* 0x000000ffff0e7224 */ /* 0x000fe400078e0a0e */
[--C-:B------:R-:W-:Y:S01]  /*15740*/  @!P1 IMAD.IADD R3, R3, 0x1, -R2.reuse ;  /* 0x0000000103039824 */ /* 0x100fe200078e0a02 */
[----:B------:R0:W-:Y:S01]  /*15750*/  STL [R1+0xe4], R7 ;  /* 0x0000e40701007387 */ /* 0x0001e20000100800 */
[----:B------:R-:W-:Y:S02]  /*15760*/  VIADD R9, R0, 0x74 ;  /* 0x0000007400097836 */ /* 0x000fe40000000000 */
[----:B------:R-:W-:Y:S01]  /*15770*/  @!P3 IMAD.IADD R12, R12, 0x1, -R2 ;  /* 0x000000010c0cb824 */ /* 0x000fe200078e0a02 */
[----:B------:R-:W-:Y:S01]  /*15780*/  ISETP.GT.U32.AND P1, PT, R2, R3, PT ;  /* 0x000000030200720c */ /* 0x000fe20003f24070 */
[----:B------:R-:W-:Y:S01]  /*15790*/  VIADD R5, R0, 0x73 ;  /* 0x0000007300057836 */ /* 0x000fe20000000000 */
[----:B------:R-:W-:-:S02]  /*157a0*/  IABS R13, R9 ;  /* 0x00000009000d7213 */ /* 0x000fc40000000000 */
[----:B------:R-:W-:Y:S01]  /*157b0*/  ISETP.GT.U32.AND P3, PT, R2, R12, PT ;  /* 0x0000000c0200720c */ /* 0x000fe20003f64070 */
[----:B------:R-:W-:Y:S01]  /*157c0*/  @!P4 IMAD.IADD R15, R15, 0x1, -R2 ;  /* 0x000000010f0fc824 */ /* 0x000fe200078e0a02 */
[----:B------:R-:W-:Y:S01]  /*157d0*/  IABS R10, R5 ;  /* 0x00000005000a7213 */ /* 0x000fe20000000000 */
[----:B0-----:R-:W-:Y:S02]  /*157e0*/  IMAD.MOV.U32 R7, RZ, RZ, R17 ;  /* 0x000000ffff077224 */ /* 0x001fe400078e0011 */
[----:B------:R-:W-:-:S04]  /*157f0*/  IMAD.HI.U32 R17, R22, R16, RZ ;  /* 0x0000001016117227 */ /* 0x000fc800078e00ff */
[----:B------:R-:W-:Y:S01]  /*15800*/  @!P5 IMAD.MOV R7, RZ, RZ, -R7 ;  /* 0x000000ffff07d224 */ /* 0x000fe200078e0a07 */
[----:B------:R-:W-:Y:S01]  /*15810*/  ISETP.GE.AND P5, PT, R4, RZ, PT ;  /* 0x000000ff0400720c */ /* 0x000fe20003fa6270 */
[----:B------:R-:W-:Y:S02]  /*15820*/  IMAD R4, R2, R14, R8 ;  /* 0x0000000e02047224 */ /* 0x000fe400078e0208 */
[----:B------:R-:W-:Y:S01]  /*15830*/  IMAD.HI.U32 R8, R22, R13, RZ ;  /* 0x0000000d16087227 */ /* 0x000fe200078e00ff */
[----:B------:R0:W-:Y:S02]  /*15840*/  STL [R1+0x2ac], R7 ;  /* 0x0002ac0701007387 */ /* 0x0001e40000100800 */
[----:B------:R-:W-:Y:S01]  /*15850*/  ISETP.GT.U32.AND P4, PT, R2, R4, PT ;  /* 0x000000040200720c */ /* 0x000fe20003f84070 */
[----:B------:R-:W-:-:S04]  /*15860*/  IMAD.HI.U32 R14, R22, R10, RZ ;  /* 0x0000000a160e7227 */ /* 0x000fc800078e00ff */
[----:B------:R-:W-:Y:S02]  /*15870*/  IMAD.MOV R17, RZ, RZ, -R17 ;  /* 0x000000ffff117224 */ /* 0x000fe400078e0a11 */
[----:B------:R-:W-:Y:S02]  /*15880*/  IMAD.MOV R8, RZ, RZ, -R8 ;  /* 0x000000ffff087224 */ /* 0x000fe400078e0a08 */
[----:B0-----:R-:W-:Y:S02]  /*15890*/  IMAD.MOV.U32 R7, RZ, RZ, R15 ;  /* 0x000000ffff077224 */ /* 0x001fe400078e000f */
[--C-:B------:R-:W-:Y:S01]  /*158a0*/  @!P1 IMAD.IADD R3, R3, 0x1, -R2.reuse ;  /* 0x0000000103039824 */ /* 0x100fe200078e0a02 */
[----:B------:R-:W-:Y:S01]  /*158b0*/  ISETP.GE.AND P1, PT, R11, RZ, PT ;  /* 0x000000ff0b00720c */ /* 0x000fe20003f26270 */
[----:B------:R-:W-:Y:S02]  /*158c0*/  @!P4 IMAD.IADD R4, R4, 0x1, -R2 ;  /* 0x000000010404c824 */ /* 0x000fe400078e0a02 */
[----:B------:R-:W-:-:S02]  /*158d0*/  @!P0 IMAD.MOV R7, RZ, RZ, -R7 ;  /* 0x000000ffff078224 */ /* 0x000fc400078e0a07 */
[C---:B------:R-:W-:Y:S01]  /*158e0*/  IMAD R11, R2.reuse, R17, R16 ;  /* 0x00000011020b7224 */ /* 0x040fe200078e0210 */
[C---:B------:R-:W-:Y:S01]  /*158f0*/  ISETP.GT.U32.AND P0, PT, R2.reuse, R4, PT ;  /* 0x000000040200720c */ /* 0x040fe20003f04070 */
[----:B------:R-:W-:Y:S01]  /*15900*/  IMAD.MOV R14, RZ, RZ, -R14 ;  /* 0x000000ffff0e7224 */ /* 0x000fe200078e0a0e */
[----:B------:R0:W-:Y:S01]  /*15910*/  STL [R1+0x298], R7 ;  /* 0x0002980701007387 */ /* 0x0001e20000100800 */
[C---:B------:R-:W-:Y:S01]  /*15920*/  IMAD R13, R2.reuse, R8, R13 ;  /* 0x00000008020d7224 */ /* 0x040fe200078e020d */
[----:B------:R-:W-:Y:S01]  /*15930*/  ISETP.GT.U32.AND P4, PT, R2, R11, PT ;  /* 0x0000000b0200720c */ /* 0x000fe20003f84070 */
[----:B------:R-:W-:Y:S02]  /*15940*/  @!P3 IMAD.IADD R12, R12, 0x1, -R2 ;  /* 0x000000010c0cb824 */ /* 0x000fe400078e0a02 */
[C---:B------:R-:W-:Y:S01]  /*15950*/  IMAD R10, R2.reuse, R14, R10 ;  /* 0x0000000e020a7224 */ /* 0x040fe200078e020a */
[----:B------:R-:W-:Y:S01]  /*15960*/  ISETP.GT.U32.AND P3, PT, R2, R13, PT ;  /* 0x0000000d0200720c */ /* 0x000fe20003f64070 */
[----:B------:R-:W-:-:S02]  /*15970*/  VIADD R8, R0, 0x72 ;  /* 0x0000007200087836 */ /* 0x000fc40000000000 */
[----:B------:R-:W-:Y:S02]  /*15980*/  IMAD.MOV.U32 R15, RZ, RZ, R3 ;  /* 0x000000ffff0f7224 */ /* 0x000fe400078e0003 */
[----:B0-----:R-:W-:Y:S01]  /*15990*/  IMAD.MOV.U32 R7, RZ, RZ, R12 ;  /* 0x000000ffff077224 */ /* 0x001fe200078e000c */
[----:B------:R-:W-:Y:S01]  /*159a0*/  IABS R14, R8 ;  /* 0x00000008000e7213 */ /* 0x000fe20000000000 */
[----:B------:R-:W-:Y:S02]  /*159b0*/  VIADD R12, R0, 0x71 ;  /* 0x00000071000c7836 */ /* 0x000fe40000000000 */
[----:B------:R-:W-:Y:S01]  /*159c0*/  @!P6 IMAD.MOV R7, RZ, RZ, -R7 ;  /* 0x000000ffff07e224 */ /* 0x000fe200078e0a07 */
[----:B------:R-:W-:Y:S01]  /*159d0*/  ISETP.GT.U32.AND P6, PT, R2, R10, PT ;  /* 0x0000000a0200720c */ /* 0x000fe20003fc4070 */
[--C-:B------:R-:W-:Y:S01]  /*159e0*/  @!P0 IMAD.IADD R4, R4, 0x1, -R2.reuse ;  /* 0x0000000104048824 */ /* 0x100fe200078e0a02 */
[----:B------:R-:W-:Y:S01]  /*159f0*/  ISETP.GE.AND P0, PT, R5, RZ, PT ;  /* 0x000000ff0500720c */ /* 0x000fe20003f06270 */
[--C-:B------:R-:W-:Y:S01]  /*15a00*/  @!P4 IMAD.IADD R11, R11, 0x1, -R2.reuse ;  /* 0x000000010b0bc824 */ /* 0x100fe200078e0a02 */
[----:B------:R-:W-:Y:S01]  /*15a10*/  IABS R5, R12 ;  /* 0x0000000c00057213 */ /* 0x000fe20000000000 */
[----:B------:R-:W-:Y:S01]  /*15a20*/  @!P3 IMAD.IADD R13, R13, 0x1, -R2 ;  /* 0x000000010d0db824 */ /* 0x000fe200078e0a02 */
[----:B------:R-:W-:Y:S01]  /*15a30*/  ISETP.GE.AND P4, PT, R8, RZ, PT ;  /* 0x000000ff0800720c */ /* 0x000fe20003f86270 */
[----:B------:R-:W-:Y:S01]  /*15a40*/  IMAD.MOV.U32 R3, RZ, RZ, R14 ;  /* 0x000000ffff037224 */ /* 0x000fe200078e000e */
[----:B------:R-:W-:Y:S01]  /*15a50*/  ISETP.GT.U32.AND P3, PT, R2, R11, PT ;  /* 0x0000000b0200720c */ /* 0x000fe20003f64070 */
[----:B------:R-:W-:-:S02]  /*15a60*/  IMAD.MOV.U32 R8, RZ, RZ, R5 ;  /* 0x000000ffff087224 */ /* 0x000fc400078e0005 */
[----:B------:R-:W-:Y:S01]  /*15a70*/  @!P2 IMAD.MOV R15, RZ, RZ, -R15 ;  /* 0x000000ffff0fa224 */ /* 0x000fe200078e0a0f */
[----:B------:R-:W-:Y:S01]  /*15a80*/  ISETP.GE.AND P2, PT, R9, RZ, PT ;  /* 0x000000ff0900720c */ /* 0x000fe20003f46270 */
[----:B------:R-:W-:Y:S01]  /*15a90*/  @!P6 IMAD.IADD R10, R10, 0x1, -R2 ;  /* 0x000000010a0ae824 */ /* 0x000fe200078e0a02 */
[----:B------:R-:W-:Y:S01]  /*15aa0*/  ISETP.GT.U32.AND P6, PT, R2, R13, PT ;  /* 0x0000000d0200720c */ /* 0x000fe20003fc4070 */
[C---:B------:R-:W-:Y:S01]  /*15ab0*/  IMAD.HI.U32 R14, R22.reuse, R8, RZ ;  /* 0x00000008160e7227 */ /* 0x040fe200078e00ff */
[----:B------:R-:W-:Y:S03]  /*15ac0*/  STL [R1+0x2a0], R15 ;  /* 0x0002a00f01007387 */ /* 0x000fe60000100800 */
[----:B------:R-:W-:Y:S01]  /*15ad0*/  IMAD.HI.U32 R9, R22, R3, RZ ;  /* 0x0000000316097227 */ /* 0x000fe200078e00ff */
[----:B------:R0:W-:Y:S03]  /*15ae0*/  STL [R1+0x2a4], R7 ;  /* 0x0002a40701007387 */ /* 0x0001e60000100800 */
[----:B------:R-:W-:-:S02]  /*15af0*/  IMAD.MOV R14, RZ, RZ, -R14 ;  /* 0x000000ffff0e7224 */ /* 0x000fc400078e0a0e */
[----:B------:R-:W-:Y:S02]  /*15b00*/  IMAD.MOV R9, RZ, RZ, -R9 ;  /* 0x000000ffff097224 */ /* 0x000fe400078e0a09 */
[C---:B------:R-:W-:Y:S02]  /*15b10*/  IMAD R8, R2.reuse, R14, R8 ;  /* 0x0000000e02087224 */ /* 0x040fe400078e0208 */
[C---:B------:R-:W-:Y:S02]  /*15b20*/  IMAD R3, R2.reuse, R9, R3 ;  /* 0x0000000902037224 */ /* 0x040fe400078e0203 */
[----:B0-----:R-:W-:Y:S02]  /*15b30*/  IMAD.MOV.U32 R7, RZ, RZ, R4 ;  /* 0x000000ffff077224 */ /* 0x001fe400078e0004 */
[--C-:B------:R-:W-:Y:S01]  /*15b40*/  @!P6 IMAD.IADD R13, R13, 0x1, -R2.reuse ;  /* 0x000000010d0de824 */ /* 0x100fe200078e0a02 */
[C---:B------:R-:W-:Y:S01]  /*15b50*/  ISETP.GT.U32.AND P6, PT, R2.reuse, R8, PT ;  /* 0x000000080200720c */ /* 0x040fe20003fc4070 */
[----:B------:R-:W-:Y:S01]  /*15b60*/  @!P5 IMAD.MOV R7, RZ, RZ, -R7 ;  /* 0x000000ffff07d224 */ /* 0x000fe200078e0a07 */
[C---:B------:R-:W-:Y:S01]  /*15b70*/  ISETP.GT.U32.AND P5, PT, R2.reuse, R10, PT ;  /* 0x0000000a0200720c */ /* 0x040fe20003fa4070 */
[----:B------:R-:W-:Y:S01]  /*15b80*/  @!P3 IMAD.IADD R11, R11, 0x1, -R2 ;  /* 0x000000010b0bb824 */ /* 0x000fe200078e0a02 */
[----:B------:R-:W-:Y:S01]  /*15b90*/  ISETP.GT.U32.AND P3, PT, R2, R3, PT ;  /* 0x000000030200720c */ /* 0x000fe20003f64070 */
[C---:B------:R-:W-:Y:S01]  /*15ba0*/  VIADD R9, R0.reuse, 0x6e ;  /* 0x0000006e00097836 */ /* 0x040fe20000000000 */
[----:B------:R0:W-:Y:S01]  /*15bb0*/  STL [R1+0x2a8], R7 ;  /* 0x0002a80701007387 */ /* 0x0001e20000100800 */
[----:B------:R-:W-:-:S02]  /*15bc0*/  VIADD R5, R0, 0x70 ;  /* 0x0000007000057836 */ /* 0x000fc40000000000 */
[----:B------:R-:W-:Y:S01]  /*15bd0*/  VIADD R4, R0, 0x6f ;  /* 0x0000006f00047836 */ /* 0x000fe20000000000 */
[----:B------:R-:W-:Y:S01]  /*15be0*/  IABS R16, R9 ;  /* 0x0000000900107213 */ /* 0x000fe20000000000 */
[----:B------:R-:W-:Y:S01]  /*15bf0*/  @!P2 IMAD.MOV R13, RZ, RZ, -R13 ;  /* 0x000000ffff0da224 */ /* 0x000fe200078e0a0d */
[----:B------:R-:W-:Y:S01]  /*15c00*/  IABS R15, R5 ;  /* 0x00000005000f7213 */ /* 0x000fe20000000000 */
[--C-:B------:R-:W-:Y:S01]  /*15c10*/  @!P6 IMAD.IADD R8, R8, 0x1, -R2.reuse ;  /* 0x000000010808e824 */ /* 0x100fe200078e0a02 */
[----:B------:R-:W-:Y:S01]  /*15c20*/  IABS R14, R4 ;  /* 0x00000004000e7213 */ /* 0x000fe20000000000 */
[----:B------:R-:W-:Y:S01]  /*15c30*/  @!P5 IMAD.IADD R10, R10, 0x1, -R2 ;  /* 0x000000010a0ad824 */ /* 0x000fe200078e0a02 */
[----:B------:R-:W-:Y:S01]  /*15c40*/  ISETP.GE.AND P5, PT, R12, RZ, PT ;  /* 0x000000ff0c00720c */ /* 0x000fe20003fa6270 */
[----:B0-----:R-:W-:Y:S01]  /*15c50*/  IMAD.MOV.U32 R7, RZ, RZ, R11 ;  /* 0x000000ffff077224 */ /* 0x001fe200078e000b */
[----:B------:R-:W-:Y:S01]  /*15c60*/  ISETP.GT.U32.AND P6, PT, R2, R8, PT ;  /* 0x000000080200720c */ /* 0x000fe20003fc4070 */
[----:B------:R-:W-:-:S02]  /*15c70*/  IMAD.MOV.U32 R12, RZ, RZ, R16 ;  /* 0x000000ffff0c7224 */ /* 0x000fc400078e0010 */
[----:B------:R-:W-:-:S04]  /*15c80*/  IMAD.HI.U32 R16, R22, R15, RZ ;  /* 0x0000000f16107227 */ /* 0x000fc800078e00ff */
[----:B------:R-:W-:-:S04]  /*15c90*/  IMAD.HI.U32 R17, R22, R14, RZ ;  /* 0x0000000e16117227 */ /* 0x000fc800078e00ff */
[----:B------:R-:W-:Y:S01]  /*15ca0*/  @!P3 IMAD.IADD R3, R3, 0x1, -R2 ;  /* 0x000000010303b824 */ /* 0x000fe200078e0a02 */
[----:B------:R-:W-:Y:S01]  /*15cb0*/  ISETP.GE.AND P3, PT, R5, RZ, PT ;  /* 0x000000ff0500720c */ /* 0x000fe20003f66270 */
[----:B------:R-:W-:Y:S02]  /*15cc0*/  @!P1 IMAD.MOV R7, RZ, RZ, -R7 ;  /* 0x000000ffff079224 */ /* 0x000fe400078e0a07 */
[----:B------:R-:W-:Y:S01]  /*15cd0*/  IMAD.HI.U32 R5, R22, R12, RZ ;  /* 0x0000000c16057227 */ /* 0x000fe200078e00ff */
[C---:B------:R-:W-:Y:S02]  /*15ce0*/  ISETP.GT.U32.AND P1, PT, R2.reuse, R3, PT ;  /* 0x000000030200720c */ /* 0x040fe40003f24070 */
[----:B------:R0:W-:Y:S01]  /*15cf0*/  STL [R1+0x29c], R7 ;  /* 0x00029c0701007387 */ /* 0x0001e20000100800 */
[----:B------:R-:W-:Y:S02]  /*15d00*/  IMAD.MOV R16, RZ, RZ, -R16 ;  /* 0x000000ffff107224 */ /* 0x000fe400078e0a10 */
[----:B------:R-:W-:Y:S01]  /*15d10*/  IMAD.MOV R11, RZ, RZ, -R17 ;  /* 0x000000ffff0b7224 */ /* 0x000fe200078e0a11 */
[----:B------:R-:W-:Y:S01]  /*15d20*/  STL [R1+0x28c], R13 ;  /* 0x00028c0d01007387 */ /* 0x000fe20000100800 */
[----:B------:R-:W-:-:S02]  /*15d30*/  IMAD R15, R2, R16, R15 ;  /* 0x00000010020f7224 */ /* 0x000fc400078e020f */
[----:B------:R-:W-:Y:S02]  /*15d40*/  IMAD.MOV R5, RZ, RZ, -R5 ;  /* 0x000000ffff057224 */ /* 0x000fe400078e0a05 */
[C---:B------:R-:W-:Y:S01]  /*15d50*/  IMAD R14, R2.reuse, R11, R14 ;  /* 0x0000000b020e7224 */ /* 0x040fe200078e020e */
[C---:B------:R-:W-:Y:S01]  /*15d60*/  ISETP.GT.U32.AND P2, PT, R2.reuse, R15, PT ;  /* 0x0000000f0200720c */ /* 0x040fe20003f44070 */
[----:B0-----:R-:W-:Y:S02]  /*15d70*/  IMAD.MOV.U32 R7, RZ, RZ, R10 ;  /* 0x000000ffff077224 */ /* 0x001fe400078e000a */
[C---:B------:R-:W-:Y:S02]  /*15d80*/  IMAD R12, R2.reuse, R5, R12 ;  /* 0x00000005020c7224 */ /* 0x040fe400078e020c */
[----:B------:R-:W-:Y:S01]  /*15d90*/  @!P0 IMAD.MOV R7, RZ, RZ, -R7 ;  /* 0x000000ffff078224 */ /* 0x000fe200078e0a07 */
[----:B------:R-:W-:Y:S01]  /*15da0*/  ISETP.GT.U32.AND P0, PT, R2, R14, PT ;  /* 0x0000000e0200720c */ /* 0x000fe20003f04070 */
[----:B------:R-:W-:Y:S01]  /*15db0*/  @!P6 IMAD.IADD R8, R8, 0x1, -R2 ;  /* 0x000000010808e824 */ /* 0x000fe200078e0a02 */
[----:B------:R-:W-:Y:S01]  /*15dc0*/  ISETP.GT.U32.AND P6, PT, R2, R12, PT ;  /* 0x0000000c0200720c */ /* 0x000fe20003fc4070 */
[C---:B------:R-:W-:Y:S01]  /*15dd0*/  VIADD R16, R0.reuse, 0x6d ;  /* 0x0000006d00107836 */ /* 0x040fe20000000000 */
[----:B------:R0:W-:Y:S01]  /*15de0*/  STL [R1+0x290], R7 ;  /* 0x0002900701007387 */ /* 0x0001e20000100800 */
[----:B------:R-:W-:-:S02]  /*15df0*/  VIADD R10, R0, 0x6c ;  /* 0x0000006c000a7836 */ /* 0x000fc40000000000 */
[--C-:B------:R-:W-:Y:S01]  /*15e00*/  @!P1 IMAD.IADD R3, R3, 0x1, -R2.reuse ;  /* 0x0000000103039824 */ /* 0x100fe200078e0a02 */
[----:B------:R-:W-:Y:S01]  /*15e10*/  ISETP.GE.AND P1, PT, R4, RZ, PT ;  /* 0x000000ff0400720c */ /* 0x000fe20003f26270 */
[--C-:B------:R-:W-:Y:S01]  /*15e20*/  @!P2 IMAD.IADD R15, R15, 0x1, -R2.reuse ;  /* 0x000000010f0fa824 */ /* 0x100fe200078e0a02 */
[----:B------:R-:W-:Y:S02]  /*15e30*/  IABS R5, R16 ;  /* 0x0000001000057213 */ /* 0x000fe40000000000 */
[----:B------:R-:W-:Y:S01]  /*15e40*/  IABS R4, R10 ;  /* 0x0000000a00047213 */ /* 0x000fe20000000000 */
[--C-:B------:R-:W-:Y:S01]  /*15e50*/  @!P0 IMAD.IADD R14, R14, 0x1, -R2.reuse ;  /* 0x000000010e0e8824 */ /* 0x100fe200078e0a02 */
[----:B------:R-:W-:Y:S01]  /*15e60*/  ISETP.GT.U32.AND P0, PT, R2, R15, PT ;  /* 0x0000000f0200720c */ /* 0x000fe20003f04070 */
[----:B------:R-:W-:Y:S01]  /*15e70*/  @!P6 IMAD.IADD R12, R12, 0x1, -R2 ;  /* 0x000000010c0ce824 */ /* 0x000fe200078e0a02 */
[----:B------:R-:W-:Y:S01]  /*15e80*/  ISETP.GE.AND P2, PT, R9, RZ, PT ;  /* 0x000000ff0900720c */ /* 0x000fe20003f46270 */
[----:B0-----:R-:W-:Y:S01]  /*15e90*/  IMAD.MOV.U32 R7, RZ, RZ, R3 ;  /* 0x000000ffff077224 */ /* 0x001fe200078e0003 */
[----:B------:R-:W-:Y:S01]  /*15ea0*/  ISETP.GT.U32.AND P6, PT, R2, R14, PT ;  /* 0x0000000e0200720c */ /* 0x000fe20003fc4070 */
[----:B------:R-:W-:-:S04]  /*15eb0*/  IMAD.HI.U32 R11, R22, R5, RZ ;  /* 0x00000005160b7227 */ /* 0x000fc800078e00ff */
[----:B------:R-:W-:-:S04]  /*15ec0*/  IMAD.HI.U32 R3, R22, R4, RZ ;  /* 0x0000000416037227 */ /* 0x000fc800078e00ff */
[----:B------:R-:W-:Y:S02]  /*15ed0*/  IMAD.MOV R11, RZ, RZ, -R11 ;  /* 0x000000ffff0b7224 */ /* 0x000fe400078e0a0b */
[----:B------:R-:W-:Y:S02]  /*15ee0*/  IMAD.MOV R3, RZ, RZ, -R3 ;  /* 0x000000ffff037224 */ /* 0x000fe400078e0a03 */
[C---:B------:R-:W-:Y:S02]  /*15ef0*/  IMAD R5, R2.reuse, R11, R5 ;  /* 0x0000000b02057224 */ /* 0x040fe400078e0205 */
[----:B------:R-:W-:Y:S02]  /*15f00*/  IMAD R4, R2, R3, R4 ;  /* 0x0000000302047224 */ /* 0x000fe400078e0204 */
[----:B------:R-:W-:Y:S02]  /*15f10*/  VIADD R9, R0, 0x6b ;  /* 0x0000006b00097836 */ /* 0x000fe40000000000 */
[--C-:B------:R-:W-:Y:S01]  /*15f20*/  @!P0 IMAD.IADD R15, R15, 0x1, -R2.reuse ;  /* 0x000000010f0f8824 */ /* 0x100fe200078e0a02 */
[----:B------:R-:W-:Y:S01]  /*15f30*/  ISETP.GT.U32.AND P0, PT, R2, R5, PT ;  /* 0x000000050200720c */ /* 0x000fe20003f04070 */
[----:B------:R-:W-:Y:S01]  /*15f40*/  @!P6 IMAD.IADD R14, R14, 0x1, -R2 ;  /* 0x000000010e0ee824 */ /* 0x000fe200078e0a02 */
[----:B------:R-:W-:Y:S01]  /*15f50*/  ISETP.GT.U32.AND P6, PT, R2, R4, PT ;  /* 0x000000040200720c */ /* 0x000fe20003fc4070 */
[----:B------:R-:W-:Y:S01]  /*15f60*/  @!P4 IMAD.MOV R7, RZ, RZ, -R7 ;  /* 0x000000ffff07c224 */ /* 0x000fe200078e0a07 */
[----:B------:R-:W-:Y:S01]  /*15f70*/  IABS R18, R9 ;  /* 0x0000000900127213 */ /* 0x000fe20000000000 */
[----:B------:R-:W-:Y:S01]  /*15f80*/  VIADD R11, R0, 0x6a ;  /* 0x0000006a000b7836 */ /* 0x000fe20000000000 */
[----:B------:R-:W-:Y:S01]  /*15f90*/  ISETP.GT.U32.AND P4, PT, R2, R12, PT ;  /* 0x0000000c0200720c */ /* 0x000fe20003f84070 */
[----:B------:R-:W-:Y:S01]  /*15fa0*/  VIADD R3, R0, 0x69 ;  /* 0x0000006900037836 */ /* 0x000fe20000000000 */
[----:B------:R0:W-:Y:S01]  /*15fb0*/  STL [R1+0x294], R7 ;  /* 0x0002940701007387 */ /* 0x0001e20000100800 */
[----:B------:R-:W-:Y:S01]  /*15fc0*/  IMAD.HI.U32 R19, R22, R18, RZ ;  /* 0x0000001216137227 */ /* 0x000fe200078e00ff */
[----:B------:R-:W-:-:S02]  /*15fd0*/  IABS R13, R11 ;  /* 0x0000000b000d7213 */ /* 0x000fc40000000000 */
[----:B------:R-:W-:Y:S01]  /*15fe0*/  IABS R17, R3 ;  /* 0x0000000300117213 */ /* 0x000fe20000000000 */
[----:B------:R-:W-:Y:S02]  /*15ff0*/  IMAD.MOV R19, RZ, RZ, -R19 ;  /* 0x000000ffff137224 */ /* 0x000fe400078e0a13 */
[--C-:B------:R-:W-:Y:S01]  /*16000*/  @!P0 IMAD.IADD R5, R5, 0x1, -R2.reuse ;  /* 0x0000000105058824 */ /* 0x100fe200078e0a02 */
[----:B------:R-:W-:Y:S01]  /*16010*/  ISETP.GE.AND P0, PT, R10, RZ, PT ;  /* 0x000000ff0a00720c */ /* 0x000fe20003f06270 */
[----:B------:R-:W-:Y:S02]  /*16020*/  @!P6 IMAD.IADD R4, R4, 0x1, -R2 ;  /* 0x000000010404e824 */ /* 0x000fe400078e0a02 */
[----:B0-----:R-:W-:Y:S02]  /*16030*/  IMAD.MOV.U32 R7, RZ, RZ, R8 ;  /* 0x000000ffff077224 */ /* 0x001fe400078e0008 */
[C---:B------:R-:W-:Y:S01]  /*16040*/  IMAD R10, R2.reuse, R19, R18 ;  /* 0x00000013020a7224 */ /* 0x040fe200078e0212 */
[----:B------:R-:W-:Y:S01]  /*16050*/  ISETP.GT.U32.AND P6, PT, R2, R4, PT ;  /* 0x000000040200720c */ /* 0x000fe20003fc4070 */
[----:B------:R-:W-:Y:S01]  /*16060*/  @!P4 IMAD.IADD R12, R12, 0x1, -R2 ;  /* 0x000000010c0cc824 */ /* 0x000fe200078e0a02 */
[----:B------:R-:W-:Y:S01]  /*16070*/  ISETP.GE.AND P4, PT, R16, RZ, PT ;  /* 0x000000ff1000720c */ /* 0x000fe20003f86270 */
[----:B------:R-:W-:Y:S01]  /*16080*/  @!P5 IMAD.MOV R7, RZ, RZ, -R7 ;  /* 0x000000ffff07d224 */ /* 0x000fe200078e0a07 */
[----:B------:R-:W-:Y:S01]  /*16090*/  ISETP.GT.U32.AND P5, PT, R2, R5, PT ;  /* 0x000000050200720c */ /* 0x000fe20003fa4070 */
[----:B------:R-:W-:-:S03]  /*160a0*/  IMAD.HI.U32 R16, R22, R13, RZ ;  /* 0x0000000d16107227 */ /* 0x000fc600078e00ff */
[----:B------:R0:W-:Y:S01]  /*160b0*/  STL [R1+0x284], R7 ;  /* 0x0002840701007387 */ /* 0x0001e20000100800 */
[----:B------:R-:W-:Y:S01]  /*160c0*/  @!P3 IMAD.MOV R15, RZ, RZ, -R15 ;  /* 0x000000ffff0fb224 */ /* 0x000fe200078e0a0f */
[C---:B------:R-:W-:Y:S01]  /*160d0*/  ISETP.GT.U32.AND P3, PT, R2.reuse, R10, PT ;  /* 0x0000000a0200720c */ /* 0x040fe20003f64070 */
[----:B------:R-:W-:Y:S02]  /*160e0*/  IMAD.MOV R16, RZ, RZ, -R16 ;  /* 0x000000ffff107224 */ /* 0x000fe400078e0a10 */
[----:B------:R-:W-:Y:S01]  /*160f0*/  IMAD.MOV.U32 R8, RZ, RZ, R17 ;  /* 0x000000ffff087224 */ /* 0x000fe200078e0011 */
[----:B------:R-:W-:Y:S01]  /*16100*/  STL [R1+0xac], R15 ;  /* 0x0000ac0f01007387 */ /* 0x000fe20000100800 */
[----:B------:R-:W-:Y:S02]  /*16110*/  IMAD R13, R2, R16, R13 ;  /* 0x00000010020d7224 */ /* 0x000fe400078e020d */
[----:B------:R-:W-:Y:S01]  /*16120*/  @!P1 IMAD.MOV R14, RZ, RZ, -R14 ;  /* 0x000000ffff0e9224 */ /* 0x000fe200078e0a0e */
[----:B------:R-:W-:Y:S01]  /*16130*/  ISETP.GE.AND P1, PT, R9, RZ, PT ;  /* 0x000000ff0900720c */ /* 0x000fe20003f26270 */
[----:B0-----:R-:W-:-:S02]  /*16140*/  IMAD.MOV.U32 R7, RZ, RZ, R12 ;  /* 0x000000ffff077224 */ /* 0x001fc400078e000c */
[--C-:B------:R-:W-:Y:S01]  /*16150*/  @!P5 IMAD.IADD R5, R5, 0x1, -R2.reuse ;  /* 0x000000010505d824 */ /* 0x100fe200078e0a02 */
[----:B------:R-:W-:Y:S01]  /*16160*/  ISETP.GE.AND P5, PT, R3, RZ, PT ;  /* 0x000000ff0300720c */ /* 0x000fe20003fa6270 */
[----:B------:R-:W-:Y:S01]  /*16170*/  @!P2 IMAD.MOV R7, RZ, RZ, -R7 ;  /* 0x000000ffff07a224 */ /* 0x000fe200078e0a07 */
[----:B------:R-:W-:Y:S01]  /*16180*/  ISETP.GE.AND P2, PT, R11, RZ, PT ;  /* 0x000000ff0b00720c */ /* 0x000fe20003f46270 */
[----:B------:R-:W-:Y:S01]  /*16190*/  IMAD.HI.U32 R11, R22, R8, RZ ;  /* 0x00000008160b7227 */ /* 0x000fe200078e00ff */
[----:B------:R0:W-:Y:S03]  /*161a0*/  STL [R1+0x198], R14 ;  /* 0x0001980e01007387 */ /* 0x0001e60000100800 */
[--C-:B------:R-:W-:Y:S01]  /*161b0*/  @!P6 IMAD.IADD R4, R4, 0x1, -R2.reuse ;  /* 0x000000010404e824 */ /* 0x100fe200078e0a02 */
[----:B------:R-:W-:Y:S01]  /*161c0*/  ISETP.GT.U32.AND P6, PT, R2, R13, PT ;  /* 0x0000000d0200720c */ /* 0x000fe20003fc4070 */
[----:B------:R-:W-:Y:S01]  /*161d0*/  IMAD.MOV R3, RZ, RZ, -R11 ;  /* 0x000000ffff037224 */ /* 0x000fe200078e0a0b */
[----:B------:R1:W-:Y:S01]  /*161e0*/  STL [R1+0x1a0], R7 ;  /* 0x0001a00701007387 */ /* 0x0003e20000100800 */
[----:B------:R-:W-:-:S02]  /*161f0*/  @!P3 IMAD.IADD R10, R10, 0x1, -R2 ;  /* 0x000000010a0ab824 */ /* 0x000fc400078e0a02 */
[----:B------:R-:W-:Y:S02]  /*16200*/  VIADD R9, R0, 0x68 ;  /* 0x0000006800097836 */ /* 0x000fe40000000000 */
[C---:B------:R-:W-:Y:S01]  /*16210*/  IMAD R3, R2.reuse, R3, R8 ;  /* 0x0000000302037224 */ /* 0x040fe200078e0208 */
[----:B------:R-:W-:Y:S01]  /*16220*/  ISETP.GT.U32.AND P3, PT, R2, R10, PT ;  /* 0x0000000a0200720c */ /* 0x000fe20003f64070 */
[----:B------:R-:W-:Y:S01]  /*16230*/  IMAD.MOV.U32 R12, RZ, RZ, R5 ;  /* 0x000000ffff0c7224 */ /* 0x000fe200078e0005 */
[----:B------:R-:W-:Y:S01]  /*16240*/  IABS R11, R9 ;  /* 0x00000009000b7213 */ /* 0x000fe20000000000 */
[----:B0-----:R-:W-:Y:S02]  /*16250*/  VIADD R14, R0, 0x66 ;  /* 0x00000066000e7836 */ /* 0x001fe40000000000 */
[----:B-1----:R-:W-:Y:S02]  /*16260*/  IMAD.MOV.U32 R7, RZ, RZ, R4 ;  /* 0x000000ffff077224 */ /* 0x002fe400078e0004 */
[----:B------:R-:W-:-:S02]  /*16270*/  @!P6 IMAD.IADD R13, R13, 0x1, -R2 ;  /* 0x000000010d0de824 */ /* 0x000fc400078e0a02 */
[----:B------:R-:W-:Y:S01]  /*16280*/  @!P0 IMAD.MOV R7, RZ, RZ, -R7 ;  /* 0x000000ffff078224 */ /* 0x000fe200078e0a07 */
[----:B------:R-:W-:Y:S01]  /*16290*/  ISETP.GT.U32.AND P0, PT, R2, R3, PT ;  /* 0x000000030200720c */ /* 0x000fe20003f04070 */
[----:B------:R-:W-:Y:S01]  /*162a0*/  IMAD.HI.U32 R8, R22, R11, RZ ;  /* 0x0000000b16087227 */ /* 0x000fe200078e00ff */
[----:B------:R-:W-:-:S03]  /*162b0*/  ISETP.GT.U32.AND P6, PT, R2, R13, PT ;  /* 0x0000000d0200720c */ /* 0x000fc60003fc4070 */
[----:B------:R-:W-:Y:S01]  /*162c0*/  @!P4 IMAD.MOV R12, RZ, RZ, -R12 ;  /* 0x000000ffff0cc224 */ /* 0x000fe200078e0a0c */
[----:B------:R-:W-:Y:S01]  /*162d0*/  ISETP.GE.AND P4, PT, R9, RZ, PT ;  /* 0x000000ff0900720c */ /* 0x000fe20003f86270 */
[----:B------:R-:W-:Y:S01]  /*162e0*/  VIADD R4, R0, 0x67 ;  /* 0x0000006700047836 */ /* 0x000fe20000000000 */
[----:B------:R-:W-:Y:S01]  /*162f0*/  IABS R9, R14 ;  /* 0x0000000e00097213 */ /* 0x000fe20000000000 */
[----:B------:R-:W-:Y:S01]  /*16300*/  IMAD.MOV R8, RZ, RZ, -R8 ;  /* 0x000000ffff087224 */ /* 0x000fe200078e0a08 */
[----:B------:R0:W-:Y:S01]  /*16310*/  STL [R1+0x1ac], R12 ;  /* 0x0001ac0c01007387 */ /* 0x0001e20000100800 */
[--C-:B------:R-:W-:Y:S01]  /*16320*/  @!P3 IMAD.IADD R10, R10, 0x1, -R2.reuse ;  /* 0x000000010a0ab824 */ /* 0x100fe200078e0a02 */
[----:B------:R-:W-:Y:S01]  /*16330*/  IABS R5, R4 ;  /* 0x0000000400057213 */ /* 0x000fe20000000000 */
[----:B------:R-:W-:Y:S01]  /*16340*/  IMAD R11, R2, R8, R11 ;  /* 0x00000008020b7224 */ /* 0x000fe200078e020b */
[----:B------:R1:W-:Y:S01]  /*16350*/  STL [R1+0x1b4], R7 ;  /* 0x0001b40701007387 */ /* 0x0003e20000100800 */
[--C-:B------:R-:W-:Y:S01]  /*16360*/  @!P0 IMAD.IADD R3, R3, 0x1, -R2.reuse ;  /* 0x0000000103038824 */ /* 0x100fe200078e0a02 */
[----:B------:R-:W-:Y:S01]  /*16370*/  ISETP.GE.AND P3, PT, R4, RZ, PT ;  /* 0x000000ff0400720c */ /* 0x000fe20003f66270 */
[----:B------:R-:W-:Y:S01]  /*16380*/  @!P6 IMAD.IADD R13, R13, 0x1, -R2 ;  /* 0x000000010d0de824 */ /* 0x000fe200078e0a02 */
[----:B------:R-:W-:Y:S01]  /*16390*/  ISETP.GE.AND P6, PT, R14, RZ, PT ;  /* 0x000000ff0e00720c */ /* 0x000fe20003fc6270 */
[----:B------:R-:W-:Y:S01]  /*163a0*/  VIADD R4, R0, 0x65 ;  /* 0x0000006500047836 */ /* 0x000fe20000000000 */
[----:B------:R-:W-:Y:S01]  /*163b0*/  ISETP.GT.U32.AND P0, PT, R2, R3, PT ;  /* 0x000000030200720c */ /* 0x000fe20003f04070 */
[----:B0-----:R-:W-:-:S03]  /*163c0*/  IMAD.HI.U32 R12, R22, R5, RZ ;  /* 0x00000005160c7227 */ /* 0x001fc600078e00ff */
[----:B------:R-:W-:Y:S01]  /*163d0*/  IABS R8, R4 ;  /* 0x0000000400087213 */ /* 0x000fe20000000000 */
[----:B-1----:R-:W-:Y:S02]  /*163e0*/  IMAD.MOV.U32 R7, RZ, RZ, R10 ;  /* 0x000000ffff077224 */ /* 0x002fe400078e000a */
[----:B------:R-:W-:Y:S02]  /*163f0*/  IMAD.MOV R12, RZ, RZ, -R12 ;  /* 0x000000ffff0c7224 */ /* 0x000fe400078e0a0c */
[----:B------:R-:W-:Y:S01]  /*16400*/  @!P1 IMAD.MOV R7, RZ, RZ, -R7 ;  /* 0x000000ffff079224 */ /* 0x000fe200078e0a07 */
[----:B------:R-:W-:Y:S01]  /*16410*/  ISETP.GT.U32.AND P1, PT, R2, R11, PT ;  /* 0x0000000b0200720c */ /* 0x000fe20003f24070 */
[----:B------:R-:W-:-:S03]  /*16420*/  IMAD.HI.U32 R10, R22, R9, RZ ;  /* 0x00000009160a7227 */ /* 0x000fc600078e00ff */
[----:B------:R0:W-:Y:S01]  /*16430*/  STL [R1+0x27c], R7 ;  /* 0x00027c0701007387 */ /* 0x0001e20000100800 */
[C---:B------:R-:W-:Y:S02]  /*16440*/  IMAD R5, R2.reuse, R12, R5 ;  /* 0x0000000c02057224 */ /* 0x040fe400078e0205 */
[----:B------:R-:W-:Y:S02]  /*16450*/  IMAD.MOV R10, RZ, RZ, -R10 ;  /* 0x000000ffff0a7224 */ /* 0x000fe400078e0a0a */
[--C-:B------:R-:W-:Y:S01]  /*16460*/  @!P0 IMAD.IADD R3, R3, 0x1, -R2.reuse ;  /* 0x0000000103038824 */ /* 0x100fe200078e0a02 */
[----:B------:R-:W-:Y:S01]  /*16470*/  ISETP.GT.U32.AND P0, PT, R2, R5, PT ;  /* 0x000000050200720c */ /* 0x000fe20003f04070 */
[----:B------:R-:W-:Y:S02]  /*16480*/  VIADD R15, R0, 0x64 ;  /* 0x00000064000f7836 */ /* 0x000fe40000000000 */
[----:B------:R-:W-:Y:S02]  /*16490*/  @!P1 IMAD.IADD R11, R11, 0x1, -R2 ;  /* 0x000000010b0b9824 */ /* 0x000fe400078e0a02 */
[----:B0-----:R-:W-:-:S02]  /*164a0*/  IMAD.MOV.U32 R7, RZ, RZ, R13 ;  /* 0x000000ffff077224 */ /* 0x001fc400078e000d */
[----:B------:R-:W-:Y:S01]  /*164b0*/  VIADD R19, R0, 0x56 ;  /* 0x0000005600137836 */ /* 0x000fe20000000000 */
[----:B------:R-:W-:Y:S01]  /*164c0*/  ISETP.GT.U32.AND P1, PT, R2, R11, PT ;  /* 0x0000000b0200720c */ /* 0x000fe20003f24070 */
[----:B------:R-:W-:Y:S01]  /*164d0*/  @!P2 IMAD.MOV R7, RZ, RZ, -R7 ;  /* 0x000000ffff07a224 */ /* 0x000fe200078e0a07 */
[----:B------:R-:W-:Y:S01]  /*164e0*/  ISETP.GE.AND P2, PT, R4, RZ, PT ;  /* 0x000000ff0400720c */ /* 0x000fe20003f46270 */
[----:B------:R-:W-:Y:S01]  /*164f0*/  IMAD R4, R2, R10, R9 ;  /* 0x0000000a02047224 */ /* 0x000fe200078e0209 */
[----:B------:R-:W-:Y:S01]  /*16500*/  IABS R10, R15 ;  /* 0x0000000f000a7213 */ /* 0x000fe20000000000 */
[----:B------:R-:W-:Y:S01]  /*16510*/  IMAD.HI.U32 R9, R22, R8, RZ ;  /* 0x0000000816097227 */ /* 0x000fe200078e00ff */
[----:B------:R0:W-:Y:S03]  /*16520*/  STL [R1+0x274], R7 ;  /* 0x0002740701007387 */ /* 0x0001e60000100800 */
[----:B------:R-:W-:-:S02]  /*16530*/  @!P0 IMAD.IADD R5, R5, 0x1, -R2 ;  /* 0x0000000105058824 */ /* 0x000fc400078e0a02 */
[----:B------:R-:W-:-:S03]  /*16540*/  IMAD.HI.U32 R12, R22, R10, RZ ;  /* 0x0000000a160c7227 */ /* 0x000fc600078e00ff */
[C---:B------:R-:W-:Y:S01]  /*16550*/  ISETP.GT.U32.AND P0, PT, R2.reuse, R5, PT ;  /* 0x000000050200720c */ /* 0x040fe20003f04070 */
[----:B------:R-:W-:Y:S02]  /*16560*/  @!P1 IMAD.IADD R11, R11, 0x1, -R2 ;  /* 0x000000010b0b9824 */ /* 0x000fe400078e0a02 */
[----:B0-----:R-:W-:Y:S02]  /*16570*/  IMAD.MOV.U32 R7, RZ, RZ, R3 ;  /* 0x000000ffff077224 */ /* 0x001fe400078e0003 */
[----:B------:R-:W-:Y:S02]  /*16580*/  IMAD.MOV R3, RZ, RZ, -R9 ;  /* 0x000000ffff037224 */ /* 0x000fe400078e0a09 */
[----:B------:R-:W-:Y:S01]  /*16590*/  @!P5 IMAD.MOV R7, RZ, RZ, -R7 ;  /* 0x000000ffff07d224 */ /* 0x000fe200078e0a07 */
[C---:B------:R-:W-:Y:S01]  /*165a0*/  ISETP.GT.U32.AND P5, PT, R2.reuse, R4, PT ;  /* 0x000000040200720c */ /* 0x040fe20003fa4070 */
[----:B------:R-:W-:Y:S02]  /*165b0*/  IMAD R8, R2, R3, R8 ;  /* 0x0000000302087224 */ /* 0x000fe400078e0208 */
[----:B------:R-:W-:Y:S01]  /*165c0*/  VIADD R9, R0, 0x63 ;  /* 0x0000006300097836 */ /* 0x000fe20000000000 */
[----:B------:R0:W-:Y:S01]  /*165d0*/  STL [R1+0x278], R7 ;  /* 0x0002780701007387 */ /* 0x0001e20000100800 */
[----:B------:R-:W-:Y:S01]  /*165e0*/  @!P0 IMAD.IADD R5, R5, 0x1, -R2 ;  /* 0x0000000105058824 */ /* 0x000fe200078e0a02 */
[C---:B------:R-:W-:Y:S01]  /*165f0*/  ISETP.GT.U32.AND P1, PT, R2.reuse, R8, PT ;  /* 0x000000080200720c */ /* 0x040fe20003f24070 */
[----:B------:R-:W-:Y:S01]  /*16600*/  IMAD.MOV R12, RZ, RZ, -R12 ;  /* 0x000000ffff0c7224 */ /* 0x000fe200078e0a0c */
[----:B------:R-:W-:Y:S01]  /*16610*/  IABS R14, R9 ;  /* 0x00000009000e7213 */ /* 0x000fe20000000000 */
[----:B------:R-:W-:Y:S01]  /*16620*/  IMAD.MOV.U32 R16, RZ, RZ, R5 ;  /* 0x000000ffff107224 */ /* 0x000fe200078e0005 */
[----:B------:R-:W-:Y:S01]  /*16630*/  ISETP.GE.AND P0, PT, R9, RZ, PT ;  /* 0x000000ff0900720c */ /* 0x000fe20003f06270 */
[----:B------:R-:W-:-:S02]  /*16640*/  IMAD R10, R2, R12, R10 ;  /* 0x0000000c020a7224 */ /* 0x000fc400078e020a */
[----:B------:R-:W-:Y:S02]  /*16650*/  @!P5 IMAD.IADD R4, R4, 0x1, -R2 ;  /* 0x000000010404d824 */ /* 0x000fe400078e0a02 */
[----:B0-----:R-:W-:Y:S02]  /*16660*/  IMAD.MOV.U32 R7, RZ, RZ, R11 ;  /* 0x000000ffff077224 */ /* 0x001fe400078e000b */
[----:B------:R-:W-:Y:S01]  /*16670*/  IMAD.HI.U32 R11, R22, R14, RZ ;  /* 0x0000000e160b7227 */ /* 0x000fe200078e00ff */
[----:B------:R-:W-:-:S03]  /*16680*/  ISETP.GT.U32.AND P5, PT, R2, R4, PT ;  /* 0x000000040200720c */ /* 0x000fc60003fa4070 */
[----:B------:R-:W-:Y:S02]  /*16690*/  IMAD.MOV R11, RZ, RZ, -R11 ;  /* 0x000000ffff0b7224 */ /* 0x000fe400078e0a0b */
[----:B------:R-:W-:Y:S02]  /*166a0*/  @!P1 IMAD.IADD R8, R8, 0x1, -R2 ;  /* 0x0000000108089824 */ /* 0x000fe400078e0a02 */
[C---:B------:R-:W-:Y:S02]  /*166b0*/  IMAD R14, R2.reuse, R11, R14 ;  /* 0x0000000b020e7224 */ /* 0x040fe400078e020e */
[----:B------:R-:W-:Y:S01]  /*166c0*/  @!P4 IMAD.MOV R7, RZ, RZ, -R7 ;  /* 0x000000ffff07c224 */ /* 0x000fe200078e0a07 */
[C---:B------:R-:W-:Y:S01]  /*166d0*/  ISETP.GT.U32.AND P1, PT, R2.reuse, R8, PT ;  /* 0x000000080200720c */ /* 0x040fe20003f24070 */
[----:B------:R-:W-:Y:S01]  /*166e0*/  @!P3 IMAD.MOV R16, RZ, RZ, -R16 ;  /* 0x000000ffff10b224 */ /* 0x000fe200078e0a10 */
[----:B------:R-:W-:Y:S01]  /*166f0*/  ISETP.GT.U32.AND P3, PT, R2, R14, PT ;  /* 0x0000000e0200720c */ /* 0x000fe20003f64070 */
[----:B------:R-:W-:Y:S01]  /*16700*/  @!P5 IMAD.IADD R4, R4, 0x1, -R2 ;  /* 0x000000010404d824 */ /* 0x000fe200078e0a02 */
[----:B------:R0:W-:Y:S01]  /*16710*/  STL [R1+0x270], R7 ;  /* 0x0002700701007387 */ /* 0x0001e20000100800 */
[----:B------:R-:W-:Y:S01]  /*16720*/  ISETP.GT.U32.AND P5, PT, R2, R10, PT ;  /* 0x0000000a0200720c */ /* 0x000fe20003fa4070 */
[C---:B------:R-:W-:Y:S01]  /*16730*/  VIADD R3, R0.reuse, 0x62 ;  /* 0x0000006200037836 */ /* 0x040fe20000000000 */
[----:B------:R-:W-:Y:S01]  /*16740*/  ISETP.GE.AND P4, PT, R15, RZ, PT ;  /* 0x000000ff0f00720c */ /* 0x000fe20003f86270 */
[----:B------:R1:W-:Y:S01]  /*16750*/  STL [R1+0x25c], R16 ;  /* 0x00025c1001007387 */ /* 0x0003e20000100800 */
[----:B------:R-:W-:-:S02]  /*16760*/  VIADD R5, R0, 0x61 ;  /* 0x0000006100057836 */ /* 0x000fc40000000000 */
[----:B------:R-:W-:Y:S01]  /*16770*/  IABS R13, R3 ;  /* 0x00000003000d7213 */ /* 0x000fe20000000000 */
[----:B------:R-:W-:Y:S02]  /*16780*/  VIADD R12, R0, 0x5f ;  /* 0x0000005f000c7836 */ /* 0x000fe40000000000 */
[----:B0-----:R-:W-:Y:S01]  /*16790*/  IMAD.MOV.U32 R7, RZ, RZ, R4 ;  /* 0x000000ffff077224 */ /* 0x001fe200078e0004 */
[----:B------:R-:W-:Y:S01]  /*167a0*/  IABS R4, R5 ;  /* 0x0000000500047213 */ /* 0x000fe20000000000 */
[--C-:B------:R-:W-:Y:S02]  /*167b0*/  @!P1 IMAD.IADD R8, R8, 0x1, -R2.reuse ;  /* 0x0000000108089824 */ /* 0x100fe400078e0a02 */
[----:B------:R-:W-:Y:S01]  /*167c0*/  @!P6 IMAD.MOV R7, RZ, RZ, -R7 ;  /* 0x000000ffff07e224 */ /* 0x000fe200078e0a07 */
[----:B------:R-:W-:Y:S01]  /*167d0*/  ISETP.GE.AND P6, PT, R3, RZ, PT ;  /* 0x000000ff0300720c */ /* 0x000fe20003fc6270 */
[----:B-1----:R-:W-:Y:S02]  /*167e0*/  VIADD R16, R0, 0x60 ;  /* 0x0000006000107836 */ /* 0x002fe40000000000 */
[--C-:B------:R-:W-:Y:S01]  /*167f0*/  @!P3 IMAD.IADD R14, R14, 0x1, -R2.reuse ;  /* 0x000000010e0eb824 */ /* 0x100fe200078e0a02 */
[----:B------:R0:W-:Y:S01]  /*16800*/  STL [R1+0x264], R7 ;  /* 0x0002640701007387 */ /* 0x0001e20000100800 */
[----:B------:R-:W-:Y:S01]  /*16810*/  @!P5 IMAD.IADD R10, R10, 0x1, -R2 ;  /* 0x000000010a0ad824 */ /* 0x000fe200078e0a02 */
[----:B------:R-:W-:Y:S01]  /*16820*/  IABS R3, R16 ;  /* 0x0000001000037213 */ /* 0x000fe20000000000 */
[----:B------:R-:W-:Y:S01]  /*16830*/  IMAD.HI.U32 R15, R22, R13, RZ ;  /* 0x0000000d160f7227 */ /* 0x000fe200078e00ff */
[----:B------:R-:W-:-:S02]  /*16840*/  ISETP.GE.AND P5, PT, R5, RZ, PT ;  /* 0x000000ff0500720c */ /* 0x000fc40003fa6270 */
[----:B------:R-:W-:Y:S01]  /*16850*/  ISETP.GT.U32.AND P3, PT, R2, R10, PT ;  /* 0x0000000a0200720c */ /* 0x000fe20003f64070 */
[----:B------:R-:W-:Y:S02]  /*16860*/  IMAD.MOV R9, RZ, RZ, -R15 ;  /* 0x000000ffff097224 */ /* 0x000fe400078e0a0f */
[----:B------:R-:W-:-:S04]  /*16870*/  IMAD.HI.U32 R5, R22, R4, RZ ;  /* 0x0000000416057227 */ /* 0x000fc800078e00ff */
[----:B0-----:R-:W-:Y:S02]  /*16880*/  IMAD.MOV.U32 R7, RZ, RZ, R8 ;  /* 0x000000ffff077224 */ /* 0x001fe400078e0008 */
[----:B------:R-:W-:-:S04]  /*16890*/  IMAD.HI.U32 R8, R22, R3, RZ ;  /* 0x0000000316087227 */ /* 0x000fc800078e00ff */
[----:B------:R-:W-:Y:S01]  /*168a0*/  @!P2 IMAD.MOV R7, RZ, RZ, -R7 ;  /* 0x000000ffff07a224 */ /* 0x000fe200078e0a07 */
[C---:B------:R-:W-:Y:S01]  /*168b0*/  ISETP.GT.U32.AND P2, PT, R2.reuse, R14, PT ;  /* 0x0000000e0200720c */ /* 0x040fe20003f44070 */
[----:B------:R-:W-:Y:S02]  /*168c0*/  IMAD.MOV R8, RZ, RZ, -R8 ;  /* 0x000000ffff087224 */ /* 0x000fe400078e0a08 */
[C---:B------:R-:W-:Y:S01]  /*168d0*/  IMAD R13, R2.reuse, R9, R13 ;  /* 0x00000009020d7224 */ /* 0x040fe200078e020d */
[----:B------:R-:W-:Y:S01]  /*168e0*/  IABS R9, R12 ;  /* 0x0000000c00097213 */ /* 0x000fe20000000000 */
[----:B------:R-:W-:Y:S01]  /*168f0*/  IMAD.MOV R5, RZ, RZ, -R5 ;  /* 0x000000ffff057224 */ /* 0x000fe200078e0a05 */
[----:B------:R0:W-:Y:S01]  /*16900*/  STL [R1+0x268], R7 ;  /* 0x0002680701007387 */ /* 0x0001e20000100800 */
[C---:B------:R-:W-:Y:S01]  /*16910*/  IMAD R3, R2.reuse, R8, R3 ;  /* 0x0000000802037224 */ /* 0x040fe200078e0203 */
[C---:B------:R-:W-:Y:S01]  /*16920*/  ISETP.GT.U32.AND P1, PT, R2.reuse, R13, PT ;  /* 0x0000000d0200720c */ /* 0x040fe20003f24070 */
[----:B------:R-:W-:-:S02]  /*16930*/  IMAD R4, R2, R5, R4 ;  /* 0x0000000502047224 */ /* 0x000fc400078e0204 */
[--C-:B------:R-:W-:Y:S02]  /*16940*/  @!P3 IMAD.IADD R10, R10, 0x1, -R2.reuse ;  /* 0x000000010a0ab824 */ /* 0x100fe400078e0a02 */
[----:B------:R-:W-:Y:S01]  /*16950*/  @!P2 IMAD.IADD R14, R14, 0x1, -R2 ;  /* 0x000000010e0ea824 */ /* 0x000fe200078e0a02 */
[----:B------:R-:W-:Y:S01]  /*16960*/  ISETP.GT.U32.AND P2, PT, R2, R3, PT ;  /* 0x000000030200720c */ /* 0x000fe20003f44070 */
[----:B------:R-:W-:Y:S01]  /*16970*/  VIADD R5, R0, 0x5e ;  /* 0x0000005e00057836 */ /* 0x000fe20000000000 */
[----:B------:R-:W-:Y:S01]  /*16980*/  ISETP.GT.U32.AND P3, PT, R2, R4, PT ;  /* 0x000000040200720c */ /* 0x000fe20003f64070 */
[----:B0-----:R-:W-:Y:S02]  /*16990*/  IMAD.MOV.U32 R7, RZ, RZ, R10 ;  /* 0x000000ffff077224 */ /* 0x001fe400078e000a */
[----:B------:R-:W-:Y:S01]  /*169a0*/  IMAD.HI.U32 R11, R22, R9, RZ ;  /* 0x00000009160b7227 */ /* 0x000fe200078e00ff */
[----:B------:R-:W-:-:S03]  /*169b0*/  IABS R15, R5 ;  /* 0x00000005000f7213 */ /* 0x000fc60000000000 */
[--C-:B------:R-:W-:Y:S02]  /*169c0*/  @!P1 IMAD.IADD R13, R13, 0x1, -R2.reuse ;  /* 0x000000010d0d9824 */ /* 0x100fe400078e0a02 */
[----:B------:R-:W-:Y:S02]  /*169d0*/  IMAD.MOV.U32 R10, RZ, RZ, R15 ;  /* 0x000000ffff0a7224 */ /* 0x000fe400078e000f */
[--C-:B------:R-:W-:Y:S01]  /*169e0*/  @!P2 IMAD.IADD R3, R3, 0x1, -R2.reuse ;  /* 0x000000010303a824 */ /* 0x100fe200078e0a02 */
[----:B------:R-:W-:Y:S01]  /*169f0*/  ISETP.GT.U32.AND P1, PT, R2, R13, PT ;  /* 0x0000000d0200720c */ /* 0x000fe20003f24070 */
[----:B------:R-:W-:Y:S01]  /*16a00*/  @!P3 IMAD.IADD R4, R4, 0x1, -R2 ;  /* 0x000000010404b824 */ /* 0x000fe200078e0a02 */
[----:B------:R-:W-:Y:S01]  /*16a10*/  ISETP.GE.AND P3, PT, R12, RZ, PT ;  /* 0x000000ff0c00720c */ /* 0x000fe20003f66270 */
[----:B------:R-:W-:Y:S01]  /*16a20*/  IMAD.HI.U32 R12, R22, R10, RZ ;  /* 0x0000000a160c7227 */ /* 0x000fe200078e00ff */
[----:B------:R-:W-:-:S03]  /*16a30*/  ISETP.GT.U32.AND P2, PT, R2, R3, PT ;  /* 0x000000030200720c */ /* 0x000fc60003f44070 */
[----:B------:R-:W-:Y:S02]  /*16a40*/  IMAD.MOV R11, RZ, RZ, -R11 ;  /* 0x000000ffff0b7224 */ /* 0x000fe400078e0a0b */
[----:B------:R-:W-:Y:S02]  /*16a50*/  IMAD.MOV R12, RZ, RZ, -R12 ;  /* 0x000000ffff0c7224 */ /* 0x000fe400078e0a0c */
[----:B------:R-:W-:Y:S02]  /*16a60*/  IMAD R9, R2, R11, R9 ;  /* 0x0000000b02097224 */ /* 0x000fe400078e0209 */
[----:B------:R-:W-:Y:S02]  /*16a70*/  VIADD R8, R0, 0x5d ;  /* 0x0000005d00087836 */ /* 0x000fe40000000000 */
[----:B------:R-:W-:Y:S01]  /*16a80*/  @!P4 IMAD.MOV R7, RZ, RZ, -R7 ;  /* 0x000000ffff07c224 */ /* 0x000fe200078e0a07 */
[C---:B------:R-:W-:Y:S01]  /*16a90*/  ISETP.GT.U32.AND P4, PT, R2.reuse, R4, PT ;  /* 0x000000040200720c */ /* 0x040fe20003f84070 */
[----:B------:R-:W-:-:S02]  /*16aa0*/  IMAD R10, R2, R12, R10 ;  /* 0x0000000c020a7224 */ /* 0x000fc400078e020a */
        /* <DEDUP_REMOVED lines=8> */
[----:B------:R-:W-:Y:S02]  /*16b30*/  VIADD R12, R0, 0x5c ;  /* 0x0000005c000c7836 */ /* 0x000fe40000000000 */
[----:B------:R-:W-:Y:S01]  /*16b40*/  IMAD.HI.U32 R11, R22, R16, RZ ;  /* 0x00000010160b7227 */ /* 0x000fe200078e00ff */
[----:B------:R-:W-:Y:S03]  /*16b50*/  STL [R1+0x1c0], R14 ;  /* 0x0001c00e01007387 */ /* 0x000fe60000100800 */
[----:B------:R-:W-:-:S02]  /*16b60*/  IMAD.MOV R11, RZ, RZ, -R11 ;  /* 0x000000ffff0b7224 */ /* 0x000fc400078e0a0b */
[----:B0-----:R-:W-:Y:S02]  /*16b70*/  IMAD.MOV.U32 R7, RZ, RZ, R13 ;  /* 0x000000ffff077224 */ /* 0x001fe400078e000d */
[--C-:B------:R-:W-:Y:S01]  /*16b80*/  @!P4 IMAD.IADD R4, R4, 0x1, -R2.reuse ;  /* 0x000000010404c824 */ /* 0x100fe200078e0a02 */
[----:B------:R-:W-:Y:S01]  /*16b90*/  ISETP.GE.AND P4, PT, R8, RZ, PT ;  /* 0x000000ff0800720c */ /* 0x000fe20003f86270 */
[----:B------:R-:W-:Y:S01]  /*16ba0*/  @!P6 IMAD.MOV R7, RZ, RZ, -R7 ;  /* 0x000000ffff07e224 */ /* 0x000fe200078e0a07 */
[----:B------:R-:W-:Y:S01]  /*16bb0*/  ISETP.GE.AND P6, PT, R5, RZ, PT ;  /* 0x000000ff0500720c */ /* 0x000fe20003fc6270 */
[----:B------:R-:W-:Y:S01]  /*16bc0*/  @!P0 IMAD.IADD R9, R9, 0x1, -R2 ;  /* 0x0000000109098824 */ /* 0x000fe200078e0a02 */
[----:B------:R-:W-:Y:S01]  /*16bd0*/  IABS R5, R12 ;  /* 0x0000000c00057213 */ /* 0x000fe20000000000 */
[----:B------:R-:W-:Y:S01]  /*16be0*/  IMAD R16, R2, R11, R16 ;  /* 0x0000000b02107224 */ /* 0x000fe200078e0210 */
[----:B------:R0:W-:Y:S01]  /*16bf0*/  STL [R1+0x1c4], R7 ;  /* 0x0001c40701007387 */ /* 0x0001e20000100800 */
[----:B------:R-:W-:Y:S01]  /*16c00*/  @!P2 IMAD.IADD R10, R10, 0x1, -R2 ;  /* 0x000000010a0aa824 */ /* 0x000fe200078e0a02 */
[----:B------:R-:W-:Y:S01]  /*16c10*/  ISETP.GT.U32.AND P0, PT, R2, R9, PT ;  /* 0x000000090200720c */ /* 0x000fe20003f04070 */
[----:B------:R-:W-:-:S02]  /*16c20*/  VIADD R11, R0, 0x5b ;  /* 0x0000005b000b7836 */ /* 0x000fc40000000000 */
[----:B------:R-:W-:Y:S01]  /*16c30*/  VIADD R8, R0, 0x5a ;  /* 0x0000005a00087836 */ /* 0x000fe20000000000 */
[----:B------:R-:W-:Y:S02]  /*16c40*/  ISETP.GT.U32.AND P2, PT, R2, R10, PT ;  /* 0x0000000a0200720c */ /* 0x000fe40003f44070 */
[----:B------:R-:W-:Y:S01]  /*16c50*/  IABS R15, R11 ;  /* 0x0000000b000f7213 */ /* 0x000fe20000000000 */
[----:B0-----:R-:W-:Y:S01]  /*16c60*/  IMAD.MOV.U32 R7, RZ, RZ, R4 ;  /* 0x000000ffff077224 */ /* 0x001fe200078e0004 */
[----:B------:R-:W-:Y:S01]  /*16c70*/  IABS R13, R8 ;  /* 0x00000008000d7213 */ /* 0x000fe20000000000 */
[----:B------:R-:W-:-:S04]  /*16c80*/  IMAD.HI.U32 R4, R22, R5, RZ ;  /* 0x0000000516047227 */ /* 0x000fc800078e00ff */
[----:B------:R-:W-:Y:S01]  /*16c90*/  @!P5 IMAD.MOV R7, RZ, RZ, -R7 ;  /* 0x000000ffff07d224 */ /* 0x000fe200078e0a07 */
[C---:B------:R-:W-:Y:S01]  /*16ca0*/  ISETP.GT.U32.AND P5, PT, R2.reuse, R16, PT ;  /* 0x000000100200720c */ /* 0x040fe20003fa4070 */
[----:B------:R-:W-:Y:S02]  /*16cb0*/  IMAD.MOV R4, RZ, RZ, -R4 ;  /* 0x000000ffff047224 */ /* 0x000fe400078e0a04 */
[--C-:B------:R-:W-:Y:S01]  /*16cc0*/  @!P0 IMAD.IADD R9, R9, 0x1, -R2.reuse ;  /* 0x0000000109098824 */ /* 0x100fe200078e0a02 */
[----:B------:R0:W-:Y:S01]  /*16cd0*/  STL [R1+0x1e4], R7 ;  /* 0x0001e40701007387 */ /* 0x0001e20000100800 */
[----:B------:R-:W-:Y:S01]  /*16ce0*/  IMAD R5, R2, R4, R5 ;  /* 0x0000000402057224 */ /* 0x000fe200078e0205 */
[----:B------:R-:W-:Y:S01]  /*16cf0*/  ISETP.GE.AND P0, PT, R11, RZ, PT ;  /* 0x000000ff0b00720c */ /* 0x000fe20003f06270 */
[----:B------:R-:W-:Y:S02]  /*16d00*/  @!P2 IMAD.IADD R10, R10, 0x1, -R2 ;  /* 0x000000010a0aa824 */ /* 0x000fe400078e0a02 */
[----:B------:R-:W-:Y:S01]  /*16d10*/  IMAD.MOV.U32 R14, RZ, RZ, R9 ;  /* 0x000000ffff0e7224 */ /* 0x000fe200078e0009 */
[----:B------:R-:W-:Y:S01]  /*16d20*/  ISETP.GT.U32.AND P2, PT, R2, R5, PT ;  /* 0x000000050200720c */ /* 0x000fe20003f44070 */
[----:B------:R-:W-:-:S04]  /*16d30*/  IMAD.HI.U32 R4, R22, R13, RZ ;  /* 0x0000000d16047227 */ /* 0x000fc800078e00ff */
[----:B0-----:R-:W-:Y:S02]  /*16d40*/  IMAD.MOV.U32 R7, RZ, RZ, R3 ;  /* 0x000000ffff077224 */ /* 0x001fe400078e0003 */
[----:B------:R-:W-:-:S04]  /*16d50*/  IMAD.HI.U32 R3, R22, R15, RZ ;  /* 0x0000000f16037227 */ /* 0x000fc800078e00ff */
[----:B------:R-:W-:Y:S02]  /*16d60*/  IMAD.MOV R3, RZ, RZ, -R3 ;  /* 0x000000ffff037224 */ /* 0x000fe400078e0a03 */
[----:B------:R-:W-:Y:S02]  /*16d70*/  @!P5 IMAD.IADD R16, R16, 0x1, -R2 ;  /* 0x000000011010d824 */ /* 0x000fe400078e0a02 */
[C---:B------:R-:W-:Y:S02]  /*16d80*/  IMAD R15, R2.reuse, R3, R15 ;  /* 0x00000003020f7224 */ /* 0x040fe400078e020f */
[----:B------:R-:W-:Y:S01]  /*16d90*/  @!P3 IMAD.MOV R14, RZ, RZ, -R14 ;  /* 0x000000ffff0eb224 */ /* 0x000fe200078e0a0e */
[----:B------:R-:W-:Y:S01]  /*16da0*/  ISETP.GT.U32.AND P5, PT, R2, R16, PT ;  /* 0x000000100200720c */ /* 0x000fe20003fa4070 */
[----:B------:R-:W-:Y:S01]  /*16db0*/  VIADD R3, R0, 0x59 ;  /* 0x0000005900037836 */ /* 0x000fe20000000000 */
[----:B------:R-:W-:Y:S01]  /*16dc0*/  ISETP.GT.U32.AND P3, PT, R2, R15, PT ;  /* 0x0000000f0200720c */ /* 0x000fe20003f64070 */
[----:B------:R-:W-:Y:S01]  /*16dd0*/  @!P1 IMAD.MOV R7, RZ, RZ, -R7 ;  /* 0x000000ffff079224 */ /* 0x000fe200078e0a07 */
[----:B------:R-:W-:Y:S01]  /*16de0*/  ISETP.GE.AND P1, PT, R12, RZ, PT ;  /* 0x000000ff0c00720c */ /* 0x000fe20003f26270 */
[----:B------:R-:W-:Y:S01]  /*16df0*/  @!P2 IMAD.IADD R5, R5, 0x1, -R2 ;  /* 0x000000010505a824 */ /* 0x000fe200078e0a02 */
[----:B------:R-:W-:Y:S01]  /*16e00*/  IABS R9, R3 ;  /* 0x0000000300097213 */ /* 0x000fe20000000000 */
[----:B------:R-:W-:Y:S01]  /*16e10*/  IMAD.MOV R4, RZ, RZ, -R4 ;  /* 0x000000ffff047224 */ /* 0x000fe200078e0a04 */
[----:B------:R0:W-:Y:S02]  /*16e20*/  STL [R1+0x228], R7 ;  /* 0x0002280701007387 */ /* 0x0001e40000100800 */
[C---:B------:R-:W-:Y:S01]  /*16e30*/  ISETP.GT.U32.AND P2, PT, R2.reuse, R5, PT ;  /* 0x000000050200720c */ /* 0x040fe20003f44070 */
[----:B------:R-:W-:Y:S01]  /*16e40*/  IMAD R13, R2, R4, R13 ;  /* 0x00000004020d7224 */ /* 0x000fe200078e020d */
[----:B------:R1:W-:Y:S01]  /*16e50*/  STL [R1+0x1c8], R14 ;  /* 0x0001c80e01007387 */ /* 0x0003e20000100800 */
[--C-:B------:R-:W-:Y:S01]  /*16e60*/  @!P5 IMAD.IADD R16, R16, 0x1, -R2.reuse ;  /* 0x000000011010d824 */ /* 0x100fe200078e0a02 */
[----:B------:R-:W-:Y:S01]  /*16e70*/  ISETP.GE.AND P5, PT, R3, RZ, PT ;  /* 0x000000ff0300720c */ /* 0x000fe20003fa6270 */
[----:B------:R-:W-:-:S02]  /*16e80*/  @!P3 IMAD.IADD R15, R15, 0x1, -R2 ;  /* 0x000000010f0fb824 */ /* 0x000fc400078e0a02 */
[----:B------:R-:W-:Y:S02]  /*16e90*/  IMAD.MOV.U32 R3, RZ, RZ, R9 ;  /* 0x000000ffff037224 */ /* 0x000fe400078e0009 */
[----:B0-----:R-:W-:Y:S01]  /*16ea0*/  IMAD.MOV.U32 R7, RZ, RZ, R10 ;  /* 0x000000ffff077224 */ /* 0x001fe200078e000a */
[----:B------:R-:W-:Y:S01]  /*16eb0*/  ISETP.GT.U32.AND P3, PT, R2, R15, PT ;  /* 0x0000000f0200720c */ /* 0x000fe20003f64070 */
[----:B------:R-:W-:Y:S02]  /*16ec0*/  VIADD R4, R0, 0x58 ;  /* 0x0000005800047836 */ /* 0x000fe40000000000 */
[----:B------:R-:W-:Y:S01]  /*16ed0*/  @!P6 IMAD.MOV R7, RZ, RZ, -R7 ;  /* 0x000000ffff07e224 */ /* 0x000fe200078e0a07 */
[----:B------:R-:W-:Y:S01]  /*16ee0*/  ISETP.GE.AND P6, PT, R8, RZ, PT ;  /* 0x000000ff0800720c */ /* 0x000fe20003fc6270 */
[----:B------:R-:W-:Y:S01]  /*16ef0*/  IMAD.HI.U32 R8, R22, R3, RZ ;  /* 0x0000000316087227 */ /* 0x000fe200078e00ff */
[----:B------:R-:W-:Y:S02]  /*16f00*/  IABS R10, R4 ;  /* 0x00000004000a7213 */ /* 0x000fe40000000000 */
[----:B------:R0:W-:Y:S01]  /*16f10*/  STL [R1+0x1cc], R7 ;  /* 0x0001cc0701007387 */ /* 0x0001e20000100800 */
[----:B-1----:R-:W-:-:S02]  /*16f20*/  VIADD R14, R0, 0x57 ;  /* 0x00000057000e7836 */ /* 0x002fc40000000000 */
[----:B------:R-:W-:Y:S02]  /*16f30*/  IMAD.MOV R8, RZ, RZ, -R8 ;  /* 0x000000ffff087224 */ /* 0x000fe400078e0a08 */
[----:B------:R-:W-:Y:S01]  /*16f40*/  @!P2 IMAD.IADD R5, R5, 0x1, -R2 ;  /* 0x000000010505a824 */ /* 0x000fe200078e0a02 */
[C---:B------:R-:W-:Y:S01]  /*16f50*/  ISETP.GT.U32.AND P2, PT, R2.reuse, R13, PT ;  /* 0x0000000d0200720c */ /* 0x040fe20003f44070 */
[----:B------:R-:W-:Y:S01]  /*16f60*/  IMAD R3, R2, R8, R3 ;  /* 0x0000000802037224 */ /* 0x000fe200078e0203 */
[----:B------:R-:W-:Y:S01]  /*16f70*/  IABS R11, R14 ;  /* 0x0000000e000b7213 */ /* 0x000fe20000000000 */
[----:B------:R-:W-:Y:S01]  /*16f80*/  IMAD.HI.U32 R17, R22, R10, RZ ;  /* 0x0000000a16117227 */ /* 0x000fe200078e00ff */
[----:B------:R-:W-:-:S03]  /*16f90*/  IABS R8, R19 ;  /* 0x0000001300087213 */ /* 0x000fc60000000000 */
        /* <DEDUP_REMOVED lines=9> */
[----:B------:R-:W-:Y:S02]  /*17030*/  @!P3 IMAD.IADD R3, R3, 0x1, -R2 ;  /* 0x000000010303b824 */ /* 0x000fe400078e0a02 */
[----:B------:R-:W-:Y:S01]  /*17040*/  VIADD R12, R0, 0x54 ;  /* 0x00000054000c7836 */ /* 0x000fe20000000000 */
[----:B------:R-:W-:Y:S01]  /*17050*/  ISETP.GT.U32.AND P3, PT, R2, R11, PT ;  /* 0x0000000b0200720c */ /* 0x000fe20003f64070 */
[----:B------:R-:W-:-:S03]  /*17060*/  IMAD.HI.U32 R20, R22, R8, RZ ;  /* 0x0000000816147227 */ /* 0x000fc600078e00ff */
[----:B------:R-:W-:Y:S01]  /*17070*/  IABS R23, R12 ;  /* 0x0000000c00177213 */ /* 0x000fe20000000000 */
[----:B------:R-:W-:Y:S02]  /*17080*/  VIADD R9, R0, 0x55 ;  /* 0x0000005500097836 */ /* 0x000fe40000000000 */
[----:B------:R-:W-:Y:S01]  /*17090*/  @!P2 IMAD.IADD R10, R10, 0x1, -R2 ;  /* 0x000000010a0aa824 */ /* 0x000fe200078e0a02 */
[C---:B------:R-:W-:Y:S01]  /*170a0*/  ISETP.GT.U32.AND P2, PT, R2.reuse, R13, PT ;  /* 0x0000000d0200720c */ /* 0x040fe20003f44070 */
[----:B------:R-:W-:Y:S01]  /*170b0*/  IMAD.MOV R20, RZ, RZ, -R20 ;  /* 0x000000ffff147224 */ /* 0x000fe200078e0a14 */
[----:B------:R-:W-:Y:S01]  /*170c0*/  IABS R18, R9 ;  /* 0x0000000900127213 */ /* 0x000fe20000000000 */
[----:B------:R-:W-:Y:S01]  /*170d0*/  @!P1 IMAD.MOV R5, RZ, RZ, -R5 ;  /* 0x000000ffff059224 */ /* 0x000fe200078e0a05 */
[C---:B------:R-:W-:Y:S01]  /*170e0*/  ISETP.GT.U32.AND P1, PT, R2.reuse, R10, PT ;  /* 0x0000000a0200720c */ /* 0x040fe20003f24070 */
[----:B------:R-:W-:Y:S02]  /*170f0*/  IMAD R8, R2, R20, R8 ;  /* 0x0000001402087224 */ /* 0x000fe400078e0208 */
[----:B0-----:R-:W-:-:S02]  /*17100*/  IMAD.MOV.U32 R7, RZ, RZ, R16 ;  /* 0x000000ffff077224 */ /* 0x001fc400078e0010 */
[----:B------:R-:W-:Y:S02]  /*17110*/  @!P3 IMAD.IADD R11, R11, 0x1, -R2 ;  /* 0x000000010b0bb824 */ /* 0x000fe400078e0a02 */
[----:B------:R-:W-:-:S03]  /*17120*/  IMAD.HI.U32 R20, R22, R23, RZ ;  /* 0x0000001716147227 */ /* 0x000fc600078e00ff */
[C---:B------:R-:W-:Y:S01]  /*17130*/  ISETP.GT.U32.AND P3, PT, R2.reuse, R11, PT ;  /* 0x0000000b0200720c */ /* 0x040fe20003f64070 */
[----:B------:R-:W-:Y:S01]  /*17140*/  @!P4 IMAD.MOV R7, RZ, RZ, -R7 ;  /* 0x000000ffff07c224 */ /* 0x000fe200078e0a07 */
[----:B------:R-:W-:Y:S01]  /*17150*/  ISETP.GT.U32.AND P4, PT, R2, R3, PT ;  /* 0x000000030200720c */ /* 0x000fe20003f84070 */
[----:B------:R-:W-:-:S03]  /*17160*/  IMAD.HI.U32 R21, R22, R18, RZ ;  /* 0x0000001216157227 */ /* 0x000fc600078e00ff */
[----:B------:R-:W-:Y:S01]  /*17170*/  STL [R1+0x1a8], R7 ;  /* 0x0001a80701007387 */ /* 0x000fe20000100800 */
[----:B------:R-:W-:Y:S02]  /*17180*/  IMAD.MOV R20, RZ, RZ, -R20 ;  /* 0x000000ffff147224 */ /* 0x000fe400078e0a14 */
[----:B------:R-:W-:Y:S01]  /*17190*/  IMAD.MOV R21, RZ, RZ, -R21 ;  /* 0x000000ffff157224 */ /* 0x000fe200078e0a15 */
[----:B------:R0:W-:Y:S01]  /*171a0*/  STL [R1+0x1a4], R5 ;  /* 0x0001a40501007387 */ /* 0x0001e20000100800 */
[----:B------:R-:W-:Y:S02]  /*171b0*/  IMAD R23, R2, R20, R23 ;  /* 0x0000001402177224 */ /* 0x000fe400078e0217 */
[----:B------:R-:W-:Y:S02]  /*171c0*/  VIADD R17, R0, 0x53 ;  /* 0x0000005300117836 */ /* 0x000fe40000000000 */
[----:B------:R-:W-:Y:S02]  /*171d0*/  IMAD R18, R2, R21, R18 ;  /* 0x0000001502127224 */ /* 0x000fe400078e0212 */
[--C-:B------:R-:W-:Y:S01]  /*171e0*/  @!P1 IMAD.IADD R10, R10, 0x1, -R2.reuse ;  /* 0x000000010a0a9824 */ /* 0x100fe200078e0a02 */
[C---:B------:R-:W-:Y:S01]  /*171f0*/  ISETP.GT.U32.AND P1, PT, R2.reuse, R23, PT ;  /* 0x000000170200720c */ /* 0x040fe20003f24070 */
[--C-:B------:R-:W-:Y:S01]  /*17200*/  @!P2 IMAD.IADD R13, R13, 0x1, -R2.reuse ;  /* 0x000000010d0da824 */ /* 0x100fe200078e0a02 */
[----:B------:R-:W-:Y:S01]  /*17210*/  IABS R16, R17 ;  /* 0x0000001100107213 */ /* 0x000fe20000000000 */
[----:B0-----:R-:W-:Y:S01]  /*17220*/  IMAD.MOV.U32 R5, RZ, RZ, R15 ;  /* 0x000000ffff057224 */ /* 0x001fe200078e000f */
[----:B------:R-:W-:Y:S01]  /*17230*/  ISETP.GT.U32.AND P2, PT, R2, R18, PT ;  /* 0x000000120200720c */ /* 0x000fe20003f44070 */
[--C-:B------:R-:W-:Y:S01]  /*17240*/  @!P4 IMAD.IADD R3, R3, 0x1, -R2.reuse ;  /* 0x000000010303c824 */ /* 0x100fe200078e0a02 */
[----:B------:R-:W-:Y:S01]  /*17250*/  ISETP.GE.AND P4, PT, R4, RZ, PT ;  /* 0x000000ff0400720c */ /* 0x000fe20003f86270 */
[----:B------:R-:W-:Y:S01]  /*17260*/  @!P0 IMAD.MOV R5, RZ, RZ, -R5 ;  /* 0x000000ffff058224 */ /* 0x000fe200078e0a05 */
[----:B------:R-:W-:Y:S01]  /*17270*/  ISETP.GT.U32.AND P0, PT, R2, R8, PT ;  /* 0x000000080200720c */ /* 0x000fe20003f04070 */
[----:B------:R-:W-:Y:S01]  /*17280*/  @!P3 IMAD.IADD R11, R11, 0x1, -R2 ;  /* 0x000000010b0bb824 */ /* 0x000fe200078e0a02 */
[----:B------:R-:W-:Y:S01]  /*17290*/  ISETP.GE.AND P3, PT, R14, RZ, PT ;  /* 0x000000ff0e00720c */ /* 0x000fe20003f66270 */
[----:B------:R-:W-:Y:S01]  /*172a0*/  IMAD.HI.U32 R4, R22, R16, RZ ;  /* 0x0000001016047227 */ /* 0x000fe200078e00ff */
[----:B------:R0:W-:Y:S03]  /*172b0*/  STL [R1+0x19c], R5 ;  /* 0x00019c0501007387 */ /* 0x0001e60000100800 */
[----:B------:R-:W-:-:S02]  /*172c0*/  IMAD.MOV R4, RZ, RZ, -R4 ;  /* 0x000000ffff047224 */ /* 0x000fc400078e0a04 */
[----:B------:R-:W-:Y:S02]  /*172d0*/  IMAD.MOV.U32 R7, RZ, RZ, R13 ;  /* 0x000000ffff077224 */ /* 0x000fe400078e000d */
[----:B------:R-:W-:Y:S02]  /*172e0*/  @!P1 IMAD.IADD R23, R23, 0x1, -R2 ;  /* 0x0000000117179824 */ /* 0x000fe400078e0a02 */
[----:B------:R-:W-:Y:S02]  /*172f0*/  IMAD.MOV.U32 R20, RZ, RZ, R3 ;  /* 0x000000ffff147224 */ /* 0x000fe400078e0003 */
[----:B0-----:R-:W-:Y:S02]  /*17300*/  VIADD R5, R0, 0x52 ;  /* 0x0000005200057836 */ /* 0x001fe40000000000 */
[----:B------:R-:W-:Y:S02]  /*17310*/  IMAD R4, R2, R4, R16 ;  /* 0x0000000402047224 */ /* 0x000fe400078e0210 */
[----:B------:R-:W-:Y:S01]  /*17320*/  IMAD.MOV.U32 R3, RZ, RZ, R11 ;  /* 0x000000ffff037224 */ /* 0x000fe200078e000b */
[----:B------:R-:W-:Y:S01]  /*17330*/  IABS R15, R5 ;  /* 0x00000005000f7213 */ /* 0x000fe20000000000 */
[----:B------:R-:W-:Y:S01]  /*17340*/  @!P2 IMAD.IADD R18, R18, 0x1, -R2 ;  /* 0x000000011212a824 */ /* 0x000fe200078e0a02 */
[----:B------:R-:W-:Y:S01]  /*17350*/  ISETP.GE.AND P2, PT, R9, RZ, PT ;  /* 0x000000ff0900720c */ /* 0x000fe20003f46270 */
[----:B------:R-:W-:Y:S01]  /*17360*/  @!P6 IMAD.MOV R7, RZ, RZ, -R7 ;  /* 0x000000ffff07e224 */ /* 0x000fe200078e0a07 */
[C---:B------:R-:W-:Y:S01]  /*17370*/  ISETP.GT.U32.AND P6, PT, R2.reuse, R23, PT ;  /* 0x000000170200720c */ /* 0x040fe20003fc4070 */
[----:B------:R-:W-:Y:S01]  /*17380*/  @!P3 IMAD.MOV R3, RZ, RZ, -R3 ;  /* 0x000000ffff03b224 */ /* 0x000fe200078e0a03 */
[----:B------:R-:W-:Y:S01]  /*17390*/  ISETP.GT.U32.AND P3, PT, R2, R4, PT ;  /* 0x000000040200720c */ /* 0x000fe20003f64070 */
[----:B------:R-:W-:Y:S01]  /*173a0*/  IMAD.HI.U32 R9, R22, R15, RZ ;  /* 0x0000000f16097227 */ /* 0x000fe200078e00ff */
[----:B------:R0:W-:Y:S03]  /*173b0*/  STL [R1+0x194], R7 ;  /* 0x0001940701007387 */ /* 0x0001e60000100800 */
[----:B------:R-:W-:-:S02]  /*173c0*/  IMAD.MOV R9, RZ, RZ, -R9 ;  /* 0x000000ffff097224 */ /* 0x000fc400078e0a09 */
[----:B------:R-:W-:Y:S02]  /*173d0*/  VIADD R14, R0, 0x51 ;  /* 0x00000051000e7836 */ /* 0x000fe40000000000 */
[C---:B------:R-:W-:Y:S02]  /*173e0*/  IMAD R15, R2.reuse, R9, R15 ;  /* 0x00000009020f7224 */ /* 0x040fe400078e020f */
[----:B------:R-:W-:Y:S01]  /*173f0*/  @!P5 IMAD.MOV R20, RZ, RZ, -R20 ;  /* 0x000000ffff14d224 */ /* 0x000fe200078e0a14 */
[----:B------:R-:W-:Y:S01]  /*17400*/  IABS R11, R14 ;  /* 0x0000000e000b7213 */ /* 0x000fe20000000000 */
[----:B0-----:R-:W-:Y:S01]  /*17410*/  IMAD.MOV.U32 R7, RZ, RZ, R10 ;  /* 0x000000ffff077224 */ /* 0x001fe200078e000a */
[----:B------:R-:W-:Y:S01]  /*17420*/  ISETP.GT.U32.AND P5, PT, R2, R18, PT ;  /* 0x000000120200720c */ /* 0x000fe20003fa4070 */
[--C-:B------:R-:W-:Y:S01]  /*17430*/  @!P0 IMAD.IADD R8, R8, 0x1, -R2.reuse ;  /* 0x0000000108088824 */ /* 0x100fe200078e0a02 */
[----:B------:R-:W-:Y:S01]  /*17440*/  STL [R1+0x190], R20 ;  /* 0x0001901401007387 */ /* 0x000fe20000100800 */
[----:B------:R-:W-:Y:S01]  /*17450*/  @!P4 IMAD.MOV R7, RZ, RZ, -R7 ;  /* 0x000000ffff07c224 */ /* 0x000fe200078e0a07 */
[----:B------:R-:W-:Y:S01]  /*17460*/  ISETP.GE.AND P0, PT, R19, RZ, PT ;  /* 0x000000ff1300720c */ /* 0x000fe20003f06270 */
[--C-:B------:R-:W-:Y:S01]  /*17470*/  @!P6 IMAD.IADD R23, R23, 0x1, -R2.reuse ;  /* 0x000000011717e824 */ /* 0x100fe200078e0a02 */
[----:B------:R-:W-:Y:S01]  /*17480*/  ISETP.GT.U32.AND P6, PT, R2, R15, PT ;  /* 0x0000000f0200720c */ /* 0x000fe20003fc4070 */
[--C-:B------:R-:W-:Y:S01]  /*17490*/  @!P3 IMAD.IADD R4, R4, 0x1, -R2.reuse ;  /* 0x000000010404b824 */ /* 0x100fe200078e0a02 */
[----:B------:R-:W-:Y:S01]  /*174a0*/  ISETP.GT.U32.AND P1, PT, R2, R8, PT ;  /* 0x000000080200720c */ /* 0x000fe20003f24070 */
[----:B------:R-:W-:Y:S01]  /*174b0*/  STL [R1+0x18c], R7 ;  /* 0x00018c0701007387 */ /* 0x000fe20000100800 */
[----:B------:R-:W-:Y:S01]  /*174c0*/  VIADD R9, R0, 0x50 ;  /* 0x0000005000097836 */ /* 0x000fe20000000000 */
[----:B------:R-:W-:Y:S01]  /*174d0*/  ISETP.GE.AND P4, PT, R12, RZ, PT ;  /* 0x000000ff0c00720c */ /* 0x000fe20003f86270 */
[----:B------:R-:W-:Y:S01]  /*174e0*/  VIADD R12, R0, 0x4e ;  /* 0x0000004e000c7836 */ /* 0x000fe20000000000 */
[----:B------:R0:W-:Y:S01]  /*174f0*/  STL [R1+0x188], R3 ;  /* 0x0001880301007387 */ /* 0x0001e20000100800 */
[----:B------:R-:W-:Y:S01]  /*17500*/  ISETP.GT.U32.AND P3, PT, R2, R4, PT ;  /* 0x000000040200720c */ /* 0x000fe20003f64070 */
[----:B------:R-:W-:Y:S01]  /*17510*/  @!P5 IMAD.IADD R18, R18, 0x1, -R2 ;  /* 0x000000011212d824 */ /* 0x000fe200078e0a02 */
[----:B------:R-:W-:-:S02]  /*17520*/  IABS R10, R9 ;  /* 0x00000009000a7213 */ /* 0x000fc40000000000 */
[----:B------:R-:W-:Y:S01]  /*17530*/  ISETP.GE.AND P5, PT, R5, RZ, PT ;  /* 0x000000ff0500720c */ /* 0x000fe20003fa6270 */
[--C-:B------:R-:W-:Y:S02]  /*17540*/  @!P6 IMAD.IADD R15, R15, 0x1, -R2.reuse ;  /* 0x000000010f0fe824 */ /* 0x100fe400078e0a02 */
[----:B------:R-:W-:Y:S01]  /*17550*/  @!P1 IMAD.IADD R8, R8, 0x1, -R2 ;  /* 0x0000000108089824 */ /* 0x000fe200078e0a02 */
[----:B------:R-:W-:Y:S01]  /*17560*/  ISETP.GE.AND P1, PT, R17, RZ, PT ;  /* 0x000000ff1100720c */ /* 0x000fe20003f26270 */
[----:B0-----:R-:W-:Y:S01]  /*17570*/  IMAD.HI.U32 R3, R22, R11, RZ ;  /* 0x0000000b16037227 */ /* 0x001fe200078e00ff */
[----:B------:R-:W-:-:S03]  /*17580*/  ISETP.GT.U32.AND P6, PT, R2, R15, PT ;  /* 0x0000000f0200720c */ /* 0x000fc60003fc4070 */
[----:B------:R-:W-:Y:S02]  /*17590*/  IMAD.MOV R3, RZ, RZ, -R3 ;  /* 0x000000ffff037224 */ /* 0x000fe400078e0a03 */
[----:B------:R-:W-:Y:S02]  /*175a0*/  @!P3 IMAD.IADD R4, R4, 0x1, -R2 ;  /* 0x000000010404b824 */ /* 0x000fe400078e0a02 */
[----:B------:R-:W-:Y:S02]  /*175b0*/  IMAD R11, R2, R3, R11 ;  /* 0x00000003020b7224 */ /* 0x000fe400078e020b */
[----:B------:R-:W-:-:S03]  /*175c0*/  IMAD.HI.U32 R5, R22, R10, RZ ;  /* 0x0000000a16057227 */ /* 0x000fc600078e00ff */
[----:B------:R-:W-:Y:S01]  /*175d0*/  ISETP.GT.U32.AND P3, PT, R2, R11, PT ;  /* 0x0000000b0200720c */ /* 0x000fe20003f64070 */
[----:B------:R-:W-:Y:S02]  /*175e0*/  IMAD.MOV.U32 R7, RZ, RZ, R8 ;  /* 0x000000ffff077224 */ /* 0x000fe400078e0008 */
[C---:B------:R-:W-:Y:S02]  /*175f0*/  VIADD R8, R0.reuse, 0x4f ;  /* 0x0000004f00087836 */ /* 0x040fe40000000000 */
[----:B------:R-:W-:Y:S02]  /*17600*/  IMAD.MOV R5, RZ, RZ, -R5 ;  /* 0x000000ffff057224 */ /* 0x000fe400078e0a05 */
[----:B------:R-:W-:Y:S01]  /*17610*/  VIADD R3, R0, 0x4d ;  /* 0x0000004d00037836 */ /* 0x000fe20000000000 */
[----:B------:R-:W-:Y:S01]  /*17620*/  IABS R16, R8 ;  /* 0x0000000800107213 */ /* 0x000fe20000000000 */
[----:B------:R-:W-:Y:S02]  /*17630*/  IMAD R10, R2, R5, R10 ;  /* 0x00000005020a7224 */ /* 0x000fe400078e020a */
[----:B------:R-:W-:Y:S01]  /*17640*/  @!P0 IMAD.MOV R7, RZ, RZ, -R7 ;  /* 0x000000ffff078224 */ /* 0x000fe200078e0a07 */
[----:B------:R-:W-:Y:S01]  /*17650*/  ISETP.GE.AND P0, PT, R14, RZ, PT ;  /* 0x000000ff0e00720c */ /* 0x000fe20003f06270 */
[--C-:B------:R-:W-:Y:S01]  /*17660*/  @!P6 IMAD.IADD R15, R15, 0x1, -R2.reuse ;  /* 0x000000010f0fe824 */ /* 0x100fe200078e0a02 */
[----:B------:R-:W-:Y:S01]  /*17670*/  IABS R13, R3 ;  /* 0x00000003000d7213 */ /* 0x000fe20000000000 */
[----:B------:R-:W-:Y:S01]  /*17680*/  IMAD.HI.U32 R20, R22, R16, RZ ;  /* 0x0000001016147227 */ /* 0x000fe200078e00ff */
[----:B------:R-:W-:Y:S01]  /*17690*/  IABS R14, R12 ;  /* 0x0000000c000e7213 */ /* 0x000fe20000000000 */
[----:B------:R0:W-:Y:S01]  /*176a0*/  STL [R1+0x184], R7 ;  /* 0x0001840701007387 */ /* 0x0001e20000100800 */
[----:B------:R-:W-:Y:S01]  /*176b0*/  ISETP.GT.U32.AND P6, PT, R2, R10, PT ;  /* 0x0000000a0200720c */ /* 0x000fe20003fc4070 */
[----:B------:R-:W-:Y:S01]  /*176c0*/  @!P3 IMAD.IADD R11, R11, 0x1, -R2 ;  /* 0x000000010b0bb824 */ /* 0x000fe200078e0a02 */
[----:B------:R-:W-:Y:S01]  /*176d0*/  ISETP.GE.AND P3, PT, R9, RZ, PT ;  /* 0x000000ff0900720c */ /* 0x000fe20003f66270 */
[----:B------:R-:W-:-:S04]  /*176e0*/  IMAD.HI.U32 R17, R22, R13, RZ ;  /* 0x0000000d16117227 */ /* 0x000fc800078e00ff */
[----:B------:R-:W-:-:S04]  /*176f0*/  IMAD.HI.U32 R19, R22, R14, RZ ;  /* 0x0000000e16137227 */ /* 0x000fc800078e00ff */
[----:B------:R-:W-:Y:S02]  /*17700*/  IMAD.MOV R20, RZ, RZ, -R20 ;  /* 0x000000ffff147224 */ /* 0x000fe400078e0a14 */
[----:B------:R-:W-:Y:S01]  /*17710*/  @!P2 IMAD.MOV R18, RZ, RZ, -R18 ;  /* 0x000000ffff12a224 */ /* 0x000fe200078e0a12 */
[C---:B------:R-:W-:Y:S01]  /*17720*/  ISETP.GT.U32.AND P2, PT, R2.reuse, R11, PT ;  /* 0x0000000b0200720c */ /* 0x040fe20003f44070 */
[----:B------:R-:W-:Y:S02]  /*17730*/  IMAD.MOV R17, RZ, RZ, -R17 ;  /* 0x000000ffff117224 */ /* 0x000fe400078e0a11 */
[----:B------:R-:W-:Y:S01]  /*17740*/  IMAD.MOV R19, RZ, RZ, -R19 ;  /* 0x000000ffff137224 */ /* 0x000fe200078e0a13 */
[----:B------:R1:W-:Y:S01]  /*17750*/  STL [R1+0xa8], R18 ;  /* 0x0000a81201007387 */ /* 0x0003e20000100800 */
[----:B------:R-:W-:Y:S02]  /*17760*/  IMAD R9, R2, R20, R16 ;  /* 0x0000001402097224 */ /* 0x000fe400078e0210 */
[----:B0-----:R-:W-:-:S02]  /*17770*/  IMAD.MOV.U32 R7, RZ, RZ, R23 ;  /* 0x000000ffff077224 */ /* 0x001fc400078e0017 */
[C---:B------:R-:W-:Y:S02]  /*17780*/  IMAD R13, R2.reuse, R17, R13 ;  /* 0x00000011020d7224 */ /* 0x040fe400078e020d */
[C---:B------:R-:W-:Y:S02]  /*17790*/  IMAD R14, R2.reuse, R19, R14 ;  /* 0x00000013020e7224 */ /* 0x040fe400078e020e */
[----:B------:R-:W-:Y:S01]  /*177a0*/  @!P4 IMAD.MOV R7, RZ, RZ, -R7 ;  /* 0x000000ffff07c224 */ /* 0x000fe200078e0a07 */
[----:B------:R-:W-:Y:S01]  /*177b0*/  ISETP.GT.U32.AND P4, PT, R2, R9, PT ;  /* 0x000000090200720c */ /* 0x000fe20003f84070 */
[----:B------:R-:W-:Y:S02]  /*177c0*/  IMAD.MOV.U32 R17, RZ, RZ, R4 ;  /* 0x000000ffff117224 */ /* 0x000fe400078e0004 */
[--C-:B------:R-:W-:Y:S01]  /*177d0*/  @!P6 IMAD.IADD R10, R10, 0x1, -R2.reuse ;  /* 0x000000010a0ae824 */ /* 0x100fe200078e0a02 */
[----:B------:R0:W-:Y:S01]  /*177e0*/  STL [R1+0xa4], R7 ;  /* 0x0000a40701007387 */ /* 0x0001e20000100800 */
[----:B------:R-:W-:Y:S01]  /*177f0*/  @!P1 IMAD.MOV R17, RZ, RZ, -R17 ;  /* 0x000000ffff119224 */ /* 0x000fe200078e0a11 */
[C---:B------:R-:W-:Y:S01]  /*17800*/  ISETP.GT.U32.AND P1, PT, R2.reuse, R14, PT ;  /* 0x0000000e0200720c */ /* 0x040fe20003f24070 */
[----:B------:R-:W-:Y:S01]  /*17810*/  @!P2 IMAD.IADD R11, R11, 0x1, -R2 ;  /* 0x000000010b0ba824 */ /* 0x000fe200078e0a02 */
[----:B------:R-:W-:Y:S01]  /*17820*/  ISETP.GT.U32.AND P6, PT, R2, R10, PT ;  /* 0x0000000a0200720c */ /* 0x000fe20003fc4070 */
[----:B------:R-:W-:Y:S01]  /*17830*/  VIADD R5, R0, 0x4c ;  /* 0x0000004c00057836 */ /* 0x000fe20000000000 */
[----:B------:R-:W-:Y:S01]  /*17840*/  ISETP.GT.U32.AND P2, PT, R2, R13, PT ;  /* 0x0000000d0200720c */ /* 0x000fe20003f44070 */
[----:B------:R-:W-:Y:S01]  /*17850*/  STL [R1+0x98], R17 ;  /* 0x0000981101007387 */ /* 0x000fe20000100800 */
[----:B-1----:R-:W-:-:S02]  /*17860*/  VIADD R18, R0, 0x2e ;  /* 0x0000002e00127836 */ /* 0x002fc40000000000 */
[----:B0-----:R-:W-:Y:S01]  /*17870*/  IMAD.MOV.U32 R7, RZ, RZ, R15 ;  /* 0x000000ffff077224 */ /* 0x001fe200078e000f */
[----:B------:R-:W-:Y:S01]  /*17880*/  IABS R16, R5 ;  /* 0x0000000500107213 */ /* 0x000fe20000000000 */
[--C-:B------:R-:W-:Y:S01]  /*17890*/  @!P4 IMAD.IADD R9, R9, 0x1, -R2.reuse ;  /* 0x000000010909c824 */ /* 0x100fe200078e0a02 */
[----:B------:R-:W-:Y:S01]  /*178a0*/  ISETP.GE.AND P4, PT, R3, RZ, PT ;  /* 0x000000ff0300720c */ /* 0x000fe20003f86270 */
[----:B------:R-:W-:Y:S01]  /*178b0*/  @!P5 IMAD.MOV R7, RZ, RZ, -R7 ;  /* 0x000000ffff07d224 */ /* 0x000fe200078e0a07 */
[----:B------:R-:W-:Y:S01]  /*178c0*/  ISETP.GE.AND P5, PT, R8, RZ, PT ;  /* 0x000000ff0800720c */ /* 0x000fe20003fa6270 */
[----:B------:R-:W-:Y:S02]  /*178d0*/  VIADD R8, R0, 0x4b ;  /* 0x0000004b00087836 */ /* 0x000fe40000000000 */
[--C-:B------:R-:W-:Y:S01]  /*178e0*/  @!P1 IMAD.IADD R14, R14, 0x1, -R2.reuse ;  /* 0x000000010e0e9824 */ /* 0x100fe200078e0a02 */
[----:B------:R0:W-:Y:S01]  /*178f0*/  STL [R1+0x90], R7 ;  /* 0x0000900701007387 */ /* 0x0001e20000100800 */
[--C-:B------:R-:W-:Y:S01]  /*17900*/  @!P6 IMAD.IADD R10, R10, 0x1, -R2.reuse ;  /* 0x000000010a0ae824 */ /* 0x100fe200078e0a02 */
[----:B------:R-:W-:Y:S01]  /*17910*/  ISETP.GT.U32.AND P1, PT, R2, R9, PT ;  /* 0x000000090200720c */ /* 0x000fe20003f24070 */
[----:B------:R-:W-:Y:S01]  /*17920*/  @!P2 IMAD.IADD R13, R13, 0x1, -R2 ;  /* 0x000000010d0da824 */ /* 0x000fe200078e0a02 */
[----:B------:R-:W-:Y:S01]  /*17930*/  ISETP.GE.AND P6, PT, R12, RZ, PT ;  /* 0x000000ff0c00720c */ /* 0x000fe20003fc6270 */
[----:B------:R-:W-:Y:S01]  /*17940*/  IMAD.HI.U32 R4, R22, R16, RZ ;  /* 0x0000001016047227 */ /* 0x000fe200078e00ff */
[----:B------:R-:W-:-:S02]  /*17950*/  IABS R12, R8 ;  /* 0x00000008000c7213 */ /* 0x000fc40000000000 */
[----:B------:R-:W-:Y:S01]  /*17960*/  ISETP.GT.U32.AND P2, PT, R2, R13, PT ;  /* 0x0000000d0200720c */ /* 0x000fe20003f44070 */
[----:B------:R-:W-:Y:S02]  /*17970*/  IMAD.MOV R4, RZ, RZ, -R4 ;  /* 0x000000ffff047224 */ /* 0x000fe400078e0a04 */
[----:B0-----:R-:W-:Y:S02]  /*17980*/  IMAD.MOV.U32 R7, RZ, RZ, R11 ;  /* 0x000000ffff077224 */ /* 0x001fe400078e000b */
[----:B------:R-:W-:-:S04]  /*17990*/  IMAD.HI.U32 R11, R22, R12, RZ ;  /* 0x0000000c160b7227 */ /* 0x000fc800078e00ff */
[----:B------:R-:W-:Y:S01]  /*179a0*/  @!P0 IMAD.MOV R7, RZ, RZ, -R7 ;  /* 0x000000ffff078224 */ /* 0x000fe200078e0a07 */
[C---:B------:R-:W-:Y:S01]  /*179b0*/  ISETP.GT.U32.AND P0, PT, R2.reuse, R14, PT ;  /* 0x0000000e0200720c */ /* 0x040fe20003f04070 */
[C---:B------:R-:W-:Y:S02]  /*179c0*/  IMAD R3, R2.reuse, R4, R16 ;  /* 0x0000000402037224 */ /* 0x040fe400078e0210 */
[----:B------:R-:W-:Y:S01]  /*179d0*/  IMAD.MOV R11, RZ, RZ, -R11 ;  /* 0x000000ffff0b7224 */ /* 0x000fe200078e0a0b */
[----:B------:R0:W-:Y:S01]  /*179e0*/  STL [R1+0x10c], R7 ;  /* 0x00010c0701007387 */ /* 0x0001e20000100800 */
[----:B------:R-:W-:Y:S01]  /*179f0*/  @!P1 IMAD.IADD R9, R9, 0x1, -R2 ;  /* 0x0000000109099824 */ /* 0x000fe200078e0a02 */
[----:B------:R-:W-:Y:S01]  /*17a00*/  ISETP.GE.AND P1, PT, R5, RZ, PT ;  /* 0x000000ff0500720c */ /* 0x000fe20003f26270 */
[----:B------:R-:W-:Y:S02]  /*17a10*/  IMAD R5, R2, R11, R12 ;  /* 0x0000000b02057224 */ /* 0x000fe400078e020c */
[----:B------:R-:W-:-:S02]  /*17a20*/  @!P2 IMAD.IADD R13, R13, 0x1, -R2 ;  /* 0x000000010d0da824 */ /* 0x000fc400078e0a02 */
[----:B------:R-:W-:Y:S01]  /*17a30*/  VIADD R4, R0, 0x4a ;  /* 0x0000004a00047836 */ /* 0x000fe20000000000 */
[----:B------:R-:W-:Y:S01]  /*17a40*/  ISETP.GT.U32.AND P2, PT, R2, R5, PT ;  /* 0x000000050200720c */ /* 0x000fe20003f44070 */
[----:B------:R-:W-:Y:S02]  /*17a50*/  IMAD.MOV.U32 R15, RZ, RZ, R9 ;  /* 0x000000ffff0f7224 */ /* 0x000fe400078e0009 */
[----:B0-----:R-:W-:Y:S01]  /*17a60*/  IMAD.MOV.U32 R7, RZ, RZ, R10 ;  /* 0x000000ffff077224 */ /* 0x001fe200078e000a */
[----:B------:R-:W-:Y:S01]  /*17a70*/  IABS R16, R4 ;  /* 0x0000000400107213 */ /* 0x000fe20000000000 */
[----:B------:R-:W-:Y:S02]  /*17a80*/  VIADD R10, R0, 0x49 ;  /* 0x00000049000a7836 */ /* 0x000fe40000000000 */
[----:B------:R-:W-:Y:S01]  /*17a90*/  @!P3 IMAD.MOV R7, RZ, RZ, -R7 ;  /* 0x000000ffff07b224 */ /* 0x000fe200078e0a07 */
[----:B------:R-:W-:Y:S01]  /*17aa0*/  ISETP.GT.U32.AND P3, PT, R2, R3, PT ;  /* 0x000000030200720c */ /* 0x000fe20003f64070 */
[----:B------:R-:W-:Y:S01]  /*17ab0*/  IMAD.HI.U32 R11, R22, R16, RZ ;  /* 0x00000010160b7227 */ /* 0x000fe200078e00ff */
[----:B------:R-:W-:-:S02]  /*17ac0*/  IABS R17, R10 ;  /* 0x0000000a00117213 */ /* 0x000fc40000000000 */
[----:B------:R0:W-:Y:S01]  /*17ad0*/  STL [R1+0x164], R7 ;  /* 0x0001640701007387 */ /* 0x0001e20000100800 */
[--C-:B------:R-:W-:Y:S02]  /*17ae0*/  @!P2 IMAD.IADD R5, R5, 0x1, -R2.reuse ;  /* 0x000000010505a824 */ /* 0x100fe400078e0a02 */
[----:B------:R-:W-:Y:S01]  /*17af0*/  @!P0 IMAD.IADD R14, R14, 0x1, -R2 ;  /* 0x000000010e0e8824 */ /* 0x000fe200078e0a02 */
[----:B------:R-:W-:Y:S01]  /*17b00*/  ISETP.GE.AND P0, PT, R8, RZ, PT ;  /* 0x000000ff0800720c */ /* 0x000fe20003f06270 */
[----:B------:R-:W-:Y:S02]  /*17b10*/  IMAD.MOV R11, RZ, RZ, -R11 ;  /* 0x000000ffff0b7224 */ /* 0x000fe400078e0a0b */
[----:B------:R-:W-:-:S04]  /*17b20*/  IMAD.HI.U32 R9, R22, R17, RZ ;  /* 0x0000001116097227 */ /* 0x000fc800078e00ff */
[----:B------:R-:W-:Y:S01]  /*17b30*/  @!P3 IMAD.IADD R3, R3, 0x1, -R2 ;  /* 0x000000010303b824 */ /* 0x000fe200078e0a02 */
[----:B------:R-:W-:Y:S01]  /*17b40*/  ISETP.GE.AND P3, PT, R4, RZ, PT ;  /* 0x000000ff0400720c */ /* 0x000fe20003f66270 */
[C---:B------:R-:W-:Y:S02]  /*17b50*/  IMAD R16, R2.reuse, R11, R16 ;  /* 0x0000000b02107224 */ /* 0x040fe400078e0210 */
[----:B0-----:R-:W-:Y:S01]  /*17b60*/  IMAD.MOV.U32 R7, RZ, RZ, R14 ;  /* 0x000000ffff077224 */ /* 0x001fe200078e000e */
[C---:B------:R-:W-:Y:S01]  /*17b70*/  ISETP.GT.U32.AND P2, PT, R2.reuse, R3, PT ;  /* 0x000000030200720c */ /* 0x040fe20003f44070 */
[----:B------:R-:W-:Y:S02]  /*17b80*/  IMAD.MOV R9, RZ, RZ, -R9 ;  /* 0x000000ffff097224 */ /* 0x000fe400078e0a09 */
[----:B------:R-:W-:Y:S01]  /*17b90*/  @!P6 IMAD.MOV R7, RZ, RZ, -R7 ;  /* 0x000000ffff07e224 */ /* 0x000fe200078e0a07 */
[C---:B------:R-:W-:Y:S01]  /*17ba0*/  ISETP.GT.U32.AND P6, PT, R2.reuse, R16, PT ;  /* 0x000000100200720c */ /* 0x040fe20003fc4070 */
[----:B------:R-:W-:-:S02]  /*17bb0*/  IMAD R17, R2, R9, R17 ;  /* 0x0000000902117224 */ /* 0x000fc400078e0211 */
[----:B------:R-:W-:Y:S01]  /*17bc0*/  @!P5 IMAD.MOV R15, RZ, RZ, -R15 ;  /* 0x000000ffff0fd224 */ /* 0x000fe200078e0a0f */
[----:B------:R-:W-:Y:S01]  /*17bd0*/  ISETP.GT.U32.AND P5, PT, R2, R5, PT ;  /* 0x000000050200720c */ /* 0x000fe20003fa4070 */
[C---:B------:R-:W-:Y:S02]  /*17be0*/  VIADD R8, R0.reuse, 0x48 ;  /* 0x0000004800087836 */ /* 0x040fe40000000000 */
[----:B------:R-:W-:Y:S01]  /*17bf0*/  VIADD R4, R0, 0x47 ;  /* 0x0000004700047836 */ /* 0x000fe20000000000 */
[----:B------:R-:W-:Y:S01]  /*17c00*/  STL [R1+0x178], R15 ;  /* 0x0001780f01007387 */ /* 0x000fe20000100800 */
[--C-:B------:R-:W-:Y:S01]  /*17c10*/  @!P2 IMAD.IADD R3, R3, 0x1, -R2.reuse ;  /* 0x000000010303a824 */ /* 0x100fe200078e0a02 */
[----:B------:R-:W-:Y:S01]  /*17c20*/  ISETP.GT.U32.AND P2, PT, R2, R17, PT ;  /* 0x000000110200720c */ /* 0x000fe20003f44070 */
[----:B------:R-:W-:Y:S01]  /*17c30*/  VIADD R19, R0, 0x2d ;  /* 0x0000002d00137836 */ /* 0x000fe20000000000 */
[----:B------:R0:W-:Y:S01]  /*17c40*/  STL [R1+0x168], R7 ;  /* 0x0001680701007387 */ /* 0x0001e20000100800 */
[----:B------:R-:W-:Y:S01]  /*17c50*/  @!P6 IMAD.IADD R16, R16, 0x1, -R2 ;  /* 0x000000011010e824 */ /* 0x000fe200078e0a02 */
[----:B------:R-:W-:-:S02]  /*17c60*/  IABS R11, R8 ;  /* 0x00000008000b7213 */ /* 0x000fc40000000000 */
[----:B------:R-:W-:Y:S01]  /*17c70*/  IABS R12, R4 ;  /* 0x00000004000c7213 */ /* 0x000fe20000000000 */
[----:B------:R-:W-:Y:S01]  /*17c80*/  @!P5 IMAD.IADD R5, R5, 0x1, -R2 ;  /* 0x000000010505d824 */ /* 0x000fe200078e0a02 */
[----:B------:R-:W-:Y:S01]  /*17c90*/  ISETP.GE.AND P5, PT, R8, RZ, PT ;  /* 0x000000ff0800720c */ /* 0x000fe20003fa6270 */
[----:B------:R-:W-:Y:S01]  /*17ca0*/  IMAD.HI.U32 R9, R22, R11, RZ ;  /* 0x0000000b16097227 */ /* 0x000fe200078e00ff */
[----:B------:R-:W-:-:S03]  /*17cb0*/  ISETP.GE.AND P6, PT, R4, RZ, PT ;  /* 0x000000ff0400720c */ /* 0x000fc60003fc6270 */
[----:B0-----:R-:W-:Y:S02]  /*17cc0*/  IMAD.MOV.U32 R7, RZ, RZ, R13 ;  /* 0x000000ffff077224 */ /* 0x001fe400078e000d */
[----:B------:R-:W-:Y:S01]  /*17cd0*/  @!P2 IMAD.IADD R17, R17, 0x1, -R2 ;  /* 0x000000011111a824 */ /* 0x000fe200078e0a02 */
[----:B------:R-:W-:Y:S01]  /*17ce0*/  ISETP.GT.U32.AND P2, PT, R2, R16, PT ;  /* 0x000000100200720c */ /* 0x000fe20003f44070 */
[----:B------:R-:W-:Y:S01]  /*17cf0*/  @!P4 IMAD.MOV R7, RZ, RZ, -R7 ;  /* 0x000000ffff07c224 */ /* 0x000fe200078e0a07 */
[----:B------:R-:W-:Y:S01]  /*17d00*/  ISETP.GE.AND P4, PT, R10, RZ, PT ;  /* 0x000000ff0a00720c */ /* 0x000fe20003f86270 */
[----:B------:R-:W-:-:S03]  /*17d10*/  IMAD.HI.U32 R10, R22, R12, RZ ;  /* 0x0000000c160a7227 */ /* 0x000fc600078e00ff */
[----:B------:R0:W-:Y:S01]  /*17d20*/  STL [R1+0x16c], R7 ;  /* 0x00016c0701007387 */ /* 0x0001e20000100800 */
[----:B------:R-:W-:Y:S02]  /*17d30*/  IMAD.MOV R9, RZ, RZ, -R9 ;  /* 0x000000ffff097224 */ /* 0x000fe400078e0a09 */
[----:B------:R-:W-:Y:S02]  /*17d40*/  IMAD.MOV R8, RZ, RZ, -R10 ;  /* 0x000000ffff087224 */ /* 0x000fe400078e0a0a */
[----:B------:R-:W-:Y:S02]  /*17d50*/  VIADD R4, R0, 0x46 ;  /* 0x0000004600047836 */ /* 0x000fe40000000000 */
[C---:B------:R-:W-:Y:S02]  /*17d60*/  IMAD R11, R2.reuse, R9, R11 ;  /* 0x00000009020b7224 */ /* 0x040fe400078e020b */
[C---:B------:R-:W-:Y:S01]  /*17d70*/  IMAD R12, R2.reuse, R8, R12 ;  /* 0x00000008020c7224 */ /* 0x040fe200078e020c */
[----:B------:R-:W-:Y:S01]  /*17d80*/  IABS R9, R4 ;  /* 0x0000000400097213 */ /* 0x000fe20000000000 */
[----:B------:R-:W-:Y:S01]  /*17d90*/  @!P0 IMAD.MOV R5, RZ, RZ, -R5 ;  /* 0x000000ffff058224 */ /* 0x000fe200078e0a05 */
[----:B------:R-:W-:Y:S01]  /*17da0*/  ISETP.GT.U32.AND P0, PT, R2, R11, PT ;  /* 0x0000000b0200720c */ /* 0x000fe20003f04070 */
[----:B------:R-:W-:Y:S01]  /*17db0*/  @!P2 IMAD.IADD R16, R16, 0x1, -R2 ;  /* 0x000000011010a824 */ /* 0x000fe200078e0a02 */
[----:B------:R-:W-:Y:S01]  /*17dc0*/  ISETP.GT.U32.AND P2, PT, R2, R12, PT ;  /* 0x0000000c0200720c */ /* 0x000fe20003f44070 */
[----:B0-----:R-:W-:-:S02]  /*17dd0*/  IMAD.MOV.U32 R7, RZ, RZ, R3 ;  /* 0x000000ffff077224 */ /* 0x001fc400078e0003 */
[----:B------:R-:W-:-:S04]  /*17de0*/  IMAD.HI.U32 R15, R22, R9, RZ ;  /* 0x00000009160f7227 */ /* 0x000fc800078e00ff */
[----:B------:R-:W-:Y:S01]  /*17df0*/  @!P1 IMAD.MOV R7, RZ, RZ, -R7 ;  /* 0x000000ffff079224 */ /* 0x000fe200078e0a07 */
[----:B------:R-:W-:Y:S01]  /*17e00*/  ISETP.GT.U32.AND P1, PT, R2, R17, PT ;  /* 0x000000110200720c */ /* 0x000fe20003f24070 */
[----:B------:R-:W-:Y:S02]  /*17e10*/  IMAD.MOV R15, RZ, RZ, -R15 ;  /* 0x000000ffff0f7224 */ /* 0x000fe400078e0a0f */
[C---:B------:R-:W-:Y:S01]  /*17e20*/  VIADD R13, R0.reuse, 0x45 ;  /* 0x00000045000d7836 */ /* 0x040fe20000000000 */
[----:B------:R0:W-:Y:S01]  /*17e30*/  STL [R1+0x174], R7 ;  /* 0x0001740701007387 */ /* 0x0001e20000100800 */
[----:B------:R-:W-:Y:S02]  /*17e40*/  VIADD R3, R0, 0x44 ;  /* 0x0000004400037836 */ /* 0x000fe40000000000 */
[----:B------:R-:W-:Y:S01]  /*17e50*/  IMAD R9, R2, R15, R9 ;  /* 0x0000000f02097224 */ /* 0x000fe200078e0209 */
[----:B------:R-:W-:Y:S01]  /*17e60*/  IABS R14, R13 ;  /* 0x0000000d000e7213 */ /* 0x000fe20000000000 */
[--C-:B------:R-:W-:Y:S01]  /*17e70*/  @!P0 IMAD.IADD R11, R11, 0x1, -R2.reuse ;  /* 0x000000010b0b8824 */ /* 0x100fe200078e0a02 */
[----:B------:R-:W-:Y:S01]  /*17e80*/  IABS R10, R3 ;  /* 0x00000003000a7213 */ /* 0x000fe20000000000 */
[----:B------:R-:W-:Y:S01]  /*17e90*/  @!P2 IMAD.IADD R12, R12, 0x1, -R2 ;  /* 0x000000010c0ca824 */ /* 0x000fe200078e0a02 */
[----:B------:R-:W-:Y:S01]  /*17ea0*/  ISETP.GT.U32.AND P0, PT, R2, R9, PT ;  /* 0x000000090200720c */ /* 0x000fe20003f04070 */
[----:B------:R-:W-:Y:S01]  /*17eb0*/  VIADD R8, R0, 0x43 ;  /* 0x0000004300087836 */ /* 0x000fe20000000000 */
[----:B------:R-:W-:Y:S01]  /*17ec0*/  ISETP.GT.U32.AND P2, PT, R2, R11, PT ;  /* 0x0000000b0200720c */ /* 0x000fe20003f44070 */
[----:B0-----:R-:W-:Y:S01]  /*17ed0*/  IMAD.MOV.U32 R7, RZ, RZ, R16 ;  /* 0x000000ffff077224 */ /* 0x001fe200078e0010 */
[----:B------:R0:W-:Y:S01]  /*17ee0*/  STL [R1+0x170], R5 ;  /* 0x0001700501007387 */ /* 0x0001e20000100800 */
[----:B------:R-:W-:Y:S01]  /*17ef0*/  @!P1 IMAD.IADD R17, R17, 0x1, -R2 ;  /* 0x0000000111119824 */ /* 0x000fe200078e0a02 */
[----:B------:R-:W-:Y:S01]  /*17f00*/  ISETP.GE.AND P1, PT, R4, RZ, PT ;  /* 0x000000ff0400720c */ /* 0x000fe20003f26270 */
[----:B------:R-:W-:Y:S01]  /*17f10*/  @!P3 IMAD.MOV R7, RZ, RZ, -R7 ;  /* 0x000000ffff07b224 */ /* 0x000fe200078e0a07 */
[----:B------:R-:W-:Y:S01]  /*17f20*/  ISETP.GT.U32.AND P3, PT, R2, R12, PT ;  /* 0x0000000c0200720c */ /* 0x000fe20003f64070 */
[----:B------:R-:W-:-:S03]  /*17f30*/  IMAD.HI.U32 R15, R22, R14, RZ ;  /* 0x0000000e160f7227 */ /* 0x000fc600078e00ff */
[----:B------:R1:W-:Y:S01]  /*17f40*/  STL [R1+0x160], R7 ;  /* 0x0001600701007387 */ /* 0x0003e20000100800 */
[----:B------:R-:W-:Y:S01]  /*17f50*/  IMAD.HI.U32 R4, R22, R10, RZ ;  /* 0x0000000a16047227 */ /* 0x000fe200078e00ff */
[----:B0-----:R-:W-:-:S03]  /*17f60*/  IABS R5, R8 ;  /* 0x0000000800057213 */ /* 0x001fc60000000000 */
[----:B------:R-:W-:Y:S02]  /*17f70*/  IMAD.MOV R15, RZ, RZ, -R15 ;  /* 0x000000ffff0f7224 */ /* 0x000fe400078e0a0f */
[----:B------:R-:W-:Y:S02]  /*17f80*/  IMAD.MOV R4, RZ, RZ, -R4 ;  /* 0x000000ffff047224 */ /* 0x000fe400078e0a04 */
[----:B------:R-:W-:-:S04]  /*17f90*/  IMAD.HI.U32 R16, R22, R5, RZ ;  /* 0x0000000516107227 */ /* 0x000fc800078e00ff */
[----:B-1----:R-:W-:Y:S02]  /*17fa0*/  IMAD.MOV.U32 R7, RZ, RZ, R17 ;  /* 0x000000ffff077224 */ /* 0x002fe400078e0011 */
[C---:B------:R-:W-:Y:S02]  /*17fb0*/  IMAD R14, R2.reuse, R15, R14 ;  /* 0x0000000f020e7224 */ /* 0x040fe400078e020e */
[----:B------:R-:W-:Y:S01]  /*17fc0*/  @!P4 IMAD.MOV R7, RZ, RZ, -R7 ;  /* 0x000000ffff07c224 */ /* 0x000fe200078e0a07 */
[----:B------:R-:W-:Y:S01]  /*17fd0*/  ISETP.GE.AND P4, PT, R13, RZ, PT ;  /* 0x000000ff0d00720c */ /* 0x000fe20003f86270 */
[----:B------:R-:W-:Y:S02]  /*17fe0*/  @!P0 IMAD.IADD R9, R9, 0x1, -R2 ;  /* 0x0000000109098824 */ /* 0x000fe400078e0a02 */
[C---:B------:R-:W-:Y:S01]  /*17ff0*/  IMAD R10, R2.reuse, R4, R10 ;  /* 0x00000004020a7224 */ /* 0x040fe200078e020a */
[----:B------:R0:W-:Y:S01]  /*18000*/  STL [R1+0x118], R7 ;  /* 0x0001180701007387 */ /* 0x0001e20000100800 */
[----:B------:R-:W-:Y:S01]  /*18010*/  IMAD.MOV R13, RZ, RZ, -R16 ;  /* 0x000000ffff0d7224 */ /* 0x000fe200078e0a10 */
[C---:B------:R-:W-:Y:S01]  /*18020*/  ISETP.GT.U32.AND P0, PT, R2.reuse, R9, PT ;  /* 0x000000090200720c */ /* 0x040fe20003f04070 */
[--C-:B------:R-:W-:Y:S01]  /*18030*/  @!P2 IMAD.IADD R11, R11, 0x1, -R2.reuse ;  /* 0x000000010b0ba824 */ /* 0x100fe200078e0a02 */
[----:B------:R-:W-:Y:S01]  /*18040*/  ISETP.GT.U32.AND P2, PT, R2, R14, PT ;  /* 0x0000000e0200720c */ /* 0x000fe20003f44070 */
[----:B------:R-:W-:Y:S01]  /*18050*/  @!P3 IMAD.IADD R12, R12, 0x1, -R2 ;  /* 0x000000010c0cb824 */ /* 0x000fe200078e0a02 */
[----:B------:R-:W-:Y:S01]  /*18060*/  ISETP.GT.U32.AND P3, PT, R2, R10, PT ;  /* 0x0000000a0200720c */ /* 0x000fe20003f64070 */
[----:B------:R-:W-:-:S02]  /*18070*/  VIADD R4, R0, 0x42 ;  /* 0x0000004200047836 */ /* 0x000fc40000000000 */
[C---:B------:R-:W-:Y:S02]  /*18080*/  IMAD R5, R2.reuse, R13, R5 ;  /* 0x0000000d02057224 */ /* 0x040fe400078e0205 */
[----:B0-----:R-:W-:Y:S01]  /*18090*/  IMAD.MOV.U32 R7, RZ, RZ, R12 ;  /* 0x000000ffff077224 */ /* 0x001fe200078e000c */
[----:B------:R-:W-:Y:S01]  /*180a0*/  IABS R13, R4 ;  /* 0x00000004000d7213 */ /* 0x000fe20000000000 */
[----:B------:R-:W-:Y:S02]  /*180b0*/  IMAD.MOV.U32 R17, RZ, RZ, R11 ;  /* 0x000000ffff117224 */ /* 0x000fe400078e000b */
[----:B------:R-:W-:Y:S01]  /*180c0*/  @!P6 IMAD.MOV R7, RZ, RZ, -R7 ;  /* 0x000000ffff07e224 */ /* 0x000fe200078e0a07 */
[----:B------:R-:W-:Y:S01]  /*180d0*/  ISETP.GT.U32.AND P6, PT, R2, R5, PT ;  /* 0x000000050200720c */ /* 0x000fe20003fc4070 */
[----:B------:R-:W-:Y:S02]  /*180e0*/  IMAD.MOV.U32 R11, RZ, RZ, R13 ;  /* 0x000000ffff0b7224 */ /* 0x000fe400078e000d */
[----:B------:R-:W-:Y:S01]  /*180f0*/  @!P5 IMAD.MOV R17, RZ, RZ, -R17 ;  /* 0x000000ffff11d224 */ /* 0x000fe200078e0a11 */
[----:B------:R-:W-:Y:S01]  /*18100*/  ISETP.GE.AND P5, PT, R3, RZ, PT ;  /* 0x000000ff0300720c */ /* 0x000fe20003fa6270 */
[----:B------:R-:W-:-:S02]  /*18110*/  @!P2 IMAD.IADD R14, R14, 0x1, -R2 ;  /* 0x000000010e0ea824 */ /* 0x000fc400078e0a02 */
[----:B------:R-:W-:Y:S01]  /*18120*/  IMAD.HI.U32 R3, R22, R11, RZ ;  /* 0x0000000b16037227 */ /* 0x000fe200078e00ff */
[----:B------:R-:W-:Y:S02]  /*18130*/  STL [R1+0x120], R17 ;  /* 0x0001201101007387 */ /* 0x000fe40000100800 */
[----:B------:R-:W-:Y:S01]  /*18140*/  ISETP.GT.U32.AND P2, PT, R2, R14, PT ;  /* 0x0000000e0200720c */ /* 0x000fe20003f44070 */
[--C-:B------:R-:W-:Y:S01]  /*18150*/  @!P0 IMAD.IADD R9, R9, 0x1, -R2.reuse ;  /* 0x0000000109098824 */ /* 0x100fe200078e0a02 */
[----:B------:R-:W-:Y:S01]  /*18160*/  ISETP.GE.AND P0, PT, R8, RZ, PT ;  /* 0x000000ff0800720c */ /* 0x000fe20003f06270 */
[--C-:B------:R-:W-:Y:S01]  /*18170*/  @!P3 IMAD.IADD R10, R10, 0x1, -R2.reuse ;  /* 0x000000010a0ab824 */ /* 0x100fe200078e0a02 */
[----:B------:R0:W-:Y:S01]  /*18180*/  STL [R1+0x158], R7 ;  /* 0x0001580701007387 */ /* 0x0001e20000100800 */
[----:B------:R-:W-:Y:S02]  /*18190*/  VIADD R8, R0, 0x41 ;  /* 0x0000004100087836 */ /* 0x000fe40000000000 */
[----:B------:R-:W-:Y:S01]  /*181a0*/  IMAD.MOV R3, RZ, RZ, -R3 ;  /* 0x000000ffff037224 */ /* 0x000fe200078e0a03 */
[C---:B------:R-:W-:Y:S01]  /*181b0*/  ISETP.GT.U32.AND P3, PT, R2.reuse, R10, PT ;  /* 0x0000000a0200720c */ /* 0x040fe20003f64070 */
[----:B------:R-:W-:Y:S01]  /*181c0*/  @!P6 IMAD.IADD R5, R5, 0x1, -R2 ;  /* 0x000000010505e824 */ /* 0x000fe200078e0a02 */
[----:B------:R-:W-:Y:S01]  /*181d0*/  IABS R13, R8 ;  /* 0x00000008000d7213 */ /* 0x000fe20000000000 */
[----:B------:R-:W-:-:S02]  /*181e0*/  IMAD R11, R2, R3, R11 ;  /* 0x00000003020b7224 */ /* 0x000fc400078e020b */
[----:B------:R-:W-:Y:S01]  /*181f0*/  VIADD R12, R0, 0x40 ;  /* 0x00000040000c7836 */ /* 0x000fe20000000000 */
[----:B------:R-:W-:Y:S01]  /*18200*/  ISETP.GT.U32.AND P6, PT, R2, R5, PT ;  /* 0x000000050200720c */ /* 0x000fe20003fc4070 */
[----:B0-----:R-:W-:Y:S02]  /*18210*/  IMAD.MOV.U32 R7, RZ, RZ, R9 ;  /* 0x000000ffff077224 */ /* 0x001fe400078e0009 */
[----:B------:R-:W-:Y:S01]  /*18220*/  IMAD.HI.U32 R15, R22, R13, RZ ;  /* 0x0000000d160f7227 */ /* 0x000fe200078e00ff */
[----:B------:R-:W-:-:S03]  /*18230*/  IABS R3, R12 ;  /* 0x0000000c00037213 */ /* 0x000fc60000000000 */
[----:B------:R-:W-:Y:S01]  /*18240*/  @!P1 IMAD.MOV R7, RZ, RZ, -R7 ;  /* 0x000000ffff079224 */ /* 0x000fe200078e0a07 */
[----:B------:R-:W-:Y:S01]  /*18250*/  ISETP.GT.U32.AND P1, PT, R2, R11, PT ;  /* 0x0000000b0200720c */ /* 0x000fe20003f24070 */
[--C-:B------:R-:W-:Y:S01]  /*18260*/  @!P2 IMAD.IADD R14, R14, 0x1, -R2.reuse ;  /* 0x000000010e0ea824 */ /* 0x100fe200078e0a02 */
[----:B------:R-:W-:Y:S01]  /*18270*/  ISETP.GE.AND P2, PT, R4, RZ, PT ;  /* 0x000000ff0400720c */ /* 0x000fe20003f46270 */
[----:B------:R-:W-:Y:S01]  /*18280*/  IMAD.MOV R15, RZ, RZ, -R15 ;  /* 0x000000ffff0f7224 */ /* 0x000fe200078e0a0f */
[----:B------:R0:W-:Y:S01]  /*18290*/  STL [R1+0x15c], R7 ;  /* 0x00015c0701007387 */ /* 0x0001e20000100800 */
[----:B------:R-:W-:Y:S01]  /*182a0*/  @!P3 IMAD.IADD R10, R10, 0x1, -R2 ;  /* 0x000000010a0ab824 */ /* 0x000fe200078e0a02 */
[----:B------:R-:W-:Y:S01]  /*182b0*/  ISETP.GE.AND P3, PT, R8, RZ, PT ;  /* 0x000000ff0800720c */ /* 0x000fe20003f66270 */
[----:B------:R-:W-:Y:S02]  /*182c0*/  IMAD R8, R2, R15, R13 ;  /* 0x0000000f02087224 */ /* 0x000fe400078e020d */
[----:B------:R-:W-:-:S04]  /*182d0*/  IMAD.HI.U32 R9, R22, R3, RZ ;  /* 0x0000000316097227 */ /* 0x000fc800078e00ff */
[----:B------:R-:W-:Y:S01]  /*182e0*/  @!P6 IMAD.IADD R5, R5, 0x1, -R2 ;  /* 0x000000010505e824 */ /* 0x000fe200078e0a02 */
[----:B------:R-:W-:Y:S01]  /*182f0*/  ISETP.GT.U32.AND P6, PT, R2, R8, PT ;  /* 0x000000080200720c */ /* 0x000fe20003fc4070 */
[----:B0-----:R-:W-:Y:S02]  /*18300*/  IMAD.MOV.U32 R7, RZ, RZ, R14 ;  /* 0x000000ffff077224 */ /* 0x001fe400078e000e */
[----:B------:R-:W-:Y:S02]  /*18310*/  IMAD.MOV R9, RZ, RZ, -R9 ;  /* 0x000000ffff097224 */ /* 0x000fe400078e0a09 */
[----:B------:R-:W-:Y:S01]  /*18320*/  @!P4 IMAD.MOV R7, RZ, RZ, -R7 ;  /* 0x000000ffff07c224 */ /* 0x000fe200078e0a07 */
[----:B------:R-:W-:Y:S01]  /*18330*/  ISETP.GE.AND P4, PT, R12, RZ, PT ;  /* 0x000000ff0c00720c */ /* 0x000fe20003f86270 */
[--C-:B------:R-:W-:Y:S02]  /*18340*/  @!P1 IMAD.IADD R11, R11, 0x1, -R2.reuse ;  /* 0x000000010b0b9824 */ /* 0x100fe400078e0a02 */
[----:B------:R-:W-:Y:S01]  /*18350*/  VIADD R4, R0, 0x3f ;  /* 0x0000003f00047836 */ /* 0x000fe20000000000 */
[----:B------:R0:W-:Y:S01]  /*18360*/  STL [R1+0x13c], R7 ;  /* 0x00013c0701007387 */ /* 0x0001e20000100800 */
[C---:B------:R-:W-:Y:S01]  /*18370*/  IMAD R3, R2.reuse, R9, R3 ;  /* 0x0000000902037224 */ /* 0x040fe200078e0203 */
[----:B------:R-:W-:Y:S01]  /*18380*/  ISETP.GT.U32.AND P1, PT, R2, R11, PT ;  /* 0x0000000b0200720c */ /* 0x000fe20003f24070 */
[----:B------:R-:W-:Y:S01]  /*18390*/  @!P6 IMAD.IADD R8, R8, 0x1, -R2 ;  /* 0x000000010808e824 */ /* 0x000fe200078e0a02 */
[----:B------:R-:W-:Y:S01]  /*183a0*/  IABS R13, R4 ;  /* 0x00000004000d7213 */ /* 0x000fe20000000000 */
[----:B------:R-:W-:Y:S01]  /*183b0*/  @!P5 IMAD.MOV R10, RZ, RZ, -R10 ;  /* 0x000000ffff0ad224 */ /* 0x000fe200078e0a0a */
[----:B------:R-:W-:Y:S01]  /*183c0*/  ISETP.GE.AND P5, PT, R4, RZ, PT ;  /* 0x000000ff0400720c */ /* 0x000fe20003fa6270 */
[----:B------:R-:W-:Y:S01]  /*183d0*/  VIADD R12, R0, 0x3d ;  /* 0x0000003d000c7836 */ /* 0x000fe20000000000 */
[----:B------:R-:W-:Y:S01]  /*183e0*/  ISETP.GT.U32.AND P6, PT, R2, R8, PT ;  /* 0x000000080200720c */ /* 0x000fe20003fc4070 */
[----:B------:R-:W-:Y:S01]  /*183f0*/  VIADD R4, R0, 0x3c ;  /* 0x0000003c00047836 */ /* 0x000fe20000000000 */
[----:B------:R1:W-:Y:S01]  /*18400*/  STL [R1+0x140], R10 ;  /* 0x0001400a01007387 */ /* 0x0003e20000100800 */
[----:B0-----:R-:W-:Y:S01]  /*18410*/  IMAD.MOV.U32 R7, RZ, RZ, R5 ;  /* 0x000000ffff077224 */ /* 0x001fe200078e0005 */
[----:B------:R-:W-:Y:S01]  /*18420*/  IABS R9, R12 ;  /* 0x0000000c00097213 */ /* 0x000fe20000000000 */
[----:B------:R-:W-:-:S04]  /*18430*/  IMAD.HI.U32 R5, R22, R13, RZ ;  /* 0x0000000d16057227 */ /* 0x000fc800078e00ff */
[----:B------:R-:W-:Y:S01]  /*18440*/  @!P0 IMAD.MOV R7, RZ, RZ, -R7 ;  /* 0x000000ffff078224 */ /* 0x000fe200078e0a07 */
[----:B------:R-:W-:Y:S01]  /*18450*/  ISETP.GT.U32.AND P0, PT, R2, R3, PT ;  /* 0x000000030200720c */ /* 0x000fe20003f04070 */
[----:B------:R-:W-:Y:S02]  /*18460*/  IMAD.MOV R5, RZ, RZ, -R5 ;  /* 0x000000ffff057224 */ /* 0x000fe400078e0a05 */
[--C-:B------:R-:W-:Y:S01]  /*18470*/  @!P1 IMAD.IADD R11, R11, 0x1, -R2.reuse ;  /* 0x000000010b0b9824 */ /* 0x100fe200078e0a02 */
[----:B------:R0:W-:Y:S01]  /*18480*/  STL [R1+0x154], R7 ;  /* 0x0001540701007387 */ /* 0x0001e20000100800 */
[----:B-1----:R-:W-:Y:S02]  /*18490*/  VIADD R10, R0, 0x3e ;  /* 0x0000003e000a7836 */ /* 0x002fe40000000000 */
[----:B------:R-:W-:Y:S01]  /*184a0*/  IMAD R13, R2, R5, R13 ;  /* 0x00000005020d7224 */ /* 0x000fe200078e020d */
[----:B------:R-:W-:Y:S01]  /*184b0*/  IABS R5, R4 ;  /* 0x0000000400057213 */ /* 0x000fe20000000000 */
[----:B------:R-:W-:Y:S01]  /*184c0*/  @!P6 IMAD.IADD R8, R8, 0x1, -R2 ;  /* 0x000000010808e824 */ /* 0x000fe200078e0a02 */
[----:B------:R-:W-:-:S02]  /*184d0*/  ISETP.GE.AND P1, PT, R10, RZ, PT ;  /* 0x000000ff0a00720c */ /* 0x000fc40003f26270 */
[----:B------:R-:W-:Y:S01]  /*184e0*/  IABS R10, R10 ;  /* 0x0000000a000a7213 */ /* 0x000fe20000000000 */
[----:B------:R-:W-:Y:S01]  /*184f0*/  @!P0 IMAD.IADD R3, R3, 0x1, -R2 ;  /* 0x0000000103038824 */ /* 0x000fe200078e0a02 */
[----:B------:R-:W-:Y:S01]  /*18500*/  ISETP.GE.AND P6, PT, R12, RZ, PT ;  /* 0x000000ff0c00720c */ /* 0x000fe20003fc6270 */
[----:B0-----:R-:W-:Y:S02]  /*18510*/  IMAD.MOV.U32 R7, RZ, RZ, R11 ;  /* 0x000000ffff077224 */ /* 0x001fe400078e000b */
[----:B------:R-:W-:Y:S01]  /*18520*/  IMAD.HI.U32 R11, R22, R10, RZ ;  /* 0x0000000a160b7227 */ /* 0x000fe200078e00ff */
[----:B------:R-:W-:-:S03]  /*18530*/  ISETP.GT.U32.AND P0, PT, R2, R3, PT ;  /* 0x000000030200720c */ /* 0x000fc60003f04070 */
[----:B------:R-:W-:Y:S01]  /*18540*/  @!P2 IMAD.MOV R7, RZ, RZ, -R7 ;  /* 0x000000ffff07a224 */ /* 0x000fe200078e0a07 */
[----:B------:R-:W-:Y:S01]  /*18550*/  ISETP.GT.U32.AND P2, PT, R2, R13, PT ;  /* 0x0000000d0200720c */ /* 0x000fe20003f44070 */
[----:B------:R-:W-:-:S03]  /*18560*/  IMAD.MOV R11, RZ, RZ, -R11 ;  /* 0x000000ffff0b7224 */ /* 0x000fc600078e0a0b */
[----:B------:R0:W-:Y:S01]  /*18570*/  STL [R1+0x150], R7 ;  /* 0x0001500701007387 */ /* 0x0001e20000100800 */
[----:B------:R-:W-:Y:S02]  /*18580*/  IMAD R10, R2, R11, R10 ;  /* 0x0000000b020a7224 */ /* 0x000fe400078e020a */
[----:B------:R-:W-:Y:S02]  /*18590*/  VIADD R11, R0, 0x3a ;  /* 0x0000003a000b7836 */ /* 0x000fe40000000000 */
[----:B------:R-:W-:Y:S01]  /*185a0*/  @!P0 IMAD.IADD R3, R3, 0x1, -R2 ;  /* 0x0000000103038824 */ /* 0x000fe200078e0a02 */
[----:B------:R-:W-:-:S03]  /*185b0*/  ISETP.GT.U32.AND P0, PT, R2, R10, PT ;  /* 0x0000000a0200720c */ /* 0x000fc60003f04070 */
[----:B------:R-:W-:Y:S02]  /*185c0*/  @!P2 IMAD.IADD R13, R13, 0x1, -R2 ;  /* 0x000000010d0da824 */ /* 0x000fe400078e0a02 */
[----:B0-----:R-:W-:Y:S02]  /*185d0*/  IMAD.MOV.U32 R7, RZ, RZ, R8 ;  /* 0x000000ffff077224 */ /* 0x001fe400078e0008 */
[----:B------:R-:W-:Y:S01]  /*185e0*/  IMAD.HI.U32 R8, R22, R9, RZ ;  /* 0x0000000916087227 */ /* 0x000fe200078e00ff */
[----:B------:R-:W-:-:S03]  /*185f0*/  ISETP.GT.U32.AND P2, PT, R2, R13, PT ;  /* 0x0000000d0200720c */ /* 0x000fc60003f44070 */
[----:B------:R-:W-:Y:S01]  /*18600*/  @!P3 IMAD.MOV R7, RZ, RZ, -R7 ;  /* 0x000000ffff07b224 */ /* 0x000fe200078e0a07 */
[----:B------:R-:W-:Y:S01]  /*18610*/  ISETP.GE.AND P3, PT, R4, RZ, PT ;  /* 0x000000ff0400720c */ /* 0x000fe20003f66270 */
[----:B------:R-:W-:Y:S02]  /*18620*/  IMAD.MOV R8, RZ, RZ, -R8 ;  /* 0x000000ffff087224 */ /* 0x000fe400078e0a08 */
[----:B------:R-:W-:Y:S01]  /*18630*/  IMAD.HI.U32 R4, R22, R5, RZ ;  /* 0x0000000516047227 */ /* 0x000fe200078e00ff */
[----:B------:R0:W-:Y:S03]  /*18640*/  STL [R1+0x148], R7 ;  /* 0x0001480701007387 */ /* 0x0001e60000100800 */
[----:B------:R-:W-:Y:S02]  /*18650*/  IMAD R9, R2, R8, R9 ;  /* 0x0000000802097224 */ /* 0x000fe400078e0209 */
[----:B------:R-:W-:-:S02]  /*18660*/  IMAD.MOV R4, RZ, RZ, -R4 ;  /* 0x000000ffff047224 */ /* 0x000fc400078e0a04 */
[--C-:B------:R-:W-:Y:S02]  /*18670*/  @!P0 IMAD.IADD R10, R10, 0x1, -R2.reuse ;  /* 0x000000010a0a8824 */ /* 0x100fe400078e0a02 */
[C---:B------:R-:W-:Y:S01]  /*18680*/  IMAD R5, R2.reuse, R4, R5 ;  /* 0x0000000402057224 */ /* 0x040fe200078e0205 */
[----:B------:R-:W-:Y:S01]  /*18690*/  IABS R4, R11 ;  /* 0x0000000b00047213 */ /* 0x000fe20000000000 */
[----:B0-----:R-:W-:Y:S01]  /*186a0*/  IMAD.MOV.U32 R7, RZ, RZ, R3 ;  /* 0x000000ffff077224 */ /* 0x001fe200078e0003 */
[----:B------:R-:W-:Y:S01]  /*186b0*/  ISETP.GT.U32.AND P0, PT, R2, R10, PT ;  /* 0x0000000a0200720c */ /* 0x000fe20003f04070 */
[----:B------:R-:W-:Y:S02]  /*186c0*/  VIADD R3, R0, 0x3b ;  /* 0x0000003b00037836 */ /* 0x000fe40000000000 */
[----:B------:R-:W-:Y:S01]  /*186d0*/  @!P4 IMAD.MOV R7, RZ, RZ, -R7 ;  /* 0x000000ffff07c224 */ /* 0x000fe200078e0a07 */
[C---:B------:R-:W-:Y:S01]  /*186e0*/  ISETP.GT.U32.AND P4, PT, R2.reuse, R9, PT ;  /* 0x000000090200720c */ /* 0x040fe20003f84070 */
[----:B------:R-:W-:Y:S01]  /*186f0*/  @!P2 IMAD.IADD R13, R13, 0x1, -R2 ;  /* 0x000000010d0da824 */ /* 0x000fe200078e0a02 */
[----:B------:R-:W-:Y:S01]  /*18700*/  ISETP.GT.U32.AND P2, PT, R2, R5, PT ;  /* 0x000000050200720c */ /* 0x000fe20003f44070 */
[----:B------:R-:W-:Y:S01]  /*18710*/  IMAD.HI.U32 R14, R22, R4, RZ ;  /* 0x00000004160e7227 */ /* 0x000fe200078e00ff */
[----:B------:R-:W-:Y:S01]  /*18720*/  IABS R12, R3 ;  /* 0x00000003000c7213 */ /* 0x000fe20000000000 */
[----:B------:R0:W-:Y:S02]  /*18730*/  STL [R1+0x14c], R7 ;  /* 0x00014c0701007387 */ /* 0x0001e40000100800 */
[----:B------:R-:W-:-:S02]  /*18740*/  IMAD.MOV R14, RZ, RZ, -R14 ;  /* 0x000000ffff0e7224 */ /* 0x000fc400078e0a0e */
[----:B------:R-:W-:Y:S01]  /*18750*/  @!P0 IMAD.IADD R10, R10, 0x1, -R2 ;  /* 0x000000010a0a8824 */ /* 0x000fe200078e0a02 */
[----:B------:R-:W-:Y:S01]  /*18760*/  ISETP.GE.AND P0, PT, R11, RZ, PT ;  /* 0x000000ff0b00720c */ /* 0x000fe20003f06270 */
[----:B------:R-:W-:Y:S02]  /*18770*/  IMAD R4, R2, R14, R4 ;  /* 0x0000000e02047224 */ /* 0x000fe400078e0204 */
        /* <DEDUP_REMOVED lines=9> */
[----:B------:R-:W-:Y:S01]  /*18810*/  IMAD.MOV.U32 R16, RZ, RZ, R10 ;  /* 0x000000ffff107224 */ /* 0x000fe200078e000a */
[----:B------:R-:W-:Y:S01]  /*18820*/  ISETP.GE.AND P5, PT, R3, RZ, PT ;  /* 0x000000ff0300720c */ /* 0x000fe20003fa6270 */
[----:B------:R-:W-:Y:S01]  /*18830*/  @!P4 IMAD.IADD R9, R9, 0x1, -R2 ;  /* 0x000000010909c824 */ /* 0x000fe200078e0a02 */
[C---:B------:R-:W-:Y:S01]  /*18840*/  ISETP.GT.U32.AND P4, PT, R2.reuse, R11, PT ;  /* 0x0000000b0200720c */ /* 0x040fe20003f84070 */
[----:B------:R0:W-:Y:S01]  /*18850*/  STL [R1+0x144], R7 ;  /* 0x0001440701007387 */ /* 0x0001e20000100800 */
[----:B------:R-:W-:Y:S01]  /*18860*/  @!P1 IMAD.MOV R16, RZ, RZ, -R16 ;  /* 0x000000ffff109224 */ /* 0x000fe200078e0a10 */
[----:B------:R-:W-:Y:S01]  /*18870*/  ISETP.GT.U32.AND P1, PT, R2, R4, PT ;  /* 0x000000040200720c */ /* 0x000fe20003f24070 */
[----:B------:R-:W-:-:S02]  /*18880*/  VIADD R10, R0, 0x38 ;  /* 0x00000038000a7836 */ /* 0x000fc40000000000 */
[C---:B------:R-:W-:Y:S01]  /*18890*/  VIADD R8, R0.reuse, 0x39 ;  /* 0x0000003900087836 */ /* 0x040fe20000000000 */
[----:B------:R-:W-:Y:S01]  /*188a0*/  STL [R1+0x130], R16 ;  /* 0x0001301001007387 */ /* 0x000fe20000100800 */
[----:B------:R-:W-:Y:S02]  /*188b0*/  VIADD R14, R0, 0x34 ;  /* 0x00000034000e7836 */ /* 0x000fe40000000000 */
[--C-:B------:R-:W-:Y:S01]  /*188c0*/  @!P2 IMAD.IADD R5, R5, 0x1, -R2.reuse ;  /* 0x000000010505a824 */ /* 0x100fe200078e0a02 */
[----:B------:R-:W-:Y:S01]  /*188d0*/  IABS R15, R8 ;  /* 0x00000008000f7213 */ /* 0x000fe20000000000 */
[----:B0-----:R-:W-:Y:S01]  /*188e0*/  IMAD.MOV.U32 R7, RZ, RZ, R9 ;  /* 0x000000ffff077224 */ /* 0x001fe200078e0009 */
[----:B------:R-:W-:Y:S01]  /*188f0*/  IABS R9, R10 ;  /* 0x0000000a00097213 */ /* 0x000fe20000000000 */
[----:B------:R-:W-:Y:S01]  /*18900*/  @!P4 IMAD.IADD R11, R11, 0x1, -R2 ;  /* 0x000000010b0bc824 */ /* 0x000fe200078e0a02 */
[----:B------:R-:W-:Y:S01]  /*18910*/  ISETP.GE.AND P4, PT, R10, RZ, PT ;  /* 0x000000ff0a00720c */ /* 0x000fe20003f86270 */
[----:B------:R-:W-:Y:S01]  /*18920*/  @!P6 IMAD.MOV R7, RZ, RZ, -R7 ;  /* 0x000000ffff07e224 */ /* 0x000fe200078e0a07 */
[----:B------:R-:W-:Y:S01]  /*18930*/  ISETP.GE.AND P6, PT, R8, RZ, PT ;  /* 0x000000ff0800720c */ /* 0x000fe20003fc6270 */
[----:B------:R-:W-:-:S03]  /*18940*/  IMAD.HI.U32 R10, R22, R9, RZ ;  /* 0x00000009160a7227 */ /* 0x000fc600078e00ff */
[----:B------:R0:W-:Y:S01]  /*18950*/  STL [R1+0x134], R7 ;  /* 0x0001340701007387 */ /* 0x0001e20000100800 */
[----:B------:R-:W-:Y:S02]  /*18960*/  IMAD.MOV R10, RZ, RZ, -R10 ;  /* 0x000000ffff0a7224 */ /* 0x000fe400078e0a0a */
[----:B------:R-:W-:Y:S02]  /*18970*/  IMAD.MOV.U32 R3, RZ, RZ, R15 ;  /* 0x000000ffff037224 */ /* 0x000fe400078e000f */
[----:B------:R-:W-:Y:S02]  /*18980*/  IMAD R9, R2, R10, R9 ;  /* 0x0000000a02097224 */ /* 0x000fe400078e0209 */
[----:B------:R-:W-:-:S04]  /*18990*/  IMAD.HI.U32 R12, R22, R3, RZ ;  /* 0x00000003160c7227 */ /* 0x000fc800078e00ff */
[----:B0-----:R-:W-:Y:S02]  /*189a0*/  IMAD.MOV.U32 R7, RZ, RZ, R5 ;  /* 0x000000ffff077224 */ /* 0x001fe400078e0005 */
[----:B------:R-:W-:Y:S02]  /*189b0*/  @!P1 IMAD.IADD R4, R4, 0x1, -R2 ;  /* 0x0000000104049824 */ /* 0x000fe400078e0a02 */
[----:B------:R-:W-:Y:S01]  /*189c0*/  @!P3 IMAD.MOV R7, RZ, RZ, -R7 ;  /* 0x000000ffff07b224 */ /* 0x000fe200078e0a07 */
[C---:B------:R-:W-:Y:S01]  /*189d0*/  ISETP.GT.U32.AND P3, PT, R2.reuse, R11, PT ;  /* 0x0000000b0200720c */ /* 0x040fe20003f64070 */
[----:B------:R-:W-:Y:S01]  /*189e0*/  IMAD.MOV R12, RZ, RZ, -R12 ;  /* 0x000000ffff0c7224 */ /* 0x000fe200078e0a0c */
[----:B------:R-:W-:Y:S01]  /*189f0*/  ISETP.GT.U32.AND P1, PT, R2, R4, PT ;  /* 0x000000040200720c */ /* 0x000fe20003f24070 */
[----:B------:R-:W-:Y:S01]  /*18a00*/  VIADD R5, R0, 0x37 ;  /* 0x0000003700057836 */ /* 0x000fe20000000000 */
[----:B------:R0:W-:Y:S01]  /*18a10*/  STL [R1+0x138], R7 ;  /* 0x0001380701007387 */ /* 0x0001e20000100800 */
[----:B------:R-:W-:-:S02]  /*18a20*/  IMAD R3, R2, R12, R3 ;  /* 0x0000000c02037224 */ /* 0x000fc400078e0203 */
[C---:B------:R-:W-:Y:S01]  /*18a30*/  VIADD R12, R0.reuse, 0x36 ;  /* 0x00000036000c7836 */ /* 0x040fe20000000000 */
[----:B------:R-:W-:Y:S01]  /*18a40*/  IABS R20, R5 ;  /* 0x0000000500147213 */ /* 0x000fe20000000000 */
[----:B------:R-:W-:Y:S01]  /*18a50*/  VIADD R8, R0, 0x35 ;  /* 0x0000003500087836 */ /* 0x000fe20000000000 */
[C---:B------:R-:W-:Y:S02]  /*18a60*/  ISETP.GT.U32.AND P2, PT, R2.reuse, R3, PT ;  /* 0x000000030200720c */ /* 0x040fe40003f44070 */
[----:B------:R-:W-:Y:S01]  /*18a70*/  IABS R21, R12 ;  /* 0x0000000c00157213 */ /* 0x000fe20000000000 */
[--C-:B------:R-:W-:Y:S01]  /*18a80*/  @!P3 IMAD.IADD R11, R11, 0x1, -R2.reuse ;  /* 0x000000010b0bb824 */ /* 0x100fe200078e0a02 */
[----:B------:R-:W-:Y:S01]  /*18a90*/  ISETP.GT.U32.AND P3, PT, R2, R9, PT ;  /* 0x000000090200720c */ /* 0x000fe20003f64070 */
[----:B------:R-:W-:Y:S01]  /*18aa0*/  @!P1 IMAD.IADD R4, R4, 0x1, -R2 ;  /* 0x0000000104049824 */ /* 0x000fe200078e0a02 */
[----:B------:R-:W-:Y:S01]  /*18ab0*/  ISETP.GE.AND P1, PT, R5, RZ, PT ;  /* 0x000000ff0500720c */ /* 0x000fe20003f26270 */
[----:B------:R-:W-:Y:S01]  /*18ac0*/  IMAD.HI.U32 R13, R22, R20, RZ ;  /* 0x00000014160d7227 */ /* 0x000fe200078e00ff */
[----:B------:R-:W-:-:S03]  /*18ad0*/  IABS R15, R8 ;  /* 0x00000008000f7213 */ /* 0x000fc60000000000 */
[----:B------:R-:W-:-:S04]  /*18ae0*/  IMAD.HI.U32 R5, R22, R21, RZ ;  /* 0x0000001516057227 */ /* 0x000fc800078e00ff */
[--C-:B------:R-:W-:Y:S02]  /*18af0*/  @!P2 IMAD.IADD R3, R3, 0x1, -R2.reuse ;  /* 0x000000010303a824 */ /* 0x100fe400078e0a02 */
[----:B------:R-:W-:Y:S02]  /*18b00*/  @!P3 IMAD.IADD R9, R9, 0x1, -R2 ;  /* 0x000000010909b824 */ /* 0x000fe400078e0a02 */
[----:B------:R-:W-:Y:S01]  /*18b10*/  IMAD.MOV R13, RZ, RZ, -R13 ;  /* 0x000000ffff0d7224 */ /* 0x000fe200078e0a0d */
[C---:B------:R-:W-:Y:S01]  /*18b20*/  ISETP.GT.U32.AND P2, PT, R2.reuse, R3, PT ;  /* 0x000000030200720c */ /* 0x040fe20003f44070 */
[----:B------:R-:W-:Y:S01]  /*18b30*/  IMAD.MOV R5, RZ, RZ, -R5 ;  /* 0x000000ffff057224 */ /* 0x000fe200078e0a05 */
[C---:B------:R-:W-:Y:S01]  /*18b40*/  ISETP.GT.U32.AND P3, PT, R2.reuse, R9, PT ;  /* 0x000000090200720c */ /* 0x040fe20003f64070 */
[C---:B------:R-:W-:Y:S02]  /*18b50*/  IMAD R20, R2.reuse, R13, R20 ;  /* 0x0000000d02147224 */ /* 0x040fe400078e0214 */
[----:B------:R-:W-:-:S02]  /*18b60*/  IMAD R21, R2, R5, R21 ;  /* 0x0000000502157224 */ /* 0x000fc400078e0215 */
[----:B------:R-:W-:Y:S01]  /*18b70*/  @!P0 IMAD.MOV R4, RZ, RZ, -R4 ;  /* 0x000000ffff048224 */ /* 0x000fe200078e0a04 */
[----:B------:R-:W-:Y:S01]  /*18b80*/  ISETP.GT.U32.AND P0, PT, R2, R20, PT ;  /* 0x000000140200720c */ /* 0x000fe20003f04070 */
[----:B0-----:R-:W-:Y:S02]  /*18b90*/  IMAD.MOV.U32 R7, RZ, RZ, R11 ;  /* 0x000000ffff077224 */ /* 0x001fe400078e000b */
[----:B------:R-:W-:-:S04]  /*18ba0*/  IMAD.HI.U32 R10, R22, R15, RZ ;  /* 0x0000000f160a7227 */ /* 0x000fc800078e00ff */
[--C-:B------:R-:W-:Y:S01]  /*18bb0*/  @!P3 IMAD.IADD R9, R9, 0x1, -R2.reuse ;  /* 0x000000010909b824 */ /* 0x100fe200078e0a02 */
[----:B------:R-:W-:Y:S01]  /*18bc0*/  ISETP.GT.U32.AND P3, PT, R2, R21, PT ;  /* 0x000000150200720c */ /* 0x000fe20003f64070 */
[--C-:B------:R-:W-:Y:S01]  /*18bd0*/  @!P2 IMAD.IADD R3, R3, 0x1, -R2.reuse ;  /* 0x000000010303a824 */ /* 0x100fe200078e0a02 */
[----:B------:R-:W-:Y:S01]  /*18be0*/  ISETP.GE.AND P2, PT, R12, RZ, PT ;  /* 0x000000ff0c00720c */ /* 0x000fe20003f46270 */
[----:B------:R-:W-:Y:S01]  /*18bf0*/  @!P5 IMAD.MOV R7, RZ, RZ, -R7 ;  /* 0x000000ffff07d224 */ /* 0x000fe200078e0a07 */
[----:B------:R-:W-:Y:S01]  /*18c00*/  ISETP.GE.AND P5, PT, R8, RZ, PT ;  /* 0x000000ff0800720c */ /* 0x000fe20003fa6270 */
[----:B------:R-:W-:Y:S01]  /*18c10*/  @!P6 IMAD.MOV R3, RZ, RZ, -R3 ;  /* 0x000000ffff03e224 */ /* 0x000fe200078e0a03 */
[----:B------:R-:W-:Y:S01]  /*18c20*/  ISETP.GE.AND P6, PT, R14, RZ, PT ;  /* 0x000000ff0e00720c */ /* 0x000fe20003fc6270 */
[----:B------:R-:W-:Y:S01]  /*18c30*/  @!P0 IMAD.IADD R20, R20, 0x1, -R2 ;  /* 0x0000000114148824 */ /* 0x000fe200078e0a02 */
[----:B------:R-:W-:Y:S01]  /*18c40*/  IABS R14, R14 ;  /* 0x0000000e000e7213 */ /* 0x000fe20000000000 */
[----:B------:R-:W-:Y:S01]  /*18c50*/  IMAD.MOV R10, RZ, RZ, -R10 ;  /* 0x000000ffff0a7224 */ /* 0x000fe200078e0a0a */
[----:B------:R0:W-:Y:S01]  /*18c60*/  STL [R1+0x12c], R7 ;  /* 0x00012c0701007387 */ /* 0x0001e20000100800 */
[----:B------:R-:W-:Y:S01]  /*18c70*/  VIADD R11, R0, 0x33 ;  /* 0x00000033000b7836 */ /* 0x000fe20000000000 */
[----:B------:R-:W-:Y:S01]  /*18c80*/  ISETP.GT.U32.AND P0, PT, R2, R20, PT ;  /* 0x000000140200720c */ /* 0x000fe20003f04070 */
[----:B------:R-:W-:Y:S01]  /*18c90*/  @!P3 IMAD.IADD R21, R21, 0x1, -R2 ;  /* 0x000000011515b824 */ /* 0x000fe200078e0a02 */
[----:B------:R1:W-:Y:S01]  /*18ca0*/  STL [R1+0x128], R4 ;  /* 0x0001280401007387 */ /* 0x0003e20000100800 */
[----:B------:R-:W-:Y:S01]  /*18cb0*/  IMAD.HI.U32 R16, R22, R14, RZ ;  /* 0x0000000e16107227 */ /* 0x000fe200078e00ff */
[----:B------:R-:W-:-:S02]  /*18cc0*/  IABS R8, R11 ;  /* 0x0000000b00087213 */ /* 0x000fc40000000000 */
[C---:B------:R-:W-:Y:S01]  /*18cd0*/  ISETP.GT.U32.AND P3, PT, R2.reuse, R21, PT ;  /* 0x000000150200720c */ /* 0x040fe20003f64070 */
[----:B------:R-:W-:Y:S01]  /*18ce0*/  IMAD R15, R2, R10, R15 ;  /* 0x0000000a020f7224 */ /* 0x000fe200078e020f */
[----:B------:R-:W-:Y:S01]  /*18cf0*/  STL [R1+0x124], R3 ;  /* 0x0001240301007387 */ /* 0x000fe20000100800 */
[----:B------:R-:W-:Y:S02]  /*18d00*/  IMAD.MOV R16, RZ, RZ, -R16 ;  /* 0x000000ffff107224 */ /* 0x000fe400078e0a10 */
[----:B0-----:R-:W-:Y:S02]  /*18d10*/  IMAD.MOV.U32 R7, RZ, RZ, R9 ;  /* 0x000000ffff077224 */ /* 0x001fe400078e0009 */
        /* <DEDUP_REMOVED lines=10> */
[----:B------:R-:W-:-:S03]  /*18dc0*/  ISETP.GE.AND P0, PT, R11, RZ, PT ;  /* 0x000000ff0b00720c */ /* 0x000fc60003f06270 */
[----:B------:R-:W-:Y:S02]  /*18dd0*/  VIADD R10, R0, 0x31 ;  /* 0x00000031000a7836 */ /* 0x000fe40000000000 */
[----:B-1----:R-:W-:-:S03]  /*18de0*/  IMAD.HI.U32 R4, R22, R13, RZ ;  /* 0x0000000d16047227 */ /* 0x002fc600078e00ff */
[----:B------:R-:W-:Y:S01]  /*18df0*/  IABS R12, R10 ;  /* 0x0000000a000c7213 */ /* 0x000fe20000000000 */
[----:B0-----:R-:W-:Y:S02]  /*18e00*/  IMAD.MOV.U32 R7, RZ, RZ, R20 ;  /* 0x000000ffff077224 */ /* 0x001fe400078e0014 */
[----:B------:R-:W-:Y:S02]  /*18e10*/  IMAD.MOV R9, RZ, RZ, -R17 ;  /* 0x000000ffff097224 */ /* 0x000fe400078e0a11 */
[----:B------:R-:W-:Y:S02]  /*18e20*/  @!P1 IMAD.MOV R7, RZ, RZ, -R7 ;  /* 0x000000ffff079224 */ /* 0x000fe400078e0a07 */
[----:B------:R-:W-:Y:S02]  /*18e30*/  IMAD.MOV R4, RZ, RZ, -R4 ;  /* 0x000000ffff047224 */ /* 0x000fe400078e0a04 */
[----:B------:R-:W-:Y:S01]  /*18e40*/  VIADD R17, R0, 0x2f ;  /* 0x0000002f00117836 */ /* 0x000fe20000000000 */
[----:B------:R0:W-:Y:S01]  /*18e50*/  STL [R1+0x114], R7 ;  /* 0x0001140701007387 */ /* 0x0001e20000100800 */
[----:B------:R-:W-:-:S02]  /*18e60*/  @!P4 IMAD.IADD R15, R15, 0x1, -R2 ;  /* 0x000000010f0fc824 */ /* 0x000fc400078e0a02 */
[C---:B------:R-:W-:Y:S01]  /*18e70*/  IMAD R8, R2.reuse, R9, R8 ;  /* 0x0000000902087224 */ /* 0x040fe200078e0208 */
[----:B------:R-:W-:Y:S01]  /*18e80*/  IABS R9, R17 ;  /* 0x0000001100097213 */ /* 0x000fe20000000000 */
[----:B------:R-:W-:Y:S01]  /*18e90*/  IMAD R13, R2, R4, R13 ;  /* 0x00000004020d7224 */ /* 0x000fe200078e020d */
[----:B------:R-:W-:Y:S01]  /*18ea0*/  IABS R4, R18 ;  /* 0x0000001200047213 */ /* 0x000fe20000000000 */
[----:B------:R-:W-:Y:S01]  /*18eb0*/  @!P3 IMAD.IADD R14, R14, 0x1, -R2 ;  /* 0x000000010e0eb824 */ /* 0x000fe200078e0a02 */
[----:B------:R-:W-:Y:S01]  /*18ec0*/  ISETP.GT.U32.AND P3, PT, R2, R15, PT ;  /* 0x0000000f0200720c */ /* 0x000fe20003f64070 */
[----:B------:R-:W-:Y:S01]  /*18ed0*/  IMAD.HI.U32 R3, R22, R12, RZ ;  /* 0x0000000c16037227 */ /* 0x000fe200078e00ff */
[C---:B------:R-:W-:Y:S02]  /*18ee0*/  ISETP.GT.U32.AND P4, PT, R2.reuse, R8, PT ;  /* 0x000000080200720c */ /* 0x040fe40003f84070 */
[----:B------:R-:W-:Y:S01]  /*18ef0*/  ISETP.GT.U32.AND P1, PT, R2, R14, PT ;  /* 0x0000000e0200720c */ /* 0x000fe20003f24070 */
[----:B0-----:R-:W-:-:S02]  /*18f00*/  IMAD.MOV.U32 R7, RZ, RZ, R21 ;  /* 0x000000ffff077224 */ /* 0x001fc400078e0015 */
[----:B------:R-:W-:Y:S02]  /*18f10*/  IMAD.MOV R3, RZ, RZ, -R3 ;  /* 0x000000ffff037224 */ /* 0x000fe400078e0a03 */
[----:B------:R-:W-:Y:S01]  /*18f20*/  @!P2 IMAD.MOV R7, RZ, RZ, -R7 ;  /* 0x000000ffff07a224 */ /* 0x000fe200078e0a07 */
[----:B------:R-:W-:Y:S01]  /*18f30*/  ISETP.GT.U32.AND P2, PT, R2, R13, PT ;  /* 0x0000000d0200720c */ /* 0x000fe20003f44070 */
[----:B------:R-:W-:-:S03]  /*18f40*/  IMAD.HI.U32 R20, R22, R9, RZ ;  /* 0x0000000916147227 */ /* 0x000fc600078e00ff */
[----:B------:R0:W-:Y:S01]  /*18f50*/  STL [R1+0x110], R7 ;  /* 0x0001100701007387 */ /* 0x0001e20000100800 */
[----:B------:R-:W-:Y:S01]  /*18f60*/  IMAD R12, R2, R3, R12 ;  /* 0x00000003020c7224 */ /* 0x000fe200078e020c */
[----:B------:R-:W-:Y:S01]  /*18f70*/  IABS R3, R19 ;  /* 0x0000001300037213 */ /* 0x000fe20000000000 */
[----:B------:R-:W-:Y:S02]  /*18f80*/  IMAD.MOV R20, RZ, RZ, -R20 ;  /* 0x000000ffff147224 */ /* 0x000fe400078e0a14 */
[----:B------:R-:W-:Y:S02]  /*18f90*/  VIADD R16, R0, 0x30 ;  /* 0x0000003000107836 */ /* 0x000fe40000000000 */
[--C-:B------:R-:W-:Y:S01]  /*18fa0*/  @!P3 IMAD.IADD R15, R15, 0x1, -R2.reuse ;  /* 0x000000010f0fb824 */ /* 0x100fe200078e0a02 */
[C---:B------:R-:W-:Y:S01]  /*18fb0*/  ISETP.GT.U32.AND P3, PT, R2.reuse, R12, PT ;  /* 0x0000000c0200720c */ /* 0x040fe20003f64070 */
[----:B------:R-:W-:Y:S01]  /*18fc0*/  IMAD R9, R2, R20, R9 ;  /* 0x0000001402097224 */ /* 0x000fe200078e0209 */
[----:B------:R-:W-:Y:S01]  /*18fd0*/  IABS R11, R16 ;  /* 0x00000010000b7213 */ /* 0x000fe20000000000 */
[----:B------:R-:W-:-:S02]  /*18fe0*/  @!P4 IMAD.IADD R8, R8, 0x1, -R2 ;  /* 0x000000010808c824 */ /* 0x000fc400078e0a02 */
[----:B------:R-:W-:Y:S01]  /*18ff0*/  @!P2 IMAD.IADD R13, R13, 0x1, -R2 ;  /* 0x000000010d0da824 */ /* 0x000fe200078e0a02 */
[----:B------:R-:W-:Y:S01]  /*19000*/  ISETP.GT.U32.AND P2, PT, R2, R9, PT ;  /* 0x000000090200720c */ /* 0x000fe20003f44070 */
[----:B------:R-:W-:Y:S01]  /*19010*/  IMAD.HI.U32 R23, R22, R11, RZ ;  /* 0x0000000b16177227 */ /* 0x000fe200078e00ff */
[----:B------:R-:W-:-:S03]  /*19020*/  ISETP.GT.U32.AND P4, PT, R2, R8, PT ;  /* 0x000000080200720c */ /* 0x000fc60003f84070 */
[--C-:B------:R-:W-:Y:S02]  /*19030*/  @!P1 IMAD.IADD R14, R14, 0x1, -R2.reuse ;  /* 0x000000010e0e9824 */ /* 0x100fe400078e0a02 */
[----:B------:R-:W-:Y:S02]  /*19040*/  IMAD.MOV R21, RZ, RZ, -R23 ;  /* 0x000000ffff157224 */ /* 0x000fe400078e0a17 */
[----:B------:R-:W-:Y:S02]  /*19050*/  IMAD.MOV.U32 R23, RZ, RZ, R15 ;  /* 0x000000ffff177224 */ /* 0x000fe400078e000f */
[----:B------:R-:W-:Y:S01]  /*19060*/  @!P3 IMAD.IADD R12, R12, 0x1, -R2 ;  /* 0x000000010c0cb824 */ /* 0x000fe200078e0a02 */
[----:B------:R-:W-:Y:S01]  /*19070*/  ISETP.GE.AND P3, PT, R10, RZ, PT ;  /* 0x000000ff0a00720c */ /* 0x000fe20003f66270 */
[----:B0-----:R-:W-:Y:S02]  /*19080*/  IMAD.MOV.U32 R7, RZ, RZ, R14 ;  /* 0x000000ffff077224 */ /* 0x001fe400078e000e */
[----:B------:R-:W-:-:S04]  /*19090*/  IMAD.HI.U32 R20, R22, R4, RZ ;  /* 0x0000000416147227 */ /* 0x000fc800078e00ff */
[C---:B------:R-:W-:Y:S02]  /*190a0*/  IMAD R11, R2.reuse, R21, R11 ;  /* 0x00000015020b7224 */ /* 0x040fe400078e020b */
[----:B------:R-:W-:Y:S02]  /*190b0*/  @!P5 IMAD.MOV R23, RZ, RZ, -R23 ;  /* 0x000000ffff17d224 */ /* 0x000fe400078e0a17 */
[----:B------:R-:W-:Y:S01]  /*190c0*/  @!P2 IMAD.IADD R9, R9, 0x1, -R2 ;  /* 0x000000010909a824 */ /* 0x000fe200078e0a02 */
[C---:B------:R-:W-:Y:S01]  /*190d0*/  ISETP.GT.U32.AND P2, PT, R2.reuse, R12, PT ;  /* 0x0000000c0200720c */ /* 0x040fe20003f44070 */
[----:B------:R-:W-:Y:S01]  /*190e0*/  @!P6 IMAD.MOV R7, RZ, RZ, -R7 ;  /* 0x000000ffff07e224 */ /* 0x000fe200078e0a07 */
[----:B------:R-:W-:Y:S01]  /*190f0*/  ISETP.GT.U32.AND P1, PT, R2, R11, PT ;  /* 0x0000000b0200720c */ /* 0x000fe20003f24070 */
[----:B------:R-:W-:Y:S01]  /*19100*/  IMAD.HI.U32 R21, R22, R3, RZ ;  /* 0x0000000316157227 */ /* 0x000fe200078e00ff */
[----:B------:R-:W-:Y:S01]  /*19110*/  STL [R1+0x104], R23 ;  /* 0x0001041701007387 */ /* 0x000fe20000100800 */
[----:B------:R-:W-:-:S02]  /*19120*/  ISETP.GT.U32.AND P6, PT, R2, R9, PT ;  /* 0x000000090200720c */ /* 0x000fc40003fc4070 */
[----:B------:R-:W-:Y:S01]  /*19130*/  @!P4 IMAD.IADD R8, R8, 0x1, -R2 ;  /* 0x000000010808c824 */ /* 0x000fe200078e0a02 */
[----:B------:R-:W-:Y:S01]  /*19140*/  ISETP.GE.AND P4, PT, R5, RZ, PT ;  /* 0x000000ff0500720c */ /* 0x000fe20003f86270 */
[----:B------:R-:W-:Y:S01]  /*19150*/  IMAD.MOV R20, RZ, RZ, -R20 ;  /* 0x000000ffff147224 */ /* 0x000fe200078e0a14 */
[----:B------:R0:W-:Y:S01]  /*19160*/  STL [R1+0xfc], R7 ;  /* 0x0000fc0701007387 */ /* 0x0001e20000100800 */
[----:B------:R-:W-:Y:S02]  /*19170*/  IMAD.MOV R5, RZ, RZ, -R21 ;  /* 0x000000ffff057224 */ /* 0x000fe400078e0a15 */
[C---:B------:R-:W-:Y:S02]  /*19180*/  IMAD R4, R2.reuse, R20, R4 ;  /* 0x0000001402047224 */ /* 0x040fe400078e0204 */
[----:B------:R-:W-:Y:S02]  /*19190*/  IMAD R3, R2, R5, R3 ;  /* 0x0000000502037224 */ /* 0x000fe400078e0203 */
[----:B------:R-:W-:-:S02]  /*191a0*/  @!P2 IMAD.IADD R12, R12, 0x1, -R2 ;  /* 0x000000010c0ca824 */ /* 0x000fc400078e0a02 */
[----:B------:R-:W-:Y:S01]  /*191b0*/  @!P1 IMAD.IADD R11, R11, 0x1, -R2 ;  /* 0x000000010b0b9824 */ /* 0x000fe200078e0a02 */
[C---:B------:R-:W-:Y:S01]  /*191c0*/  ISETP.GT.U32.AND P2, PT, R2.reuse, R3, PT ;  /* 0x000000030200720c */ /* 0x040fe20003f44070 */
[----:B0-----:R-:W-:Y:S01]  /*191d0*/  IMAD.MOV.U32 R7, RZ, RZ, R8 ;  /* 0x000000ffff077224 */ /* 0x001fe200078e0008 */
[----:B------:R-:W-:Y:S01]  /*191e0*/  ISETP.GT.U32.AND P1, PT, R2, R13, PT ;  /* 0x0000000d0200720c */ /* 0x000fe20003f24070 */
[----:B------:R-:W-:Y:S01]  /*191f0*/  VIADD R5, R0, 0x2b ;  /* 0x0000002b00057836 */ /* 0x000fe20000000000 */
[C---:B------:R-:W-:Y:S01]  /*19200*/  ISETP.GT.U32.AND P5, PT, R2.reuse, R11, PT ;  /* 0x0000000b0200720c */ /* 0x040fe20003fa4070 */
[----:B------:R-:W-:Y:S01]  /*19210*/  @!P0 IMAD.MOV R7, RZ, RZ, -R7 ;  /* 0x000000ffff078224 */ /* 0x000fe200078e0a07 */
[----:B------:R-:W-:Y:S01]  /*19220*/  ISETP.GT.U32.AND P0, PT, R2, R4, PT ;  /* 0x000000040200720c */ /* 0x000fe20003f04070 */
[----:B------:R-:W-:Y:S01]  /*19230*/  VIADD R10, R0, 0x2c ;  /* 0x0000002c000a7836 */ /* 0x000fe20000000000 */
[----:B------:R-:W-:Y:S01]  /*19240*/  IABS R14, R5 ;  /* 0x00000005000e7213 */ /* 0x000fe20000000000 */
[----:B------:R-:W-:Y:S01]  /*19250*/  @!P6 IMAD.IADD R9, R9, 0x1, -R2 ;  /* 0x000000010909e824 */ /* 0x000fe200078e0a02 */
[----:B------:R0:W-:Y:S01]  /*19260*/  STL [R1+0xf8], R7 ;  /* 0x0000f80701007387 */ /* 0x0001e20000100800 */
[----:B------:R-:W-:-:S02]  /*19270*/  ISETP.GE.AND P6, PT, R18, RZ, PT ;  /* 0x000000ff1200720c */ /* 0x000fc40003fc6270 */
[----:B------:R-:W-:Y:S01]  /*19280*/  @!P2 IMAD.IADD R3, R3, 0x1, -R2 ;  /* 0x000000010303a824 */ /* 0x000fe200078e0a02 */
[----:B------:R-:W-:Y:S01]  /*19290*/  IABS R20, R10 ;  /* 0x0000000a00147213 */ /* 0x000fe20000000000 */
[----:B------:R-:W-:-:S04]  /*192a0*/  IMAD.HI.U32 R15, R22, R14, RZ ;  /* 0x0000000e160f7227 */ /* 0x000fc800078e00ff */
[--C-:B------:R-:W-:Y:S01]  /*192b0*/  @!P0 IMAD.IADD R4, R4, 0x1, -R2.reuse ;  /* 0x0000000104048824 */ /* 0x100fe200078e0a02 */
[----:B------:R-:W-:Y:S01]  /*192c0*/  ISETP.GE.AND P0, PT, R19, RZ, PT ;  /* 0x000000ff1300720c */ /* 0x000fe20003f06270 */
[----:B------:R-:W-:Y:S01]  /*192d0*/  @!P1 IMAD.IADD R13, R13, 0x1, -R2 ;  /* 0x000000010d0d9824 */ /* 0x000fe200078e0a02 */
[----:B------:R-:W-:Y:S01]  /*192e0*/  ISETP.GE.AND P1, PT, R16, RZ, PT ;  /* 0x000000ff1000720c */ /* 0x000fe20003f26270 */
[----:B0-----:R-:W-:Y:S01]  /*192f0*/  IMAD.MOV.U32 R7, RZ, RZ, R12 ;  /* 0x000000ffff077224 */ /* 0x001fe200078e000c */
[----:B------:R-:W-:Y:S01]  /*19300*/  ISETP.GT.U32.AND P2, PT, R2, R4, PT ;  /* 0x000000040200720c */ /* 0x000fe20003f44070 */
[----:B------:R-:W-:-:S04]  /*19310*/  IMAD.HI.U32 R8, R22, R20, RZ ;  /* 0x0000001416087227 */ /* 0x000fc800078e00ff */
[----:B------:R-:W-:Y:S02]  /*19320*/  IMAD.MOV R15, RZ, RZ, -R15 ;  /* 0x000000ffff0f7224 */ /* 0x000fe400078e0a0f */
[----:B------:R-:W-:Y:S02]  /*19330*/  IMAD.MOV.U32 R21, RZ, RZ, R13 ;  /* 0x000000ffff157224 */ /* 0x000fe400078e000d */
[----:B------:R-:W-:Y:S01]  /*19340*/  @!P5 IMAD.IADD R11, R11, 0x1, -R2 ;  /* 0x000000010b0bd824 */ /* 0x000fe200078e0a02 */
[----:B------:R-:W-:Y:S01]  /*19350*/  ISETP.GE.AND P5, PT, R17, RZ, PT ;  /* 0x000000ff1100720c */ /* 0x000fe20003fa6270 */
[----:B------:R-:W-:Y:S01]  /*19360*/  @!P3 IMAD.MOV R7, RZ, RZ, -R7 ;  /* 0x000000ffff07b224 */ /* 0x000fe200078e0a07 */
[----:B------:R-:W-:Y:S01]  /*19370*/  ISETP.GE.AND P3, PT, R10, RZ, PT ;  /* 0x000000ff0a00720c */ /* 0x000fe20003f66270 */
[----:B------:R-:W-:Y:S02]  /*19380*/  IMAD.MOV R8, RZ, RZ, -R8 ;  /* 0x000000ffff087224 */ /* 0x000fe400078e0a08 */
[----:B------:R-:W-:-:S02]  /*19390*/  IMAD R10, R2, R15, R14 ;  /* 0x0000000f020a7224 */ /* 0x000fc400078e020e */
[----:B------:R-:W-:Y:S01]  /*193a0*/  @!P4 IMAD.MOV R21, RZ, RZ, -R21 ;  /* 0x000000ffff15c224 */ /* 0x000fe200078e0a15 */
[C---:B------:R-:W-:Y:S01]  /*193b0*/  ISETP.GT.U32.AND P4, PT, R2.reuse, R3, PT ;  /* 0x000000030200720c */ /* 0x040fe20003f84070 */
[----:B------:R-:W-:Y:S02]  /*193c0*/  IMAD R8, R2, R8, R20 ;  /* 0x0000000802087224 */ /* 0x000fe400078e0214 */
[----:B------:R-:W-:Y:S01]  /*193d0*/  @!P2 IMAD.IADD R4, R4, 0x1, -R2 ;  /* 0x000000010404a824 */ /* 0x000fe200078e0a02 */
[C---:B------:R-:W-:Y:S01]  /*193e0*/  ISETP.GT.U32.AND P2, PT, R2.reuse, R10, PT ;  /* 0x0000000a0200720c */ /* 0x040fe20003f44070 */
[----:B------:R-:W-:Y:S01]  /*193f0*/  STL [R1+0x88], R21 ;  /* 0x0000881501007387 */ /* 0x000fe20000100800 */
[----:B------:R-:W-:Y:S01]  /*19400*/  @!P1 IMAD.MOV R11, RZ, RZ, -R11 ;  /* 0x000000ffff0b9224 */ /* 0x000fe200078e0a0b */
[----:B------:R-:W-:Y:S01]  /*19410*/  ISETP.GT.U32.AND P1, PT, R2, R8, PT ;  /* 0x000000080200720c */ /* 0x000fe20003f24070 */
[C---:B------:R-:W-:Y:S01]  /*19420*/  VIADD R15, R0.reuse, 0x26 ;  /* 0x00000026000f7836 */ /* 0x040fe20000000000 */
[----:B------:R0:W-:Y:S01]  /*19430*/  STL [R1+0xb8], R7 ;  /* 0x0000b80701007387 */ /* 0x0001e20000100800 */
[----:B------:R-:W-:-:S02]  /*19440*/  VIADD R19, R0, 0x24 ;  /* 0x0000002400137836 */ /* 0x000fc40000000000 */
[----:B------:R-:W-:Y:S01]  /*19450*/  VIADD R16, R0, 0x20 ;  /* 0x0000002000107836 */ /* 0x000fe20000000000 */
[----:B------:R-:W-:Y:S01]  /*19460*/  STL [R1+0xbc], R11 ;  /* 0x0000bc0b01007387 */ /* 0x000fe20000100800 */
[--C-:B------:R-:W-:Y:S01]  /*19470*/  @!P4 IMAD.IADD R3, R3, 0x1, -R2.reuse ;  /* 0x000000010303c824 */ /* 0x100fe200078e0a02 */
[----:B------:R-:W-:Y:S02]  /*19480*/  IABS R24, R15 ;  /* 0x0000000f00187213 */ /* 0x000fe40000000000 */
[--C-:B------:R-:W-:Y:S01]  /*19490*/  @!P2 IMAD.IADD R10, R10, 0x1, -R2.reuse ;  /* 0x000000010a0aa824 */ /* 0x100fe200078e0a02 */
[----:B------:R-:W-:Y:S01]  /*194a0*/  IABS R17, R19 ;  /* 0x0000001300117213 */ /* 0x000fe20000000000 */
[----:B0-----:R-:W-:Y:S02]  /*194b0*/  IMAD.MOV.U32 R7, RZ, RZ, R9 ;  /* 0x000000ffff077224 */ /* 0x001fe400078e0009 */
[----:B------:R-:W-:Y:S01]  /*194c0*/  VIADD R9, R0, 0x29 ;  /* 0x0000002900097836 */ /* 0x000fe20000000000 */
[----:B------:R-:W-:Y:S01]  /*194d0*/  ISETP.GT.U32.AND P2, PT, R2, R10, PT ;  /* 0x0000000a0200720c */ /* 0x000fe20003f44070 */
[----:B------:R-:W-:Y:S01]  /*194e0*/  @!P5 IMAD.MOV R7, RZ, RZ, -R7 ;  /* 0x000000ffff07d224 */ /* 0x000fe200078e0a07 */
[----:B------:R-:W-:Y:S01]  /*194f0*/  ISETP.GE.AND P5, PT, R5, RZ, PT ;  /* 0x000000ff0500720c */ /* 0x000fe20003fa6270 */
[----:B------:R-:W-:Y:S01]  /*19500*/  VIADD R5, R0, 0x2a ;  /* 0x0000002a00057836 */ /* 0x000fe20000000000 */
[----:B------:R-:W-:Y:S01]  /*19510*/  IABS R23, R9 ;  /* 0x0000000900177213 */ /* 0x000fe20000000000 */
[----:B------:R-:W-:Y:S01]  /*19520*/  @!P1 IMAD.IADD R8, R8, 0x1, -R2 ;  /* 0x0000000108089824 */ /* 0x000fe200078e0a02 */
[----:B------:R-:W-:Y:S01]  /*19530*/  ISETP.GE.AND P1, PT, R9, RZ, PT ;  /* 0x000000ff0900720c */ /* 0x000fe20003f26270 */
[----:B------:R0:W-:Y:S01]  /*19540*/  STL [R1+0xcc], R7 ;  /* 0x0000cc0701007387 */ /* 0x0001e20000100800 */
[----:B------:R-:W-:Y:S01]  /*19550*/  IABS R14, R5 ;  /* 0x00000005000e7213 */ /* 0x000fe20000000000 */
[----:B------:R-:W-:Y:S01]  /*19560*/  @!P0 IMAD.MOV R3, RZ, RZ, -R3 ;  /* 0x000000ffff038224 */ /* 0x000fe200078e0a03 */
[----:B------:R-:W-:Y:S01]  /*19570*/  ISETP.GE.AND P4, PT, R5, RZ, PT ;  /* 0x000000ff0500720c */ /* 0x000fe20003f86270 */
[----:B------:R-:W-:-:S02]  /*19580*/  VIADD R5, R0, 0x28 ;  /* 0x0000002800057836 */ /* 0x000fc40000000000 */
[----:B------:R-:W-:-:S03]  /*19590*/  IMAD.HI.U32 R9, R22, R14, RZ ;  /* 0x0000000e16097227 */ /* 0x000fc600078e00ff */
[----:B------:R-:W-:Y:S01]  /*195a0*/  IABS R26, R5 ;  /* 0x00000005001a7213 */ /* 0x000fe20000000000 */
[----:B------:R-:W-:Y:S01]  /*195b0*/  IMAD.MOV R9, RZ, RZ, -R9 ;  /* 0x000000ffff097224 */ /* 0x000fe200078e0a09 */
[----:B------:R-:W-:Y:S01]  /*195c0*/  ISETP.GE.AND P0, PT, R5, RZ, PT ;  /* 0x000000ff0500720c */ /* 0x000fe20003f06270 */
[----:B------:R-:W-:Y:S02]  /*195d0*/  @!P2 IMAD.IADD R10, R10, 0x1, -R2 ;  /* 0x000000010a0aa824 */ /* 0x000fe400078e0a02 */
[----:B------:R-:W-:Y:S01]  /*195e0*/  IMAD R14, R2, R9, R14 ;  /* 0x00000009020e7224 */ /* 0x000fe200078e020e */
[----:B------:R-:W-:Y:S01]  /*195f0*/  IABS R9, R6 ;  /* 0x0000000600097213 */ /* 0x000fe20000000000 */
[----:B0-----:R-:W-:Y:S02]  /*19600*/  IMAD.MOV.U32 R7, RZ, RZ, R4 ;  /* 0x000000ffff077224 */ /* 0x001fe400078e0004 */
[----:B------:R-:W-:Y:S01]  /*19610*/  IMAD.HI.U32 R4, R22, R23, RZ ;  /* 0x0000001716047227 */ /* 0x000fe200078e00ff */
[----:B------:R-:W-:-:S03]  /*19620*/  ISETP.GT.U32.AND P2, PT, R2, R14, PT ;  /* 0x0000000e0200720c */ /* 0x000fc60003f44070 */
[----:B------:R-:W-:Y:S02]  /*19630*/  IMAD.MOV R4, RZ, RZ, -R4 ;  /* 0x000000ffff047224 */ /* 0x000fe400078e0a04 */
[----:B------:R-:W-:Y:S01]  /*19640*/  @!P6 IMAD.MOV R7, RZ, RZ, -R7 ;  /* 0x000000ffff07e224 */ /* 0x000fe200078e0a07 */
[C---:B------:R-:W-:Y:S01]  /*19650*/  ISETP.GT.U32.AND P6, PT, R2.reuse, R8, PT ;  /* 0x000000080200720c */ /* 0x040fe20003fc4070 */
[----:B------:R-:W-:Y:S02]  /*19660*/  IMAD R23, R2, R4, R23 ;  /* 0x0000000402177224 */ /* 0x000fe400078e0217 */
[----:B------:R-:W-:Y:S01]  /*19670*/  VIADD R5, R0, 0x27 ;  /* 0x0000002700057836 */ /* 0x000fe20000000000 */
[----:B------:R0:W-:Y:S01]  /*19680*/  STL [R1+0xd4], R7 ;  /* 0x0000d40701007387 */ /* 0x0001e20000100800 */
[----:B------:R-:W-:-:S03]  /*19690*/  IMAD.HI.U32 R11, R22, R24, RZ ;  /* 0x00000018160b7227 */ /* 0x000fc600078e00ff */
[----:B------:R1:W-:Y:S01]  /*196a0*/  STL [R1+0xdc], R3 ;  /* 0x0000dc0301007387 */ /* 0x0003e20000100800 */
[--C-:B------:R-:W-:Y:S01]  /*196b0*/  @!P2 IMAD.IADD R14, R14, 0x1, -R2.reuse ;  /* 0x000000010e0ea824 */ /* 0x100fe200078e0a02 */
[----:B------:R-:W-:Y:S01]  /*196c0*/  ISETP.GT.U32.AND P2, PT, R2, R23, PT ;  /* 0x000000170200720c */ /* 0x000fe20003f44070 */
[----:B------:R-:W-:Y:S01]  /*196d0*/  VIADD R4, R0, 0x25 ;  /* 0x0000002500047836 */ /* 0x000fe20000000000 */
[----:B------:R-:W-:Y:S01]  /*196e0*/  IABS R25, R5 ;  /* 0x0000000500197213 */ /* 0x000fe20000000000 */
[----:B------:R-:W-:Y:S01]  /*196f0*/  @!P6 IMAD.IADD R8, R8, 0x1, -R2 ;  /* 0x000000010808e824 */ /* 0x000fe200078e0a02 */
[----:B------:R-:W-:Y:S01]  /*19700*/  ISETP.GE.AND P6, PT, R5, RZ, PT ;  /* 0x000000ff0500720c */ /* 0x000fe20003fc6270 */
[----:B------:R-:W-:Y:S01]  /*19710*/  IMAD.MOV R11, RZ, RZ, -R11 ;  /* 0x000000ffff0b7224 */ /* 0x000fe200078e0a0b */
[----:B------:R-:W2:Y:S01]  /*19720*/  I2F.RP R5, R9 ;  /* 0x0000000900057306 */ /* 0x000ea20000209400 */
[----:B0-----:R-:W-:Y:S01]  /*19730*/  IMAD.MOV.U32 R7, RZ, RZ, R8 ;  /* 0x000000ffff077224 */ /* 0x001fe200078e0008 */
[----:B------:R-:W-:Y:S01]  /*19740*/  IABS R21, R4 ;  /* 0x0000000400157213 */ /* 0x000fe20000000000 */
[----:B-1----:R-:W-:-:S04]  /*19750*/  IMAD.HI.U32 R3, R22, R26, RZ ;  /* 0x0000001a16037227 */ /* 0x002fc800078e00ff */
[----:B------:R-:W-:Y:S02]  /*19760*/  @!P2 IMAD.IADD R23, R23, 0x1, -R2 ;  /* 0x000000011717a824 */ /* 0x000fe400078e0a02 */
[----:B------:R-:W-:Y:S02]  /*19770*/  IMAD.MOV R3, RZ, RZ, -R3 ;  /* 0x000000ffff037224 */ /* 0x000fe400078e0a03 */
[----:B------:R-:W-:Y:S01]  /*19780*/  @!P3 IMAD.MOV R7, RZ, RZ, -R7 ;  /* 0x000000ffff07b224 */ /* 0x000fe200078e0a07 */
[C---:B------:R-:W-:Y:S01]  /*19790*/  ISETP.GT.U32.AND P2, PT, R2.reuse, R23, PT ;  /* 0x000000170200720c */ /* 0x040fe20003f44070 */
[C---:B------:R-:W-:Y:S01]  /*197a0*/  IMAD R26, R2.reuse, R3, R26 ;  /* 0x00000003021a7224 */ /* 0x040fe200078e021a */
[----:B------:R-:W-:Y:S01]  /*197b0*/  ISETP.GT.U32.AND P3, PT, R2, R14, PT ;  /* 0x0000000e0200720c */ /* 0x000fe20003f64070 */
[----:B------:R-:W-:Y:S01]  /*197c0*/  IMAD.HI.U32 R3, R22, R25, RZ ;  /* 0x0000001916037227 */ /* 0x000fe200078e00ff */
[----:B------:R0:W-:Y:S01]  /*197d0*/  STL [R1+0xc4], R7 ;  /* 0x0000c40701007387 */ /* 0x0001e20000100800 */
[----:B--2---:R-:W1:Y:S02]  /*197e0*/  MUFU.RCP R5, R5 ;  /* 0x0000000500057308 */ /* 0x004e640000001000 */
[----:B------:R-:W-:-:S02]  /*197f0*/  IMAD.MOV R3, RZ, RZ, -R3 ;  /* 0x000000ffff037224 */ /* 0x000fc400078e0a03 */
[C---:B------:R-:W-:Y:S02]  /*19800*/  IMAD R24, R2.reuse, R11, R24 ;  /* 0x0000000b02187224 */ /* 0x040fe400078e0218 */
[C---:B------:R-:W-:Y:S02]  /*19810*/  IMAD R25, R2.reuse, R3, R25 ;  /* 0x0000000302197224 */ /* 0x040fe400078e0219 */
[----:B------:R-:W-:Y:S01]  /*19820*/  @!P2 IMAD.IADD R23, R23, 0x1, -R2 ;  /* 0x000000011717a824 */ /* 0x000fe200078e0a02 */
[----:B------:R-:W-:Y:S01]  /*19830*/  ISETP.GT.U32.AND P2, PT, R2, R24, PT ;  /* 0x000000180200720c */ /* 0x000fe20003f44070 */
[----:B0-----:R-:W-:Y:S01]  /*19840*/  IMAD.MOV.U32 R7, RZ, RZ, R10 ;  /* 0x000000ffff077224 */ /* 0x001fe200078e000a */
[----:B------:R-:W-:Y:S01]  /*19850*/  IABS R10, R16 ;  /* 0x00000010000a7213 */ /* 0x000fe20000000000 */
[----:B------:R-:W-:-:S04]  /*19860*/  IMAD.HI.U32 R12, R22, R21, RZ ;  /* 0x00000015160c7227 */ /* 0x000fc800078e00ff */
[----:B------:R-:W-:Y:S01]  /*19870*/  @!P5 IMAD.MOV R7, RZ, RZ, -R7 ;  /* 0x000000ffff07d224 */ /* 0x000fe200078e0a07 */
[----:B------:R-:W-:Y:S01]  /*19880*/  ISETP.GT.U32.AND P5, PT, R2, R26, PT ;  /* 0x0000001a0200720c */ /* 0x000fe20003fa4070 */
[----:B------:R-:W-:Y:S01]  /*19890*/  @!P3 IMAD.IADD R14, R14, 0x1, -R2 ;  /* 0x000000010e0eb824 */ /* 0x000fe200078e0a02 */
[----:B------:R-:W-:Y:S01]  /*198a0*/  ISETP.GT.U32.AND P3, PT, R2, R25, PT ;  /* 0x000000190200720c */ /* 0x000fe20003f64070 */
[----:B------:R-:W-:Y:S01]  /*198b0*/  IMAD.MOV R8, RZ, RZ, -R12 ;  /* 0x000000ffff087224 */ /* 0x000fe200078e0a0c */
[----:B------:R0:W-:Y:S01]  /*198c0*/  STL [R1+0xb0], R7 ;  /* 0x0000b00701007387 */ /* 0x0001e20000100800 */
[----:B------:R-:W-:-:S04]  /*198d0*/  IMAD.HI.U32 R3, R22, R17, RZ ;  /* 0x0000001116037227 */ /* 0x000fc800078e00ff */
[----:B------:R-:W-:Y:S02]  /*198e0*/  IMAD R21, R2, R8, R21 ;  /* 0x0000000802157224 */ /* 0x000fe400078e0215 */
[----:B------:R-:W-:Y:S02]  /*198f0*/  IMAD.MOV R3, RZ, RZ, -R3 ;  /* 0x000000ffff037224 */ /* 0x000fe400078e0a03 */
[----:B------:R-:W-:Y:S02]  /*19900*/  VIADD R12, R0, 0x23 ;  /* 0x00000023000c7836 */ /* 0x000fe40000000000 */
[--C-:B------:R-:W-:Y:S01]  /*19910*/  @!P5 IMAD.IADD R26, R26, 0x1, -R2.reuse ;  /* 0x000000011a1ad824 */ /* 0x100fe200078e0a02 */
[C---:B------:R-:W-:Y:S01]  /*19920*/  ISETP.GT.U32.AND P5, PT, R2.reuse, R21, PT ;  /* 0x000000150200720c */ /* 0x040fe20003fa4070 */
[----:B------:R-:W-:Y:S01]  /*19930*/  IMAD R17, R2, R3, R17 ;  /* 0x0000000302117224 */ /* 0x000fe200078e0211 */
[----:B------:R-:W-:Y:S01]  /*19940*/  IABS R18, R12 ;  /* 0x0000000c00127213 */ /* 0x000fe20000000000 */
[----:B------:R-:W-:-:S02]  /*19950*/  @!P2 IMAD.IADD R24, R24, 0x1, -R2 ;  /* 0x000000011818a824 */ /* 0x000fc400078e0a02 */
[----:B0-----:R-:W-:Y:S02]  /*19960*/  IMAD.MOV.U32 R7, RZ, RZ, R14 ;  /* 0x000000ffff077224 */ /* 0x001fe400078e000e */
[----:B------:R-:W-:Y:S02]  /*19970*/  VIADD R3, R0, 0x22 ;  /* 0x0000002200037836 */ /* 0x000fe40000000000 */
[----:B------:R-:W-:Y:S01]  /*19980*/  @!P3 IMAD.IADD R25, R25, 0x1, -R2 ;  /* 0x000000011919b824 */ /* 0x000fe200078e0a02 */
[C---:B------:R-:W-:Y:S01]  /*19990*/  ISETP.GT.U32.AND P3, PT, R2.reuse, R26, PT ;  /* 0x0000001a0200720c */ /* 0x040fe20003f64070 */
[----:B------:R-:W-:Y:S01]  /*199a0*/  @!P4 IMAD.MOV R7, RZ, RZ, -R7 ;  /* 0x000000ffff07c224 */ /* 0x000fe200078e0a07 */
[----:B------:R-:W-:Y:S01]  /*199b0*/  ISETP.GT.U32.AND P4, PT, R2, R24, PT ;  /* 0x000000180200720c */ /* 0x000fe20003f84070 */
[----:B------:R-:W-:Y:S01]  /*199c0*/  IMAD.HI.U32 R20, R22, R18, RZ ;  /* 0x0000001216147227 */ /* 0x000fe200078e00ff */
[----:B------:R-:W-:Y:S02]  /*199d0*/  IABS R13, R3 ;  /* 0x00000003000d7213 */ /* 0x000fe40000000000 */
[----:B------:R-:W-:Y:S01]  /*199e0*/  ISETP.GT.U32.AND P2, PT, R2, R25, PT ;  /* 0x000000190200720c */ /* 0x000fe20003f44070 */
[----:B------:R-:W-:Y:S01]  /*199f0*/  VIADD R8, R0, 0x21 ;  /* 0x0000002100087836 */ /* 0x000fe20000000000 */
[----:B------:R0:W-:Y:S01]  /*19a00*/  STL [R1+0xa0], R7 ;  /* 0x0000a00701007387 */ /* 0x0001e20000100800 */
[----:B------:R-:W-:-:S02]  /*19a10*/  IMAD.MOV R20, RZ, RZ, -R20 ;  /* 0x000000ffff147224 */ /* 0x000fc400078e0a14 */
[----:B------:R-:W-:Y:S01]  /*19a20*/  IMAD.HI.U32 R14, R22, R13, RZ ;  /* 0x0000000d160e7227 */ /* 0x000fe200078e00ff */
[----:B------:R-:W-:-:S03]  /*19a30*/  IABS R11, R8 ;  /* 0x00000008000b7213 */ /* 0x000fc60000000000 */
[----:B-1----:R-:W-:Y:S02]  /*19a40*/  VIADD R5, R5, 0xffffffe ;  /* 0x0ffffffe05057836 */ /* 0x002fe40000000000 */
[----:B------:R-:W-:Y:S02]  /*19a50*/  @!P5 IMAD.IADD R21, R21, 0x1, -R2 ;  /* 0x000000011515d824 */ /* 0x000fe400078e0a02 */
[C---:B------:R-:W-:Y:S02]  /*19a60*/  IMAD R18, R2.reuse, R20, R18 ;  /* 0x0000001402127224 */ /* 0x040fe400078e0212 */
[----:B------:R-:W-:Y:S01]  /*19a70*/  IMAD.MOV R14, RZ, RZ, -R14 ;  /* 0x000000ffff0e7224 */ /* 0x000fe200078e0a0e */
[----:B------:R-:W-:Y:S01]  /*19a80*/  ISETP.GT.U32.AND P5, PT, R2, R21, PT ;  /* 0x000000150200720c */ /* 0x000fe20003fa4070 */
[--C-:B------:R-:W-:Y:S01]  /*19a90*/  @!P3 IMAD.IADD R26, R26, 0x1, -R2.reuse ;  /* 0x000000011a1ab824 */ /* 0x100fe200078e0a02 */
[----:B------:R-:W-:Y:S01]  /*19aa0*/  ISETP.GT.U32.AND P3, PT, R2, R17, PT ;  /* 0x000000110200720c */ /* 0x000fe20003f64070 */
[----:B------:R-:W-:Y:S01]  /*19ab0*/  @!P4 IMAD.IADD R24, R24, 0x1, -R2 ;  /* 0x000000011818c824 */ /* 0x000fe200078e0a02 */
[----:B------:R-:W1:Y:S01]  /*19ac0*/  F2I.FTZ.U32.TRUNC.NTZ R5, R5 ;  /* 0x0000000500057305 */ /* 0x000e62000021f000 */
[C---:B------:R-:W-:Y:S01]  /*19ad0*/  IMAD R13, R2.reuse, R14, R13 ;  /* 0x0000000e020d7224 */ /* 0x040fe200078e020d */
[----:B------:R-:W-:Y:S01]  /*19ae0*/  ISETP.GT.U32.AND P4, PT, R2, R18, PT ;  /* 0x000000120200720c */ /* 0x000fe20003f84070 */
[----:B------:R-:W-:-:S04]  /*19af0*/  IMAD.HI.U32 R14, R22, R11, RZ ;  /* 0x0000000b160e7227 */ /* 0x000fc800078e00ff */
[----:B------:R-:W-:Y:S02]  /*19b00*/  IMAD.MOV R14, RZ, RZ, -R14 ;  /* 0x000000ffff0e7224 */ /* 0x000fe400078e0a0e */
[----:B------:R-:W-:Y:S01]  /*19b10*/  @!P2 IMAD.IADD R25, R25, 0x1, -R2 ;  /* 0x000000011919a824 */ /* 0x000fe200078e0a02 */
[----:B------:R-:W-:Y:S01]  /*19b20*/  ISETP.GE.AND P2, PT, R15, RZ, PT ;  /* 0x000000ff0f00720c */ /* 0x000fe20003f46270 */
[----:B------:R-:W-:Y:S02]  /*19b30*/  IMAD R11, R2, R14, R11 ;  /* 0x0000000e020b7224 */ /* 0x000fe400078e020b */
[----:B------:R-:W-:-:S04]  /*19b40*/  IMAD.HI.U32 R15, R22, R10, RZ ;  /* 0x0000000a160f7227 */ /* 0x000fc800078e00ff */
[--C-:B------:R-:W-:Y:S01]  /*19b50*/  @!P3 IMAD.IADD R17, R17, 0x1, -R2.reuse ;  /* 0x000000011111b824 */ /* 0x100fe200078e0a02 */
[----:B------:R-:W-:Y:S01]  /*19b60*/  ISETP.GT.U32.AND P3, PT, R2, R13, PT ;  /* 0x0000000d0200720c */ /* 0x000fe20003f64070 */
[--C-:B------:R-:W-:Y:S01]  /*19b70*/  @!P5 IMAD.IADD R21, R21, 0x1, -R2.reuse ;  /* 0x000000011515d824 */ /* 0x100fe200078e0a02 */
[----:B------:R-:W-:Y:S01]  /*19b80*/  ISETP.GE.AND P5, PT, R4, RZ, PT ;  /* 0x000000ff0400720c */ /* 0x000fe20003fa6270 */
[----:B------:R-:W-:Y:S01]  /*19b90*/  @!P4 IMAD.IADD R18, R18, 0x1, -R2 ;  /* 0x000000011212c824 */ /* 0x000fe200078e0a02 */
[C---:B------:R-:W-:Y:S01]  /*19ba0*/  ISETP.GT.U32.AND P4, PT, R2.reuse, R11, PT ;  /* 0x0000000b0200720c */ /* 0x040fe20003f84070 */
[----:B------:R-:W-:Y:S01]  /*19bb0*/  IMAD.MOV R4, RZ, RZ, -R15 ;  /* 0x000000ffff047224 */ /* 0x000fe200078e0a0f */
[----:B------:R-:W-:Y:S01]  /*19bc0*/  IABS R15, R0 ;  /* 0x00000000000f7213 */ /* 0x000fe20000000000 */
[----:B-1----:R-:W-:Y:S02]  /*19bd0*/  IMAD.MOV R28, RZ, RZ, -R5 ;  /* 0x000000ffff1c7224 */ /* 0x002fe400078e0a05 */
[----:B------:R-:W-:-:S02]  /*19be0*/  IMAD R10, R2, R4, R10 ;  /* 0x00000004020a7224 */ /* 0x000fc400078e020a */
[----:B------:R-:W-:Y:S02]  /*19bf0*/  IMAD R28, R28, R9, RZ ;  /* 0x000000091c1c7224 */ /* 0x000fe400078e02ff */
[----:B------:R-:W-:Y:S02]  /*19c00*/  IMAD.MOV.U32 R4, RZ, RZ, RZ ;  /* 0x000000ffff047224 */ /* 0x000fe400078e00ff */
[----:B------:R-:W-:Y:S01]  /*19c10*/  @!P3 IMAD.IADD R13, R13, 0x1, -R2 ;  /* 0x000000010d0db824 */ /* 0x000fe200078e0a02 */
[----:B------:R-:W-:Y:S01]  /*19c20*/  ISETP.GT.U32.AND P3, PT, R2, R10, PT ;  /* 0x0000000a0200720c */ /* 0x000fe20003f64070 */
[----:B------:R-:W-:-:S04]  /*19c30*/  IMAD.HI.U32 R28, R5, R28, R4 ;  /* 0x0000001c051c7227 */ /* 0x000fc800078e0004 */
[----:B------:R-:W-:Y:S02]  /*19c40*/  IMAD.MOV.U32 R5, RZ, RZ, R27 ;  /* 0x000000ffff057224 */ /* 0x000fe400078e001b */
[----:B------:R-:W-:Y:S02]  /*19c50*/  VIADD R20, R0, 0x1f ;  /* 0x0000001f00147836 */ /* 0x000fe40000000000 */
[----:B------:R-:W-:Y:S01]  /*19c60*/  @!P4 IMAD.IADD R11, R11, 0x1, -R2 ;  /* 0x000000010b0bc824 */ /* 0x000fe200078e0a02 */
[----:B------:R-:W-:Y:S01]  /*19c70*/  ISETP.GE.AND P4, PT, R19, RZ, PT ;  /* 0x000000ff1300720c */ /* 0x000fe20003f86270 */
[----:B------:R-:W-:Y:S01]  /*19c80*/  IMAD.HI.U32 R19, R28, R5, RZ ;  /* 0x000000051c137227 */ /* 0x000fe200078e00ff */
[----:B------:R-:W-:-:S03]  /*19c90*/  IABS R14, R20 ;  /* 0x00000014000e7213 */ /* 0x000fc60000000000 */
[----:B------:R-:W-:Y:S02]  /*19ca0*/  IMAD.MOV.U32 R28, RZ, RZ, R23 ;  /* 0x000000ffff1c7224 */ /* 0x000fe400078e0017 */
[----:B0-----:R-:W-:Y:S02]  /*19cb0*/  IMAD.MOV.U32 R7, RZ, RZ, R26 ;  /* 0x000000ffff077224 */ /* 0x001fe400078e001a */
[----:B------:R-:W-:Y:S01]  /*19cc0*/  @!P1 IMAD.MOV R28, RZ, RZ, -R28 ;  /* 0x000000ffff1c9224 */ /* 0x000fe200078e0a1c */
[C---:B------:R-:W-:Y:S01]  /*19cd0*/  ISETP.GT.U32.AND P1, PT, R2.reuse, R17, PT ;  /* 0x000000110200720c */ /* 0x040fe20003f24070 */
[----:B------:R-:W-:Y:S01]  /*19ce0*/  @!P0 IMAD.MOV R7, RZ, RZ, -R7 ;  /* 0x000000ffff078224 */ /* 0x000fe200078e0a07 */
[----:B------:R-:W-:Y:S01]  /*19cf0*/  ISETP.GT.U32.AND P0, PT, R2, R18, PT ;  /* 0x000000120200720c */ /* 0x000fe20003f04070 */
[----:B------:R-:W-:Y:S01]  /*19d00*/  IMAD.HI.U32 R4, R22, R14, RZ ;  /* 0x0000000e16047227 */ /* 0x000fe200078e00ff */
[----:B------:R-:W-:Y:S03]  /*19d10*/  STL [R1+0x84], R28 ;  /* 0x0000841c01007387 */ /* 0x000fe60000100800 */
[----:B------:R-:W-:Y:S01]  /*19d20*/  @!P3 IMAD.IADD R10, R10, 0x1, -R2 ;  /* 0x000000010a0ab824 */ /* 0x000fe200078e0a02 */
[----:B------:R0:W-:Y:S01]  /*19d30*/  STL [R1+0x80], R7 ;  /* 0x0000800701007387 */ /* 0x0001e20000100800 */
[----:B------:R-:W-:Y:S01]  /*19d40*/  ISETP.GT.U32.AND P3, PT, R2, R13, PT ;  /* 0x0000000d0200720c */ /* 0x000fe20003f64070 */
[----:B------:R-:W-:-:S04]  /*19d50*/  IMAD.HI.U32 R27, R22, R15, RZ ;  /* 0x0000000f161b7227 */ /* 0x000fc800078e00ff */
[----:B------:R-:W-:Y:S02]  /*19d60*/  IMAD.MOV R4, RZ, RZ, -R4 ;  /* 0x000000ffff047224 */ /* 0x000fe400078e0a04 */
[----:B------:R-:W-:Y:S02]  /*19d70*/  IMAD.MOV R23, RZ, RZ, -R27 ;  /* 0x000000ffff177224 */ /* 0x000fe400078e0a1b */
[----:B0-----:R-:W-:Y:S02]  /*19d80*/  IMAD.MOV.U32 R7, RZ, RZ, R21 ;  /* 0x000000ffff077224 */ /* 0x001fe400078e0015 */
[C---:B------:R-:W-:Y:S02]  /*19d90*/  IMAD R4, R2.reuse, R4, R14 ;  /* 0x0000000402047224 */ /* 0x040fe400078e020e */
[----:B------:R-:W-:Y:S01]  /*19da0*/  @!P5 IMAD.MOV R7, RZ, RZ, -R7 ;  /* 0x000000ffff07d224 */ /* 0x000fe200078e0a07 */
[C---:B------:R-:W-:Y:S01]  /*19db0*/  ISETP.GT.U32.AND P5, PT, R2.reuse, R10, PT ;  /* 0x0000000a0200720c */ /* 0x040fe20003fa4070 */
[----:B------:R-:W-:-:S02]  /*19dc0*/  IMAD R15, R2, R23, R15 ;  /* 0x00000017020f7224 */ /* 0x000fc400078e020f */
[----:B------:R-:W-:Y:S01]  /*19dd0*/  @!P1 IMAD.IADD R17, R17, 0x1, -R2 ;  /* 0x0000000111119824 */ /* 0x000fe200078e0a02 */
[C---:B------:R-:W-:Y:S01]  /*19de0*/  ISETP.GT.U32.AND P1, PT, R2.reuse, R4, PT ;  /* 0x000000040200720c */ /* 0x040fe20003f24070 */
[----:B------:R-:W-:Y:S02]  /*19df0*/  IMAD.MOV R19, RZ, RZ, -R19 ;  /* 0x000000ffff137224 */ /* 0x000fe400078e0a13 */
[----:B------:R-:W-:Y:S01]  /*19e00*/  @!P2 IMAD.MOV R24, RZ, RZ, -R24 ;  /* 0x000000ffff18a224 */ /* 0x000fe200078e0a18 */
[----:B------:R-:W-:Y:S01]  /*19e10*/  ISETP.GT.U32.AND P2, PT, R2, R11, PT ;  /* 0x0000000b0200720c */ /* 0x000fe20003f44070 */
[--C-:B------:R-:W-:Y:S01]  /*19e20*/  @!P0 IMAD.IADD R18, R18, 0x1, -R2.reuse ;  /* 0x0000000112128824 */ /* 0x100fe200078e0a02 */
[----:B------:R-:W-:Y:S01]  /*19e30*/  ISETP.GE.AND P0, PT, R3, RZ, PT ;  /* 0x000000ff0300720c */ /* 0x000fe20003f06270 */
[----:B------:R-:W-:Y:S01]  /*19e40*/  @!P3 IMAD.IADD R13, R13, 0x1, -R2 ;  /* 0x000000010d0db824 */ /* 0x000fe200078e0a02 */
[----:B------:R-:W-:Y:S01]  /*19e50*/  ISETP.GT.U32.AND P3, PT, R2, R15, PT ;  /* 0x0000000f0200720c */ /* 0x000fe20003f64070 */
[----:B------:R-:W-:-:S02]  /*19e60*/  IMAD R3, R9, R19, R5 ;  /* 0x0000001309037224 */ /* 0x000fc400078e0205 */
[--C-:B------:R-:W-:Y:S02]  /*19e70*/  @!P5 IMAD.IADD R10, R10, 0x1, -R2.reuse ;  /* 0x000000010a0ad824 */ /* 0x100fe400078e0a02 */
[--C-:B------:R-:W-:Y:S01]  /*19e80*/  @!P1 IMAD.IADD R4, R4, 0x1, -R2.reuse ;  /* 0x0000000104049824 */ /* 0x100fe200078e0a02 */
[----:B------:R-:W-:Y:S01]  /*19e90*/  ISETP.GT.U32.AND P5, PT, R9, R3, PT ;  /* 0x000000030900720c */ /* 0x000fe20003fa4070 */
[----:B------:R-:W-:Y:S01]  /*19ea0*/  @!P6 IMAD.MOV R25, RZ, RZ, -R25 ;  /* 0x000000ffff19e224 */ /* 0x000fe200078e0a19 */
[----:B------:R-:W-:Y:S01]  /*19eb0*/  ISETP.GE.AND P6, PT, R12, RZ, PT ;  /* 0x000000ff0c00720c */ /* 0x000fe20003fc6270 */
[--C-:B------:R-:W-:Y:S01]  /*19ec0*/  @!P2 IMAD.IADD R11, R11, 0x1, -R2.reuse ;  /* 0x000000010b0ba824 */ /* 0x100fe200078e0a02 */
[----:B------:R-:W-:Y:S01]  /*19ed0*/  ISETP.GE.AND P2, PT, R8, RZ, PT ;  /* 0x000000ff0800720c */ /* 0x000fe20003f46270 */
[----:B------:R-:W-:Y:S01]  /*19ee0*/  VIADD R8, R0, 0x1c ;  /* 0x0000001c00087836 */ /* 0x000fe20000000000 */
[----:B------:R-:W-:Y:S01]  /*19ef0*/  ISETP.GT.U32.AND P1, PT, R2, R4, PT ;  /* 0x000000040200720c */ /* 0x000fe20003f24070 */
[--C-:B------:R-:W-:Y:S01]  /*19f00*/  @!P3 IMAD.IADD R15, R15, 0x1, -R2.reuse ;  /* 0x000000010f0fb824 */ /* 0x100fe200078e0a02 */
[----:B------:R-:W-:Y:S01]  /*19f10*/  STL [R1+0x7c], R25 ;  /* 0x00007c1901007387 */ /* 0x000fe20000100800 */
[C---:B------:R-:W-:Y:S01]  /*19f20*/  VIADD R5, R0.reuse, 0x1e ;  /* 0x0000001e00057836 */ /* 0x040fe20000000000 */
[----:B------:R-:W-:Y:S01]  /*19f30*/  IABS R21, R8 ;  /* 0x0000000800157213 */ /* 0x000fe20000000000 */
[----:B------:R-:W-:Y:S01]  /*19f40*/  VIADD R12, R0, 0x1d ;  /* 0x0000001d000c7836 */ /* 0x000fe20000000000 */
[----:B------:R-:W-:Y:S01]  /*19f50*/  STL [R1+0x74], R24 ;  /* 0x0000741801007387 */ /* 0x000fe20000100800 */
[----:B------:R-:W-:Y:S01]  /*19f60*/  ISETP.GT.U32.AND P3, PT, R2, R15, PT ;  /* 0x0000000f0200720c */ /* 0x000fe20003f64070 */
[----:B------:R-:W-:Y:S01]  /*19f70*/  @!P5 IMAD.IADD R3, R3, 0x1, -R9 ;  /* 0x000000010303d824 */ /* 0x000fe200078e0a09 */
[----:B------:R-:W-:Y:S01]  /*19f80*/  IABS R19, R5 ;  /* 0x0000000500137213 */ /* 0x000fe20000000000 */
[----:B------:R0:W-:Y:S01]  /*19f90*/  STL [R1+0x6c], R7 ;  /* 0x00006c0701007387 */ /* 0x0001e20000100800 */
[----:B------:R-:W-:Y:S01]  /*19fa0*/  IABS R14, R12 ;  /* 0x0000000c000e7213 */ /* 0x000fe20000000000 */
[----:B------:R-:W-:Y:S01]  /*19fb0*/  @!P0 IMAD.MOV R13, RZ, RZ, -R13 ;  /* 0x000000ffff0d8224 */ /* 0x000fe200078e0a0d */
[----:B------:R-:W-:Y:S01]  /*19fc0*/  ISETP.GE.AND P5, PT, R16, RZ, PT ;  /* 0x000000ff1000720c */ /* 0x000fe20003fa6270 */
[----:B------:R-:W-:Y:S01]  /*19fd0*/  @!P1 IMAD.IADD R4, R4, 0x1, -R2 ;  /* 0x0000000104049824 */ /* 0x000fe200078e0a02 */
[----:B------:R-:W-:Y:S01]  /*19fe0*/  ISETP.GE.AND P1, PT, R20, RZ, PT ;  /* 0x000000ff1400720c */ /* 0x000fe20003f26270 */
[----:B------:R-:W-:-:S04]  /*19ff0*/  IMAD.HI.U32 R23, R22, R14, RZ ;  /* 0x0000000e16177227 */ /* 0x000fc800078e00ff */
[----:B0-----:R-:W-:Y:S02]  /*1a000*/  IMAD.MOV.U32 R7, RZ, RZ, R17 ;  /* 0x000000ffff077224 */ /* 0x001fe400078e0011 */
[----:B------:R-:W-:Y:S02]  /*1a010*/  IMAD.MOV.U32 R17, RZ, RZ, R21 ;  /* 0x000000ffff117224 */ /* 0x000fe400078e0015 */
[----:B------:R-:W-:Y:S01]  /*1a020*/  @!P4 IMAD.MOV R7, RZ, RZ, -R7 ;  /* 0x000000ffff07c224 */ /* 0x000fe200078e0a07 */
[----:B------:R-:W-:Y:S01]  /*1a030*/  ISETP.GT.U32.AND P4, PT, R9, R3, PT ;  /* 0x000000030900720c */ /* 0x000fe20003f84070 */
[----:B------:R-:W-:-:S03]  /*1a040*/  IMAD.HI.U32 R21, R22, R19, RZ ;  /* 0x0000001316157227 */ /* 0x000fc600078e00ff */
[----:B------:R0:W-:Y:S01]  /*1a050*/  STL [R1+0x68], R7 ;  /* 0x0000680701007387 */ /* 0x0001e20000100800 */
[----:B------:R-:W-:Y:S02]  /*1a060*/  IMAD.MOV R21, RZ, RZ, -R21 ;  /* 0x000000ffff157224 */ /* 0x000fe400078e0a15 */
[----:B------:R-:W-:Y:S02]  /*1a070*/  IMAD.MOV R20, RZ, RZ, -R23 ;  /* 0x000000ffff147224 */ /* 0x000fe400078e0a17 */
[----:B------:R-:W-:Y:S01]  /*1a080*/  @!P3 IMAD.IADD R15, R15, 0x1, -R2 ;  /* 0x000000010f0fb824 */ /* 0x000fe200078e0a02 */
[----:B------:R-:W-:Y:S01]  /*1a090*/  ISETP.GE.AND P3, PT, R5, RZ, PT ;  /* 0x000000ff0500720c */ /* 0x000fe20003f66270 */
[C---:B------:R-:W-:Y:S02]  /*1a0a0*/  IMAD R5, R2.reuse, R21, R19 ;  /* 0x0000001502057224 */ /* 0x040fe400078e0213 */
[----:B------:R-:W-:Y:S02]  /*1a0b0*/  IMAD R14, R2, R20, R14 ;  /* 0x00000014020e7224 */ /* 0x000fe400078e020e */
[----:B0-----:R-:W-:-:S02]  /*1a0c0*/  IMAD.MOV.U32 R7, RZ, RZ, R18 ;  /* 0x000000ffff077224 */ /* 0x001fc400078e0012 */
[----:B------:R-:W-:Y:S01]  /*1a0d0*/  @!P4 IMAD.IADD R3, R3, 0x1, -R9 ;  /* 0x000000010303c824 */ /* 0x000fe200078e0a09 */
[C---:B------:R-:W-:Y:S01]  /*1a0e0*/  ISETP.GT.U32.AND P4, PT, R2.reuse, R5, PT ;  /* 0x000000050200720c */ /* 0x040fe20003f84070 */
[----:B------:R-:W-:Y:S01]  /*1a0f0*/  @!P6 IMAD.MOV R7, RZ, RZ, -R7 ;  /* 0x000000ffff07e224 */ /* 0x000fe200078e0a07 */
[----:B------:R-:W-:Y:S01]  /*1a100*/  ISETP.GT.U32.AND P0, PT, R2, R14, PT ;  /* 0x0000000e0200720c */ /* 0x000fe20003f04070 */
[----:B------:R-:W-:Y:S01]  /*1a110*/  IMAD.HI.U32 R16, R22, R17, RZ ;  /* 0x0000001116107227 */ /* 0x000fe200078e00ff */
[C---:B------:R-:W-:Y:S02]  /*1a120*/  ISETP.GE.AND P6, PT, R0.reuse, RZ, PT ;  /* 0x000000ff0000720c */ /* 0x040fe40003fc6270 */
[----:B------:R0:W-:Y:S01]  /*1a130*/  STL [R1+0x64], R7 ;  /* 0x0000640701007387 */ /* 0x0001e20000100800 */
[----:B------:R-:W-:Y:S02]  /*1a140*/  IMAD.MOV R16, RZ, RZ, -R16 ;  /* 0x000000ffff107224 */ /* 0x000fe400078e0a10 */
[----:B------:R-:W-:Y:S01]  /*1a150*/  VIADD R9, R0, 0x1b ;  /* 0x0000001b00097836 */ /* 0x000fe20000000000 */
[----:B------:R1:W-:Y:S01]  /*1a160*/  STL [R1+0x60], R13 ;  /* 0x0000600d01007387 */ /* 0x0003e20000100800 */
[----:B------:R-:W-:-:S02]  /*1a170*/  IMAD R17, R2, R16, R17 ;  /* 0x0000001002117224 */ /* 0x000fc400078e0211 */
[----:B------:R-:W-:Y:S01]  /*1a180*/  VIADD R18, R0, 0x1a ;  /* 0x0000001a00127836 */ /* 0x000fe20000000000 */
[----:B------:R-:W-:Y:S01]  /*1a190*/  IABS R16, R9 ;  /* 0x0000000900107213 */ /* 0x000fe20000000000 */
[--C-:B------:R-:W-:Y:S01]  /*1a1a0*/  @!P4 IMAD.IADD R5, R5, 0x1, -R2.reuse ;  /* 0x000000010505c824 */ /* 0x100fe200078e0a02 */
[----:B------:R-:W-:Y:S01]  /*1a1b0*/  ISETP.NE.AND P4, PT, R6, RZ, PT ;  /* 0x000000ff0600720c */ /* 0x000fe20003f85270 */
[----:B0-----:R-:W-:Y:S01]  /*1a1c0*/  IMAD.MOV.U32 R7, RZ, RZ, R11 ;  /* 0x000000ffff077224 */ /* 0x001fe200078e000b */
[----:B------:R-:W-:Y:S01]  /*1a1d0*/  IABS R11, R18 ;  /* 0x00000012000b7213 */ /* 0x000fe20000000000 */
[----:B------:R-:W-:Y:S01]  /*1a1e0*/  @!P0 IMAD.IADD R14, R14, 0x1, -R2 ;  /* 0x000000010e0e8824 */ /* 0x000fe200078e0a02 */
[----:B------:R-:W-:Y:S01]  /*1a1f0*/  ISETP.GT.U32.AND P0, PT, R2, R5, PT ;  /* 0x000000050200720c */ /* 0x000fe20003f04070 */
[----:B------:R-:W-:Y:S01]  /*1a200*/  @!P2 IMAD.MOV R7, RZ, RZ, -R7 ;  /* 0x000000ffff07a224 */ /* 0x000fe200078e0a07 */
[----:B------:R-:W-:Y:S01]  /*1a210*/  ISETP.GE.AND P2, PT, R29, RZ, PT ;  /* 0x000000ff1d00720c */ /* 0x000fe20003f46270 */
[----:B-1----:R-:W-:-:S03]  /*1a220*/  IMAD.HI.U32 R13, R22, R16, RZ ;  /* 0x00000010160d7227 */ /* 0x002fc600078e00ff */
[----:B------:R0:W-:Y:S01]  /*1a230*/  STL [R1+0x5c], R7 ;  /* 0x00005c0701007387 */ /* 0x0001e20000100800 */
[----:B------:R-:W-:Y:S02]  /*1a240*/  IMAD.MOV R13, RZ, RZ, -R13 ;  /* 0x000000ffff0d7224 */ /* 0x000fe400078e0a0d */
[----:B------:R-:W-:Y:S02]  /*1a250*/  VIADD R23, R0, 0xd ;  /* 0x0000000d00177836 */ /* 0x000fe40000000000 */
[----:B------:R-:W-:Y:S02]  /*1a260*/  IMAD R16, R2, R13, R16 ;  /* 0x0000000d02107224 */ /* 0x000fe400078e0210 */
[----:B------:R-:W-:Y:S01]  /*1a270*/  @!P0 IMAD.IADD R5, R5, 0x1, -R2 ;  /* 0x0000000105058824 */ /* 0x000fe200078e0a02 */
[----:B------:R-:W-:Y:S01]  /*1a280*/  ISETP.GE.AND P0, PT, R8, RZ, PT ;  /* 0x000000ff0800720c */ /* 0x000fe20003f06270 */
[----:B------:R-:W-:Y:S01]  /*1a290*/  @!P2 IMAD.MOV R3, RZ, RZ, -R3 ;  /* 0x000000ffff03a224 */ /* 0x000fe200078e0a03 */
[----:B------:R-:W-:Y:S01]  /*1a2a0*/  ISETP.GT.U32.AND P2, PT, R2, R17, PT ;  /* 0x000000110200720c */ /* 0x000fe20003f44070 */
[----:B0-----:R-:W-:Y:S01]  /*1a2b0*/  IMAD.MOV.U32 R7, RZ, RZ, R10 ;  /* 0x000000ffff077224 */ /* 0x001fe200078e000a */
[----:B------:R-:W-:Y:S01]  /*1a2c0*/  @!P4 LOP3.LUT R3, RZ, R6, RZ, 0x33, !PT ;  /* 0x00000006ff03c212 */ /* 0x000fe200078e33ff */
[----:B------:R-:W-:Y:S01]  /*1a2d0*/  IMAD.HI.U32 R10, R22, R11, RZ ;  /* 0x0000000b160a7227 */ /* 0x000fe200078e00ff */
[----:B------:R-:W-:-:S03]  /*1a2e0*/  ISETP.GT.U32.AND P4, PT, R2, R16, PT ;  /* 0x000000100200720c */ /* 0x000fc60003f84070 */
[----:B------:R-:W-:Y:S01]  /*1a2f0*/  @!P5 IMAD.MOV R7, RZ, RZ, -R7 ;  /* 0x000000ffff07d224 */ /* 0x000fe200078e0a07 */
[----:B------:R-:W-:Y:S01]  /*1a300*/  ISETP.GT.U32.AND P5, PT, R2, R14, PT ;  /* 0x0000000e0200720c */ /* 0x000fe20003fa4070 */
[----:B------:R-:W-:Y:S02]  /*1a310*/  IMAD.MOV R10, RZ, RZ, -R10 ;  /* 0x000000ffff0a7224 */ /* 0x000fe400078e0a0a */
[----:B------:R-:W-:Y:S01]  /*1a320*/  VIADD R6, R0, 0x18 ;  /* 0x0000001800067836 */ /* 0x000fe20000000000 */
[----:B------:R0:W-:Y:S01]  /*1a330*/  STL [R1+0x54], R7 ;  /* 0x0000540701007387 */ /* 0x0001e20000100800 */
[----:B------:R-:W-:Y:S02]  /*1a340*/  IMAD R11, R2, R10, R11 ;  /* 0x0000000a020b7224 */ /* 0x000fe400078e020b */
[--C-:B------:R-:W-:Y:S01]  /*1a350*/  @!P2 IMAD.IADD R17, R17, 0x1, -R2.reuse ;  /* 0x000000011111a824 */ /* 0x100fe200078e0a02 */
[----:B------:R-:W-:Y:S01]  /*1a360*/  ISETP.GE.AND P2, PT, R9, RZ, PT ;  /* 0x000000ff0900720c */ /* 0x000fe20003f46270 */
[----:B------:R-:W-:-:S02]  /*1a370*/  @!P4 IMAD.IADD R16, R16, 0x1, -R2 ;  /* 0x000000011010c824 */ /* 0x000fc400078e0a02 */
[----:B------:R-:W-:Y:S01]  /*1a380*/  VIADD R9, R0, 0x17 ;  /* 0x0000001700097836 */ /* 0x000fe20000000000 */
[----:B------:R-:W-:Y:S01]  /*1a390*/  ISETP.GT.U32.AND P4, PT, R2, R17, PT ;  /* 0x000000110200720c */ /* 0x000fe20003f84070 */
[----:B------:R-:W-:Y:S01]  /*1a3a0*/  @!P5 IMAD.IADD R14, R14, 0x1, -R2 ;  /* 0x000000010e0ed824 */ /* 0x000fe200078e0a02 */
[----:B------:R-:W-:Y:S01]  /*1a3b0*/  ISETP.GT.U32.AND P5, PT, R2, R11, PT ;  /* 0x0000000b0200720c */ /* 0x000fe20003fa4070 */
[----:B0-----:R-:W-:Y:S01]  /*1a3c0*/  IMAD.MOV.U32 R7, RZ, RZ, R15 ;  /* 0x000000ffff077224 */ /* 0x001fe200078e000f */
[----:B------:R-:W-:Y:S01]  /*1a3d0*/  IABS R20, R9 ;  /* 0x0000000900147213 */ /* 0x000fe20000000000 */
[----:B------:R-:W-:Y:S02]  /*1a3e0*/  VIADD R15, R0, 0x19 ;  /* 0x00000019000f7836 */ /* 0x000fe40000000000 */
[----:B------:R-:W-:Y:S01]  /*1a3f0*/  @!P6 IMAD.MOV R7, RZ, RZ, -R7 ;  /* 0x000000ffff07e224 */ /* 0x000fe200078e0a07 */
[----:B------:R-:W-:Y:S01]  /*1a400*/  ISETP.GE.AND P6, PT, R12, RZ, PT ;  /* 0x000000ff0c00720c */ /* 0x000fe20003fc6270 */
[----:B------:R-:W-:Y:S01]  /*1a410*/  IMAD.HI.U32 R21, R22, R20, RZ ;  /* 0x0000001416157227 */ /* 0x000fe200078e00ff */
[----:B------:R-:W-:-:S02]  /*1a420*/  IABS R8, R15 ;  /* 0x0000000f00087213 */ /* 0x000fc40000000000 */
[----:B------:R-:W-:Y:S01]  /*1a430*/  IABS R12, R6 ;  /* 0x00000006000c7213 */ /* 0x000fe20000000000 */
[----:B------:R0:W-:Y:S01]  /*1a440*/  STL [R1+0x50], R7 ;  /* 0x0000500701007387 */ /* 0x0001e20000100800 */
[--C-:B------:R-:W-:Y:S02]  /*1a450*/  @!P4 IMAD.IADD R17, R17, 0x1, -R2.reuse ;  /* 0x000000011111c824 */ /* 0x100fe400078e0a02 */
[----:B------:R-:W-:Y:S01]  /*1a460*/  IMAD.HI.U32 R10, R22, R8, RZ ;  /* 0x00000008160a7227 */ /* 0x000fe200078e00ff */
[----:B------:R1:W-:Y:S03]  /*1a470*/  STL [R1+0x1eb8], R3 ;  /* 0x001eb80301007387 */ /* 0x0003e60000100800 */
[----:B------:R-:W-:Y:S01]  /*1a480*/  @!P5 IMAD.IADD R11, R11, 0x1, -R2 ;  /* 0x000000010b0bd824 */ /* 0x000fe200078e0a02 */
[----:B------:R-:W-:Y:S01]  /*1a490*/  ISETP.GT.U32.AND P5, PT, R2, R16, PT ;  /* 0x000000100200720c */ /* 0x000fe20003fa4070 */
[----:B------:R-:W-:-:S02]  /*1a4a0*/  IMAD.MOV R10, RZ, RZ, -R10 ;  /* 0x000000ffff0a7224 */ /* 0x000fc400078e0a0a */
[----:B0-----:R-:W-:Y:S02]  /*1a4b0*/  IMAD.MOV.U32 R7, RZ, RZ, R5 ;  /* 0x000000ffff077224 */ /* 0x001fe400078e0005 */
[----:B------:R-:W-:-:S04]  /*1a4c0*/  IMAD.HI.U32 R5, R22, R12, RZ ;  /* 0x0000000c16057227 */ /* 0x000fc800078e00ff */
[----:B------:R-:W-:Y:S02]  /*1a4d0*/  IMAD R8, R2, R10, R8 ;  /* 0x0000000a02087224 */ /* 0x000fe400078e0208 */
[----:B------:R-:W-:Y:S02]  /*1a4e0*/  IMAD.MOV R5, RZ, RZ, -R5 ;  /* 0x000000ffff057224 */ /* 0x000fe400078e0a05 */
[----:B------:R-:W-:Y:S01]  /*1a4f0*/  @!P5 IMAD.IADD R16, R16, 0x1, -R2 ;  /* 0x000000011010d824 */ /* 0x000fe200078e0a02 */
[C---:B------:R-:W-:Y:S01]  /*1a500*/  ISETP.GT.U32.AND P4, PT, R2.reuse, R8, PT ;  /* 0x000000080200720c */ /* 0x040fe20003f84070 */
[C---:B------:R-:W-:Y:S02]  /*1a510*/  IMAD R12, R2.reuse, R5, R12 ;  /* 0x00000005020c7224 */ /* 0x040fe400078e020c */
[----:B------:R-:W-:Y:S01]  /*1a520*/  @!P3 IMAD.MOV R7, RZ, RZ, -R7 ;  /* 0x000000ffff07b224 */ /* 0x000fe200078e0a07 */
[----:B------:R-:W-:Y:S01]  /*1a530*/  ISETP.GT.U32.AND P3, PT, R2, R11, PT ;  /* 0x0000000b0200720c */ /* 0x000fe20003f64070 */
[----:B------:R-:W-:Y:S01]  /*1a540*/  VIADD R10, R0, 0x16 ;  /* 0x00000016000a7836 */ /* 0x000fe20000000000 */
[----:B------:R-:W-:Y:S01]  /*1a550*/  ISETP.GT.U32.AND P5, PT, R2, R12, PT ;  /* 0x0000000c0200720c */ /* 0x000fe20003fa4070 */
[----:B------:R-:W-:Y:S01]  /*1a560*/  IMAD.MOV R21, RZ, RZ, -R21 ;  /* 0x000000ffff157224 */ /* 0x000fe200078e0a15 */
[----:B------:R0:W-:Y:S01]  /*1a570*/  STL [R1+0x4c], R7 ;  /* 0x00004c0701007387 */ /* 0x0001e20000100800 */
[----:B-1----:R-:W-:Y:S01]  /*1a580*/  IMAD.MOV.U32 R3, RZ, RZ, R17 ;  /* 0x000000ffff037224 */ /* 0x002fe200078e0011 */
[----:B------:R-:W-:Y:S01]  /*1a590*/  IABS R13, R10 ;  /* 0x0000000a000d7213 */ /* 0x000fe20000000000 */
[----:B------:R-:W-:-:S02]  /*1a5a0*/  VIADD R5, R0, 0x15 ;  /* 0x0000001500057836 */ /* 0x000fc40000000000 */
[----:B------:R-:W-:Y:S01]  /*1a5b0*/  @!P4 IMAD.IADD R8, R8, 0x1, -R2 ;  /* 0x000000010808c824 */ /* 0x000fe200078e0a02 */
[----:B------:R-:W-:Y:S01]  /*1a5c0*/  ISETP.GE.AND P4, PT, R15, RZ, PT ;  /* 0x000000ff0f00720c */ /* 0x000fe20003f86270 */
        /* <DEDUP_REMOVED lines=10> */
[----:B------:R-:W-:Y:S01]  /*1a670*/  IABS R18, R5 ;  /* 0x0000000500127213 */ /* 0x000fe20000000000 */
[----:B------:R-:W-:Y:S01]  /*1a680*/  @!P0 IMAD.MOV R3, RZ, RZ, -R3 ;  /* 0x000000ffff038224 */ /* 0x000fe200078e0a03 */
[----:B------:R-:W-:Y:S01]  /*1a690*/  ISETP.GT.U32.AND P0, PT, R2, R12, PT ;  /* 0x0000000c0200720c */ /* 0x000fe20003f04070 */
[----:B------:R-:W-:Y:S01]  /*1a6a0*/  VIADD R19, R0, 0xf ;  /* 0x0000000f00137836 */ /* 0x000fe20000000000 */
[----:B------:R-:W-:Y:S01]  /*1a6b0*/  ISETP.GT.U32.AND P6, PT, R2, R15, PT ;  /* 0x0000000f0200720c */ /* 0x000fe20003fc4070 */
[----:B------:R-:W-:Y:S01]  /*1a6c0*/  @!P5 IMAD.IADD R8, R8, 0x1, -R2 ;  /* 0x000000010808d824 */ /* 0x000fe200078e0a02 */
[----:B------:R1:W-:Y:S01]  /*1a6d0*/  STL [R1+0x40], R3 ;  /* 0x0000400301007387 */ /* 0x0003e20000100800 */
[----:B------:R-:W-:-:S02]  /*1a6e0*/  VIADD R20, R0, 0x10 ;  /* 0x0000001000147836 */ /* 0x000fc40000000000 */
[----:B0-----:R-:W-:Y:S02]  /*1a6f0*/  IMAD.MOV.U32 R7, RZ, RZ, R16 ;  /* 0x000000ffff077224 */ /* 0x001fe400078e0010 */
[----:B------:R-:W-:Y:S02]  /*1a700*/  VIADD R21, R0, 0xc ;  /* 0x0000000c00157836 */ /* 0x000fe40000000000 */
[----:B------:R-:W-:Y:S01]  /*1a710*/  @!P2 IMAD.MOV R7, RZ, RZ, -R7 ;  /* 0x000000ffff07a224 */ /* 0x000fe200078e0a07 */
[----:B------:R-:W-:Y:S01]  /*1a720*/  ISETP.GE.AND P2, PT, R6, RZ, PT ;  /* 0x000000ff0600720c */ /* 0x000fe20003f46270 */
[----:B------:R-:W-:Y:S02]  /*1a730*/  IMAD R6, R2, R14, R13 ;  /* 0x0000000e02067224 */ /* 0x000fe400078e020d */
[----:B-1----:R-:W-:Y:S01]  /*1a740*/  IMAD.MOV.U32 R3, RZ, RZ, R11 ;  /* 0x000000ffff037224 */ /* 0x002fe200078e000b */
[----:B------:R-:W-:Y:S01]  /*1a750*/  STL [R1+0x3c], R7 ;  /* 0x00003c0701007387 */ /* 0x000fe20000100800 */
[--C-:B------:R-:W-:Y:S01]  /*1a760*/  @!P0 IMAD.IADD R12, R12, 0x1, -R2.reuse ;  /* 0x000000010c0c8824 */ /* 0x100fe200078e0a02 */
[----:B------:R-:W-:Y:S01]  /*1a770*/  ISETP.GT.U32.AND P5, PT, R2, R6, PT ;  /* 0x000000060200720c */ /* 0x000fe20003fa4070 */
[----:B------:R-:W-:Y:S01]  /*1a780*/  @!P3 IMAD.MOV R3, RZ, RZ, -R3 ;  /* 0x000000ffff03b224 */ /* 0x000fe200078e0a03 */
[----:B------:R-:W-:Y:S01]  /*1a790*/  ISETP.GE.AND P3, PT, R9, RZ, PT ;  /* 0x000000ff0900720c */ /* 0x000fe20003f66270 */
[----:B------:R-:W-:Y:S01]  /*1a7a0*/  VIADD R9, R0, 0x14 ;  /* 0x0000001400097836 */ /* 0x000fe20000000000 */
[----:B------:R-:W-:Y:S01]  /*1a7b0*/  ISETP.GE.AND P0, PT, R10, RZ, PT ;  /* 0x000000ff0a00720c */ /* 0x000fe20003f06270 */
[----:B------:R-:W-:Y:S01]  /*1a7c0*/  @!P6 IMAD.IADD R15, R15, 0x1, -R2 ;  /* 0x000000010f0fe824 */ /* 0x000fe200078e0a02 */
[----:B------:R0:W-:Y:S01]  /*1a7d0*/  STL [R1+0x38], R3 ;  /* 0x0000380301007387 */ /* 0x0001e20000100800 */
[----:B------:R-:W-:Y:S01]  /*1a7e0*/  IMAD.HI.U32 R11, R22, R18, RZ ;  /* 0x00000012160b7227 */ /* 0x000fe200078e00ff */
[----:B------:R-:W-:-:S02]  /*1a7f0*/  IABS R10, R9 ;  /* 0x00000009000a7213 */ /* 0x000fc40000000000 */
[----:B------:R-:W-:Y:S01]  /*1a800*/  ISETP.GE.AND P6, PT, R5, RZ, PT ;  /* 0x000000ff0500720c */ /* 0x000fe20003fc6270 */
[----:B------:R-:W-:Y:S02]  /*1a810*/  IMAD.MOV R11, RZ, RZ, -R11 ;  /* 0x000000ffff0b7224 */ /* 0x000fe400078e0a0b */
[----:B------:R-:W-:Y:S01]  /*1a820*/  @!P5 IMAD.IADD R6, R6, 0x1, -R2 ;  /* 0x000000010606d824 */ /* 0x000fe200078e0a02 */
[----:B------:R-:W-:Y:S01]  /*1a830*/  ISETP.GT.U32.AND P5, PT, R2, R15, PT ;  /* 0x0000000f0200720c */ /* 0x000fe20003fa4070 */
[----:B------:R-:W-:-:S04]  /*1a840*/  IMAD.HI.U32 R13, R22, R10, RZ ;  /* 0x0000000a160d7227 */ /* 0x000fc800078e00ff */
[----:B0-----:R-:W-:Y:S02]  /*1a850*/  IMAD.MOV.U32 R3, RZ, RZ, R8 ;  /* 0x000000ffff037224 */ /* 0x001fe400078e0008 */
[C---:B------:R-:W-:Y:S02]  /*1a860*/  IMAD R18, R2.reuse, R11, R18 ;  /* 0x0000000b02127224 */ /* 0x040fe400078e0212 */
[----:B------:R-:W-:Y:S01]  /*1a870*/  @!P4 IMAD.MOV R3, RZ, RZ, -R3 ;  /* 0x000000ffff03c224 */ /* 0x000fe200078e0a03 */
[C---:B------:R-:W-:Y:S01]  /*1a880*/  ISETP.GT.U32.AND P4, PT, R2.reuse, R6, PT ;  /* 0x000000060200720c */ /* 0x040fe20003f84070 */
[----:B------:R-:W-:Y:S02]  /*1a890*/  IMAD.MOV R13, RZ, RZ, -R13 ;  /* 0x000000ffff0d7224 */ /* 0x000fe400078e0a0d */
[----:B------:R-:W-:Y:S01]  /*1a8a0*/  @!P5 IMAD.IADD R15, R15, 0x1, -R2 ;  /* 0x000000010f0fd824 */ /* 0x000fe200078e0a02 */
[----:B------:R0:W-:Y:S01]  /*1a8b0*/  STL [R1+0x34], R3 ;  /* 0x0000340301007387 */ /* 0x0001e20000100800 */
[----:B------:R-:W-:-:S02]  /*1a8c0*/  IMAD R10, R2, R13, R10 ;  /* 0x0000000d020a7224 */ /* 0x000fc400078e020a */
[C---:B------:R-:W-:Y:S02]  /*1a8d0*/  VIADD R5, R0.reuse, 0x12 ;  /* 0x0000001200057836 */ /* 0x040fe40000000000 */
[----:B------:R-:W-:Y:S01]  /*1a8e0*/  VIADD R11, R0, 0x13 ;  /* 0x00000013000b7836 */ /* 0x000fe20000000000 */
[----:B------:R-:W-:Y:S01]  /*1a8f0*/  ISETP.GT.U32.AND P5, PT, R2, R10, PT ;  /* 0x0000000a0200720c */ /* 0x000fe20003fa4070 */
[----:B------:R-:W-:Y:S02]  /*1a900*/  VIADD R8, R0, 0x11 ;  /* 0x0000001100087836 */ /* 0x000fe40000000000 */
[----:B------:R-:W-:Y:S01]  /*1a910*/  @!P4 IMAD.IADD R6, R6, 0x1, -R2 ;  /* 0x000000010606c824 */ /* 0x000fe200078e0a02 */
[----:B------:R-:W-:Y:S01]  /*1a920*/  IABS R16, R11 ;  /* 0x0000000b00107213 */ /* 0x000fe20000000000 */
[----:B0-----:R-:W-:Y:S01]  /*1a930*/  IMAD.MOV.U32 R3, RZ, RZ, R12 ;  /* 0x000000ffff037224 */ /* 0x001fe200078e000c */
[----:B------:R-:W-:Y:S01]  /*1a940*/  IABS R12, R5 ;  /* 0x00000005000c7213 */ /* 0x000fe20000000000 */
[----:B------:R-:W-:Y:S01]  /*1a950*/  VIADD R7, R0, 0x7 ;  /* 0x0000000700077836 */ /* 0x000fe20000000000 */
[----:B------:R-:W-:Y:S01]  /*1a960*/  IABS R13, R8 ;  /* 0x00000008000d7213 */ /* 0x000fe20000000000 */
[----:B------:R-:W-:Y:S01]  /*1a970*/  @!P2 IMAD.MOV R3, RZ, RZ, -R3 ;  /* 0x000000ffff03a224 */ /* 0x000fe200078e0a03 */
[----:B------:R-:W-:Y:S01]  /*1a980*/  ISETP.GT.U32.AND P2, PT, R2, R18, PT ;  /* 0x000000120200720c */ /* 0x000fe20003f44070 */
[----:B------:R-:W-:Y:S01]  /*1a990*/  IMAD.HI.U32 R17, R22, R16, RZ ;  /* 0x0000001016117227 */ /* 0x000fe200078e00ff */
[----:B------:R-:W-:-:S02]  /*1a9a0*/  ISETP.GE.AND P4, PT, R9, RZ, PT ;  /* 0x000000ff0900720c */ /* 0x000fc40003f86270 */
[----:B------:R0:W-:Y:S01]  /*1a9b0*/  STL [R1+0x2c], R3 ;  /* 0x00002c0301007387 */ /* 0x0001e20000100800 */
[----:B------:R-:W-:Y:S02]  /*1a9c0*/  @!P5 IMAD.IADD R10, R10, 0x1, -R2 ;  /* 0x000000010a0ad824 */ /* 0x000fe400078e0a02 */
[----:B------:R-:W-:-:S04]  /*1a9d0*/  IMAD.HI.U32 R9, R22, R12, RZ ;  /* 0x0000000c16097227 */ /* 0x000fc800078e00ff */
[----:B------:R-:W-:-:S04]  /*1a9e0*/  IMAD.HI.U32 R14, R22, R13, RZ ;  /* 0x0000000d160e7227 */ /* 0x000fc800078e00ff */
[----:B------:R-:W-:Y:S01]  /*1a9f0*/  @!P2 IMAD.IADD R18, R18, 0x1, -R2 ;  /* 0x000000011212a824 */ /* 0x000fe200078e0a02 */
[----:B------:R-:W-:Y:S01]  /*1aa00*/  ISETP.GE.AND P2, PT, R11, RZ, PT ;  /* 0x000000ff0b00720c */ /* 0x000fe20003f46270 */
[----:B0-----:R-:W-:Y:S01]  /*1aa10*/  IMAD.MOV.U32 R3, RZ, RZ, R15 ;  /* 0x000000ffff037224 */ /* 0x001fe200078e000f */
[----:B------:R-:W-:Y:S01]  /*1aa20*/  IABS R15, R19 ;  /* 0x00000013000f7213 */ /* 0x000fe20000000000 */
[----:B------:R-:W-:Y:S01]  /*1aa30*/  IMAD.MOV R9, RZ, RZ, -R9 ;  /* 0x000000ffff097224 */ /* 0x000fe200078e0a09 */
[C---:B------:R-:W-:Y:S01]  /*1aa40*/  ISETP.GT.U32.AND P5, PT, R2.reuse, R18, PT ;  /* 0x000000120200720c */ /* 0x040fe20003fa4070 */
[----:B------:R-:W-:Y:S01]  /*1aa50*/  @!P3 IMAD.MOV R3, RZ, RZ, -R3 ;  /* 0x000000ffff03b224 */ /* 0x000fe200078e0a03 */
[C---:B------:R-:W-:Y:S01]  /*1aa60*/  ISETP.GT.U32.AND P3, PT, R2.reuse, R10, PT ;  /* 0x0000000a0200720c */ /* 0x040fe20003f64070 */
[----:B------:R-:W-:Y:S02]  /*1aa70*/  IMAD.MOV R17, RZ, RZ, -R17 ;  /* 0x000000ffff117224 */ /* 0x000fe400078e0a11 */
[----:B------:R-:W-:Y:S01]  /*1aa80*/  IMAD.MOV R14, RZ, RZ, -R14 ;  /* 0x000000ffff0e7224 */ /* 0x000fe200078e0a0e */
[----:B------:R0:W-:Y:S01]  /*1aa90*/  STL [R1+0x28], R3 ;  /* 0x0000280301007387 */ /* 0x0001e20000100800 */
[----:B------:R-:W-:-:S02]  /*1aaa0*/  IMAD R12, R2, R9, R12 ;  /* 0x00000009020c7224 */ /* 0x000fc400078e020c */
[C---:B------:R-:W-:Y:S02]  /*1aab0*/  IMAD R11, R2.reuse, R17, R16 ;  /* 0x00000011020b7224 */ /* 0x040fe400078e0210 */
[----:B------:R-:W-:Y:S01]  /*1aac0*/  IMAD R13, R2, R14, R13 ;  /* 0x0000000e020d7224 */ /* 0x000fe200078e020d */
[----:B------:R-:W-:Y:S01]  /*1aad0*/  IABS R14, R20 ;  /* 0x00000014000e7213 */ /* 0x000fe20000000000 */
[--C-:B------:R-:W-:Y:S01]  /*1aae0*/  @!P5 IMAD.IADD R18, R18, 0x1, -R2.reuse ;  /* 0x000000011212d824 */ /* 0x100fe200078e0a02 */
[----:B------:R-:W-:Y:S01]  /*1aaf0*/  ISETP.GT.U32.AND P5, PT, R2, R12, PT ;  /* 0x0000000c0200720c */ /* 0x000fe20003fa4070 */
[----:B------:R-:W-:Y:S01]  /*1ab00*/  @!P3 IMAD.IADD R10, R10, 0x1, -R2 ;  /* 0x000000010a0ab824 */ /* 0x000fe200078e0a02 */
[----:B------:R-:W-:Y:S01]  /*1ab10*/  ISETP.GT.U32.AND P3, PT, R2, R13, PT ;  /* 0x0000000d0200720c */ /* 0x000fe20003f64070 */
[----:B0-----:R-:W-:Y:S02]  /*1ab20*/  IMAD.MOV.U32 R3, RZ, RZ, R6 ;  /* 0x000000ffff037224 */ /* 0x001fe400078e0006 */
[----:B------:R-:W-:-:S04]  /*1ab30*/  IMAD.HI.U32 R6, R22, R15, RZ ;  /* 0x0000000f16067227 */ /* 0x000fc800078e00ff */
[----:B------:R-:W-:Y:S01]  /*1ab40*/  @!P0 IMAD.MOV R3, RZ, RZ, -R3 ;  /* 0x000000ffff038224 */ /* 0x000fe200078e0a03 */
[----:B------:R-:W-:Y:S01]  /*1ab50*/  ISETP.GT.U32.AND P0, PT, R2, R11, PT ;  /* 0x0000000b0200720c */ /* 0x000fe20003f04070 */
[----:B------:R-:W-:Y:S02]  /*1ab60*/  VIADD R9, R0, 0xe ;  /* 0x0000000e00097836 */ /* 0x000fe40000000000 */
[--C-:B------:R-:W-:Y:S01]  /*1ab70*/  @!P5 IMAD.IADD R12, R12, 0x1, -R2.reuse ;  /* 0x000000010c0cd824 */ /* 0x100fe200078e0a02 */
[----:B------:R0:W-:Y:S01]  /*1ab80*/  STL [R1+0x20], R3 ;  /* 0x0000200301007387 */ /* 0x0001e20000100800 */
[----:B------:R-:W-:Y:S01]  /*1ab90*/  @!P3 IMAD.IADD R13, R13, 0x1, -R2 ;  /* 0x000000010d0db824 */ /* 0x000fe200078e0a02 */
[----:B------:R-:W-:Y:S01]  /*1aba0*/  IABS R16, R9 ;  /* 0x0000000900107213 */ /* 0x000fe20000000000 */
[----:B------:R-:W-:Y:S01]  /*1abb0*/  IMAD.HI.U32 R17, R22, R14, RZ ;  /* 0x0000000e16117227 */ /* 0x000fe200078e00ff */
[----:B------:R-:W-:-:S03]  /*1abc0*/  ISETP.GT.U32.AND P3, PT, R2, R12, PT ;  /* 0x0000000c0200720c */ /* 0x000fc60003f64070 */
[----:B------:R-:W-:Y:S02]  /*1abd0*/  IMAD.MOV R6, RZ, RZ, -R6 ;  /* 0x000000ffff067224 */ /* 0x000fe400078e0a06 */
[----:B------:R-:W-:Y:S01]  /*1abe0*/  @!P0 IMAD.IADD R11, R11, 0x1, -R2 ;  /* 0x000000010b0b8824 */ /* 0x000fe200078e0a02 */
[----:B------:R-:W-:Y:S01]  /*1abf0*/  ISETP.GE.AND P0, PT, R5, RZ, PT ;  /* 0x000000ff0500720c */ /* 0x000fe20003f06270 */
[----:B------:R-:W-:Y:S02]  /*1ac00*/  IMAD.MOV R17, RZ, RZ, -R17 ;  /* 0x000000ffff117224 */ /* 0x000fe400078e0a11 */
[C---:B------:R-:W-:Y:S01]  /*1ac10*/  IMAD R15, R2.reuse, R6, R15 ;  /* 0x00000006020f7224 */ /* 0x040fe200078e020f */
[C---:B------:R-:W-:Y:S01]  /*1ac20*/  ISETP.GT.U32.AND P5, PT, R2.reuse, R11, PT ;  /* 0x0000000b0200720c */ /* 0x040fe20003fa4070 */
[----:B------:R-:W-:Y:S01]  /*1ac30*/  @!P4 IMAD.MOV R10, RZ, RZ, -R10 ;  /* 0x000000ffff0ac224 */ /* 0x000fe200078e0a0a */
[----:B------:R-:W-:Y:S01]  /*1ac40*/  ISETP.GT.U32.AND P4, PT, R2, R13, PT ;  /* 0x0000000d0200720c */ /* 0x000fe20003f84070 */
[----:B------:R-:W-:-:S04]  /*1ac50*/  IMAD.HI.U32 R5, R22, R16, RZ ;  /* 0x0000001016057227 */ /* 0x000fc800078e00ff */
[----:B------:R-:W-:Y:S01]  /*1ac60*/  IMAD R14, R2, R17, R14 ;  /* 0x00000011020e7224 */ /* 0x000fe200078e020e */
[----:B------:R-:W-:Y:S01]  /*1ac70*/  IABS R17, R23 ;  /* 0x0000001700117213 */ /* 0x000fe20000000000 */
[--C-:B------:R-:W-:Y:S01]  /*1ac80*/  @!P3 IMAD.IADD R12, R12, 0x1, -R2.reuse ;  /* 0x000000010c0cb824 */ /* 0x100fe200078e0a02 */
[C---:B------:R-:W-:Y:S01]  /*1ac90*/  ISETP.GT.U32.AND P3, PT, R2.reuse, R15, PT ;  /* 0x0000000f0200720c */ /* 0x040fe20003f64070 */
[----:B------:R-:W-:Y:S02]  /*1aca0*/  IMAD.MOV R5, RZ, RZ, -R5 ;  /* 0x000000ffff057224 */ /* 0x000fe400078e0a05 */
[----:B------:R-:W-:Y:S01]  /*1acb0*/  @!P5 IMAD.IADD R11, R11, 0x1, -R2 ;  /* 0x000000010b0bd824 */ /* 0x000fe200078e0a02 */
[C---:B------:R-:W-:Y:S01]  /*1acc0*/  ISETP.GT.U32.AND P5, PT, R2.reuse, R14, PT ;  /* 0x0000000e0200720c */ /* 0x040fe20003fa4070 */
[----:B------:R-:W-:Y:S02]  /*1acd0*/  IMAD R16, R2, R5, R16 ;  /* 0x0000000502107224 */ /* 0x000fe400078e0210 */
[----:B------:R-:W-:-:S02]  /*1ace0*/  @!P4 IMAD.IADD R13, R13, 0x1, -R2 ;  /* 0x000000010d0dc824 */ /* 0x000fc400078e0a02 */
[----:B0-----:R-:W-:Y:S01]  /*1acf0*/  IMAD.MOV.U32 R3, RZ, RZ, R18 ;  /* 0x000000ffff037224 */ /* 0x001fe200078e0012 */
[----:B------:R-:W-:Y:S01]  /*1ad00*/  ISETP.GT.U32.AND P4, PT, R2, R16, PT ;  /* 0x000000100200720c */ /* 0x000fe20003f84070 */
[----:B------:R-:W-:Y:S01]  /*1ad10*/  @!P2 IMAD.MOV R11, RZ, RZ, -R11 ;  /* 0x000000ffff0ba224 */ /* 0x000fe200078e0a0b */
[----:B------:R-:W-:Y:S01]  /*1ad20*/  IABS R18, R21 ;  /* 0x0000001500127213 */ /* 0x000fe20000000000 */
[--C-:B------:R-:W-:Y:S02]  /*1ad30*/  @!P3 IMAD.IADD R15, R15, 0x1, -R2.reuse ;  /* 0x000000010f0fb824 */ /* 0x100fe400078e0a02 */
[----:B------:R-:W-:Y:S01]  /*1ad40*/  @!P6 IMAD.MOV R3, RZ, RZ, -R3 ;  /* 0x000000ffff03e224 */ /* 0x000fe200078e0a03 */
[----:B------:R-:W-:Y:S01]  /*1ad50*/  ISETP.GE.AND P6, PT, R8, RZ, PT ;  /* 0x000000ff0800720c */ /* 0x000fe20003fc6270 */
[----:B------:R-:W-:Y:S01]  /*1ad60*/  @!P5 IMAD.IADD R14, R14, 0x1, -R2 ;  /* 0x000000010e0ed824 */ /* 0x000fe200078e0a02 */
[----:B------:R-:W-:Y:S01]  /*1ad70*/  ISETP.GT.U32.AND P2, PT, R2, R15, PT ;  /* 0x0000000f0200720c */ /* 0x000fe20003f44070 */
[----:B------:R-:W-:Y:S01]  /*1ad80*/  IMAD.HI.U32 R6, R22, R18, RZ ;  /* 0x0000001216067227 */ /* 0x000fe200078e00ff */
[----:B------:R-:W-:Y:S01]  /*1ad90*/  ISETP.GE.AND P5, PT, R20, RZ, PT ;  /* 0x000000ff1400720c */ /* 0x000fe20003fa6270 */
[----:B------:R-:W-:Y:S01]  /*1ada0*/  STL [R1+0x1ebc], R3 ;  /* 0x001ebc0301007387 */ /* 0x000fe20000100800 */
[----:B------:R-:W-:Y:S01]  /*1adb0*/  ISETP.GT.U32.AND P3, PT, R2, R14, PT ;  /* 0x0000000e0200720c */ /* 0x000fe20003f64070 */
[----:B------:R-:W-:-:S02]  /*1adc0*/  VIADD R5, R0, 0xb ;  /* 0x0000000b00057836 */ /* 0x000fc40000000000 */
[----:B------:R-:W-:Y:S01]  /*1add0*/  IMAD.HI.U32 R8, R22, R17, RZ ;  /* 0x0000001116087227 */ /* 0x000fe200078e00ff */
[----:B------:R-:W-:Y:S02]  /*1ade0*/  STL [R1+0x1ec0], R10 ;  /* 0x001ec00a01007387 */ /* 0x000fe40000100800 */
[----:B------:R-:W-:Y:S01]  /*1adf0*/  IABS R20, R5 ;  /* 0x0000000500147213 */ /* 0x000fe20000000000 */
[----:B------:R-:W-:Y:S01]  /*1ae00*/  IMAD.MOV R6, RZ, RZ, -R6 ;  /* 0x000000ffff067224 */ /* 0x000fe200078e0a06 */
[----:B------:R-:W-:Y:S01]  /*1ae10*/  STL [R1+0x1ec4], R11 ;  /* 0x001ec40b01007387 */ /* 0x000fe20000100800 */
[----:B------:R-:W-:Y:S02]  /*1ae20*/  @!P4 IMAD.IADD R16, R16, 0x1, -R2 ;  /* 0x000000011010c824 */ /* 0x000fe400078e0a02 */
[----:B------:R-:W-:Y:S02]  /*1ae30*/  IMAD.MOV R8, RZ, RZ, -R8 ;  /* 0x000000ffff087224 */ /* 0x000fe400078e0a08 */
[C---:B------:R-:W-:Y:S01]  /*1ae40*/  IMAD R18, R2.reuse, R6, R18 ;  /* 0x0000000602127224 */ /* 0x040fe200078e0212 */
[C---:B------:R-:W-:Y:S01]  /*1ae50*/  ISETP.GT.U32.AND P4, PT, R2.reuse, R16, PT ;  /* 0x000000100200720c */ /* 0x040fe20003f84070 */
[----:B------:R-:W-:Y:S01]  /*1ae60*/  @!P0 IMAD.MOV R12, RZ, RZ, -R12 ;  /* 0x000000ffff0c8224 */ /* 0x000fe200078e0a0c */
[----:B------:R-:W-:Y:S01]  /*1ae70*/  ISETP.GE.AND P0, PT, R19, RZ, PT ;  /* 0x000000ff1300720c */ /* 0x000fe20003f06270 */
[----:B------:R-:W-:-:S02]  /*1ae80*/  IMAD R17, R2, R8, R17 ;  /* 0x0000000802117224 */ /* 0x000fc400078e0211 */
[----:B------:R-:W-:Y:S01]  /*1ae90*/  @!P2 IMAD.IADD R15, R15, 0x1, -R2 ;  /* 0x000000010f0fa824 */ /* 0x000fe200078e0a02 */
[----:B------:R-:W-:Y:S01]  /*1aea0*/  ISETP.GT.U32.AND P2, PT, R2, R18, PT ;  /* 0x000000120200720c */ /* 0x000fe20003f44070 */
[----:B------:R-:W-:Y:S01]  /*1aeb0*/  IMAD.MOV.U32 R19, RZ, RZ, R20 ;  /* 0x000000ffff137224 */ /* 0x000fe200078e0014 */
[----:B------:R0:W-:Y:S01]  /*1aec0*/  STL [R1+0x1ec8], R12 ;  /* 0x001ec80c01007387 */ /* 0x0001e20000100800 */
[----:B------:R-:W-:Y:S01]  /*1aed0*/  @!P3 IMAD.IADD R14, R14, 0x1, -R2 ;  /* 0x000000010e0eb824 */ /* 0x000fe200078e0a02 */
[----:B------:R-:W-:Y:S01]  /*1aee0*/  ISETP.GT.U32.AND P3, PT, R2, R17, PT ;  /* 0x000000110200720c */ /* 0x000fe20003f64070 */
[----:B------:R-:W-:Y:S02]  /*1aef0*/  VIADD R6, R0, 0xa ;  /* 0x0000000a00067836 */ /* 0x000fe40000000000 */
[----:B------:R-:W-:-:S03]  /*1af00*/  IMAD.HI.U32 R24, R22, R19, RZ ;  /* 0x0000001316187227 */ /* 0x000fc600078e00ff */
[----:B------:R-:W-:Y:S01]  /*1af10*/  IABS R20, R6 ;  /* 0x0000000600147213 */ /* 0x000fe20000000000 */
[----:B------:R-:W-:Y:S02]  /*1af20*/  VIADD R8, R0, 0x9 ;  /* 0x0000000900087836 */ /* 0x000fe40000000000 */
[----:B------:R-:W-:Y:S02]  /*1af30*/  IMAD.MOV R24, RZ, RZ, -R24 ;  /* 0x000000ffff187224 */ /* 0x000fe400078e0a18 */
[--C-:B------:R-:W-:Y:S01]  /*1af40*/  @!P4 IMAD.IADD R16, R16, 0x1, -R2.reuse ;  /* 0x000000011010c824 */ /* 0x100fe200078e0a02 */
[----:B------:R-:W-:Y:S01]  /*1af50*/  ISETP.GE.AND P4, PT, R9, RZ, PT ;  /* 0x000000ff0900720c */ /* 0x000fe20003f86270 */
[----:B------:R-:W-:Y:S01]  /*1af60*/  IMAD R19, R2, R24, R19 ;  /* 0x0000001802137224 */ /* 0x000fe200078e0213 */
[----:B------:R-:W-:Y:S01]  /*1af70*/  IABS R25, R8 ;  /* 0x0000000800197213 */ /* 0x000fe20000000000 */
[----:B------:R-:W-:Y:S01]  /*1af80*/  @!P2 IMAD.IADD R18, R18, 0x1, -R2 ;  /* 0x000000011212a824 */ /* 0x000fe200078e0a02 */
[----:B------:R-:W-:Y:S01]  /*1af90*/  ISETP.GE.AND P2, PT, R23, RZ, PT ;  /* 0x000000ff1700720c */ /* 0x000fe20003f46270 */
[----:B------:R-:W-:Y:S01]  /*1afa0*/  IMAD.HI.U32 R27, R22, R20, RZ ;  /* 0x00000014161b7227 */ /* 0x000fe200078e00ff */
[----:B------:R-:W-:-:S03]  /*1afb0*/  IABS R24, R7 ;  /* 0x0000000700187213 */ /* 0x000fc60000000000 */
[----:B------:R-:W-:Y:S01]  /*1afc0*/  @!P3 IMAD.IADD R17, R17, 0x1, -R2 ;  /* 0x000000011111b824 */ /* 0x000fe200078e0a02 */
[C---:B------:R-:W-:Y:S01]  /*1afd0*/  ISETP.GT.U32.AND P3, PT, R2.reuse, R19, PT ;  /* 0x000000130200720c */ /* 0x040fe20003f64070 */
[----:B------:R-:W-:Y:S01]  /*1afe0*/  @!P6 IMAD.MOV R13, RZ, RZ, -R13 ;  /* 0x000000ffff0de224 */ /* 0x000fe200078e0a0d */
[----:B------:R-:W-:Y:S01]  /*1aff0*/  ISETP.GT.U32.AND P6, PT, R2, R18, PT ;  /* 0x000000120200720c */ /* 0x000fe20003fc4070 */
[----:B------:R-:W-:Y:S02]  /*1b000*/  IMAD.MOV R27, RZ, RZ, -R27 ;  /* 0x000000ffff1b7224 */ /* 0x000fe400078e0a1b */
[----:B------:R-:W-:Y:S01]  /*1b010*/  IMAD.HI.U32 R26, R22, R25, RZ ;  /* 0x00000019161a7227 */ /* 0x000fe200078e00ff */
[----:B------:R-:W-:Y:S03]  /*1b020*/  STL [R1+0x1ecc], R13 ;  /* 0x001ecc0d01007387 */ /* 0x000fe60000100800 */
[----:B------:R-:W-:-:S02]  /*1b030*/  IMAD R20, R2, R27, R20 ;  /* 0x0000001b02147224 */ /* 0x000fc400078e0214 */
[----:B------:R-:W-:Y:S02]  /*1b040*/  IMAD.MOV R26, RZ, RZ, -R26 ;  /* 0x000000ffff1a7224 */ /* 0x000fe400078e0a1a */
[----:B------:R-:W-:Y:S01]  /*1b050*/  @!P4 IMAD.MOV R16, RZ, RZ, -R16 ;  /* 0x000000ffff10c224 */ /* 0x000fe200078e0a10 */
[----:B------:R-:W-:Y:S01]  /*1b060*/  ISETP.GE.AND P4, PT, R21, RZ, PT ;  /* 0x000000ff1500720c */ /* 0x000fe20003f86270 */
[----:B------:R-:W-:Y:S01]  /*1b070*/  @!P0 IMAD.MOV R15, RZ, RZ, -R15 ;  /* 0x000000ffff0f8224 */ /* 0x000fe200078e0a0f */
[C---:B------:R-:W-:Y:S01]  /*1b080*/  ISETP.GT.U32.AND P0, PT, R2.reuse, R20, PT ;  /* 0x000000140200720c */ /* 0x040fe20003f04070 */
        /* <DEDUP_REMOVED lines=8> */
[----:B------:R-:W-:Y:S01]  /*1b110*/  IMAD.HI.U32 R25, R22, R24, RZ ;  /* 0x0000001816197227 */ /* 0x000fe200078e00ff */
[----:B------:R-:W-:-:S02]  /*1b120*/  ISETP.GT.U32.AND P5, PT, R2, R19, PT ;  /* 0x000000130200720c */ /* 0x000fc40003fa4070 */
[----:B------:R-:W-:Y:S01]  /*1b130*/  STL [R1+0x1ed0], R14 ;  /* 0x001ed00e01007387 */ /* 0x000fe20000100800 */
[----:B------:R-:W-:-:S03]  /*1b140*/  IMAD.HI.U32 R27, R22, R23, RZ ;  /* 0x00000017161b7227 */ /* 0x000fc600078e00ff */
[----:B------:R1:W-:Y:S01]  /*1b150*/  STL [R1+0x1ed4], R15 ;  /* 0x001ed40f01007387 */ /* 0x0003e20000100800 */
[--C-:B------:R-:W-:Y:S01]  /*1b160*/  @!P0 IMAD.IADD R20, R20, 0x1, -R2.reuse ;  /* 0x0000000114148824 */ /* 0x100fe200078e0a02 */
[----:B------:R-:W-:Y:S01]  /*1b170*/  ISETP.GE.AND P0, PT, R8, RZ, PT ;  /* 0x000000ff0800720c */ /* 0x000fe20003f06270 */
[--C-:B------:R-:W-:Y:S01]  /*1b180*/  @!P3 IMAD.IADD R17, R17, 0x1, -R2.reuse ;  /* 0x000000011111b824 */ /* 0x100fe200078e0a02 */
[----:B------:R-:W-:Y:S01]  /*1b190*/  ISETP.GE.AND P3, PT, R5, RZ, PT ;  /* 0x000000ff0500720c */ /* 0x000fe20003f66270 */
[----:B------:R-:W-:Y:S01]  /*1b1a0*/  IMAD.MOV R27, RZ, RZ, -R27 ;  /* 0x000000ffff1b7224 */ /* 0x000fe200078e0a1b */
[----:B------:R-:W-:Y:S01]  /*1b1b0*/  STL [R1+0x1ed8], R16 ;  /* 0x001ed81001007387 */ /* 0x000fe20000100800 */
[----:B------:R-:W-:Y:S02]  /*1b1c0*/  IMAD.MOV R25, RZ, RZ, -R25 ;  /* 0x000000ffff197224 */ /* 0x000fe400078e0a19 */
[----:B------:R-:W-:Y:S02]  /*1b1d0*/  VIADD R26, R0, 0x6 ;  /* 0x00000006001a7836 */ /* 0x000fe40000000000 */
[----:B------:R-:W-:Y:S01]  /*1b1e0*/  @!P6 IMAD.IADD R21, R21, 0x1, -R2 ;  /* 0x000000011515e824 */ /* 0x000fe200078e0a02 */
[C---:B------:R-:W-:Y:S01]  /*1b1f0*/  ISETP.GT.U32.AND P6, PT, R2.reuse, R20, PT ;  /* 0x000000140200720c */ /* 0x040fe20003fc4070 */
[----:B------:R-:W-:-:S02]  /*1b200*/  IMAD R23, R2, R27, R23 ;  /* 0x0000001b02177224 */ /* 0x000fc400078e0217 */
[C---:B------:R-:W-:Y:S01]  /*1b210*/  IMAD R24, R2.reuse, R25, R24 ;  /* 0x0000001902187224 */ /* 0x040fe200078e0218 */
[----:B------:R-:W-:Y:S01]  /*1b220*/  IABS R25, R26 ;  /* 0x0000001a00197213 */ /* 0x000fe20000000000 */
[----:B------:R-:W-:Y:S01]  /*1b230*/  @!P2 IMAD.MOV R17, RZ, RZ, -R17 ;  /* 0x000000ffff11a224 */ /* 0x000fe200078e0a11 */
[----:B------:R-:W-:Y:S01]  /*1b240*/  ISETP.GT.U32.AND P2, PT, R2, R21, PT ;  /* 0x000000150200720c */ /* 0x000fe20003f44070 */
[C---:B------:R-:W-:Y:S02]  /*1b250*/  VIADD R27, R0.reuse, 0x5 ;  /* 0x00000005001b7836 */ /* 0x040fe40000000000 */
[C---:B0-----:R-:W-:Y:S01]  /*1b260*/  VIADD R12, R0.reuse, 0x4 ;  /* 0x00000004000c7836 */ /* 0x041fe20000000000 */
[----:B------:R-:W-:Y:S01]  /*1b270*/  STL [R1+0x1edc], R17 ;  /* 0x001edc1101007387 */ /* 0x000fe20000100800 */
[C---:B------:R-:W-:Y:S01]  /*1b280*/  VIADD R11, R0.reuse, 0x3 ;  /* 0x00000003000b7836 */ /* 0x040fe20000000000 */
[----:B------:R-:W-:Y:S01]  /*1b290*/  IABS R28, R27 ;  /* 0x0000001b001c7213 */ /* 0x000fe20000000000 */
[----:B------:R-:W-:Y:S01]  /*1b2a0*/  VIADD R10, R0, 0x2 ;  /* 0x00000002000a7836 */ /* 0x000fe20000000000 */
[----:B------:R-:W-:Y:S01]  /*1b2b0*/  IABS R8, R12 ;  /* 0x0000000c00087213 */ /* 0x000fe20000000000 */
[--C-:B------:R-:W-:Y:S01]  /*1b2c0*/  @!P5 IMAD.IADD R19, R19, 0x1, -R2.reuse ;  /* 0x000000011313d824 */ /* 0x100fe200078e0a02 */
[----:B------:R-:W-:Y:S01]  /*1b2d0*/  ISETP.GE.AND P5, PT, R6, RZ, PT ;  /* 0x000000ff0600720c */ /* 0x000fe20003fa6270 */
[----:B------:R-:W-:Y:S01]  /*1b2e0*/  IMAD.HI.U32 R29, R22, R25, RZ ;  /* 0x00000019161d7227 */ /* 0x000fe200078e00ff */
[----:B------:R-:W-:Y:S01]  /*1b2f0*/  IABS R6, R11 ;  /* 0x0000000b00067213 */ /* 0x000fe20000000000 */
[----:B------:R0:W-:Y:S01]  /*1b300*/  STL [R1+0x1e48], R0 ;  /* 0x001e480001007387 */ /* 0x0001e20000100800 */
[----:B------:R-:W-:Y:S01]  /*1b310*/  IABS R5, R10 ;  /* 0x0000000a00057213 */ /* 0x000fe20000000000 */
[----:B------:R-:W-:Y:S01]  /*1b320*/  @!P6 IMAD.IADD R20, R20, 0x1, -R2 ;  /* 0x000000011414e824 */ /* 0x000fe200078e0a02 */
[----:B------:R-:W-:Y:S01]  /*1b330*/  ISETP.GT.U32.AND P6, PT, R2, R23, PT ;  /* 0x000000170200720c */ /* 0x000fe20003fc4070 */
[----:B------:R-:W-:-:S02]  /*1b340*/  IMAD.MOV R29, RZ, RZ, -R29 ;  /* 0x000000ffff1d7224 */ /* 0x000fc400078e0a1d */
[----:B-1----:R-:W-:-:S04]  /*1b350*/  IMAD.HI.U32 R15, R22, R28, RZ ;  /* 0x0000001c160f7227 */ /* 0x002fc800078e00ff */
[----:B------:R-:W-:-:S04]  /*1b360*/  IMAD.HI.U32 R14, R22, R8, RZ ;  /* 0x00000008160e7227 */ /* 0x000fc800078e00ff */
[----:B------:R-:W-:-:S04]  /*1b370*/  IMAD.HI.U32 R13, R22, R6, RZ ;  /* 0x00000006160d7227 */ /* 0x000fc800078e00ff */
[----:B------:R-:W-:-:S04]  /*1b380*/  IMAD.HI.U32 R3, R22, R5, RZ ;  /* 0x0000000516037227 */ /* 0x000fc800078e00ff */
[----:B------:R-:W-:Y:S01]  /*1b390*/  @!P2 IMAD.IADD R21, R21, 0x1, -R2 ;  /* 0x000000011515a824 */ /* 0x000fe200078e0a02 */
[C---:B------:R-:W-:Y:S01]  /*1b3a0*/  ISETP.GT.U32.AND P2, PT, R2.reuse, R24, PT ;  /* 0x000000180200720c */ /* 0x040fe20003f44070 */
[----:B------:R-:W-:Y:S02]  /*1b3b0*/  IMAD R25, R2, R29, R25 ;  /* 0x0000001d02197224 */ /* 0x000fe400078e0219 */
[----:B------:R-:W-:Y:S02]  /*1b3c0*/  IMAD.MOV R29, RZ, RZ, -R15 ;  /* 0x000000ffff1d7224 */ /* 0x000fe400078e0a0f */
[----:B------:R-:W-:Y:S02]  /*1b3d0*/  IMAD.MOV R15, RZ, RZ, -R14 ;  /* 0x000000ffff0f7224 */ /* 0x000fe400078e0a0e */
[----:B------:R-:W-:Y:S02]  /*1b3e0*/  IMAD.MOV R14, RZ, RZ, -R13 ;  /* 0x000000ffff0e7224 */ /* 0x000fe400078e0a0d */
[----:B------:R-:W-:-:S02]  /*1b3f0*/  IMAD.MOV R13, RZ, RZ, -R3 ;  /* 0x000000ffff0d7224 */ /* 0x000fc400078e0a03 */
[----:B------:R-:W1:Y:S01]  /*1b400*/  S2R R3, SR_TID.X ;  /* 0x0000000000037919 */ /* 0x000e620000002100 */
[--C-:B------:R-:W-:Y:S01]  /*1b410*/  @!P6 IMAD.IADD R23, R23, 0x1, -R2.reuse ;  /* 0x000000011717e824 */ /* 0x100fe200078e0a02 */
[----:B------:R-:W-:Y:S01]  /*1b420*/  ISETP.GT.U32.AND P6, PT, R2, R25, PT ;  /* 0x000000190200720c */ /* 0x000fe20003fc4070 */
[----:B------:R-:W-:Y:S01]  /*1b430*/  @!P2 IMAD.IADD R24, R24, 0x1, -R2 ;  /* 0x000000011818a824 */ /* 0x000fe200078e0a02 */
[----:B------:R-:W-:Y:S01]  /*1b440*/  ISETP.GE.AND P2, PT, R9, RZ, PT ;  /* 0x000000ff0900720c */ /* 0x000fe20003f46270 */
[----:B------:R-:W-:Y:S01]  /*1b450*/  @!P4 IMAD.MOV R18, RZ, RZ, -R18 ;  /* 0x000000ffff12c224 */ /* 0x000fe200078e0a12 */
[C---:B------:R-:W-:Y:S01]  /*1b460*/  ISETP.GT.U32.AND P4, PT, R2.reuse, R23, PT ;  /* 0x000000170200720c */ /* 0x040fe20003f84070 */
[----:B------:R-:W-:Y:S01]  /*1b470*/  @!P3 IMAD.MOV R19, RZ, RZ, -R19 ;  /* 0x000000ffff13b224 */ /* 0x000fe200078e0a13 */
[C---:B------:R-:W-:Y:S01]  /*1b480*/  ISETP.GT.U32.AND P3, PT, R2.reuse, R24, PT ;  /* 0x000000180200720c */ /* 0x040fe20003f64070 */
[C---:B------:R-:W-:Y:S01]  /*1b490*/  IMAD R6, R2.reuse, R14, R6 ;  /* 0x0000000e02067224 */ /* 0x040fe200078e0206 */
[----:B------:R-:W-:Y:S01]  /*1b4a0*/  STL [R1+0x1ee0], R18 ;  /* 0x001ee01201007387 */ /* 0x000fe20000100800 */
[----:B------:R-:W-:-:S02]  /*1b4b0*/  IMAD R9, R2, R29, R28 ;  /* 0x0000001d02097224 */ /* 0x000fc400078e021c */
[----:B------:R-:W-:Y:S01]  /*1b4c0*/  @!P5 IMAD.MOV R20, RZ, RZ, -R20 ;  /* 0x000000ffff14d224 */ /* 0x000fe200078e0a14 */
[----:B------:R-:W-:Y:S01]  /*1b4d0*/  STL [R1+0x1ee4], R19 ;  /* 0x001ee41301007387 */ /* 0x000fe20000100800 */
[----:B------:R-:W-:Y:S01]  /*1b4e0*/  VIADD R28, R0, 0x1 ;  /* 0x00000001001c7836 */ /* 0x000fe20000000000 */
[C---:B------:R-:W-:Y:S01]  /*1b4f0*/  ISETP.GT.U32.AND P5, PT, R2.reuse, R9, PT ;  /* 0x000000090200720c */ /* 0x040fe20003fa4070 */
[--C-:B------:R-:W-:Y:S01]  /*1b500*/  @!P6 IMAD.IADD R25, R25, 0x1, -R2.reuse ;  /* 0x000000011919e824 */ /* 0x100fe200078e0a02 */
[----:B------:R-:W-:Y:S01]  /*1b510*/  STL [R1+0x1ee8], R20 ;  /* 0x001ee81401007387 */ /* 0x000fe20000100800 */
[--C-:B------:R-:W-:Y:S01]  /*1b520*/  @!P4 IMAD.IADD R23, R23, 0x1, -R2.reuse ;  /* 0x000000011717c824 */ /* 0x100fe200078e0a02 */
[----:B------:R-:W-:Y:S01]  /*1b530*/  ISETP.GT.U32.AND P4, PT, R2, R6, PT ;  /* 0x000000060200720c */ /* 0x000fe20003f84070 */
[----:B------:R-:W-:Y:S01]  /*1b540*/  @!P3 IMAD.IADD R24, R24, 0x1, -R2 ;  /* 0x000000011818b824 */ /* 0x000fe200078e0a02 */
[----:B------:R-:W-:Y:S01]  /*1b550*/  ISETP.GE.AND P3, PT, R7, RZ, PT ;  /* 0x000000ff0700720c */ /* 0x000fe20003f66270 */
[----:B0-----:R-:W-:Y:S01]  /*1b560*/  IMAD R0, RZ, RZ, -UR7 ;  /* 0x80000007ff007e24 */ /* 0x001fe2000f8e02ff */
[C---:B------:R-:W-:Y:S01]  /*1b570*/  ISETP.GT.U32.AND P6, PT, R2.reuse, R25, PT ;  /* 0x000000190200720c */ /* 0x040fe20003fc4070 */
[----:B------:R-:W-:Y:S01]  /*1b580*/  @!P0 IMAD.MOV R21, RZ, RZ, -R21 ;  /* 0x000000ffff158224 */ /* 0x000fe200078e0a15 */
[----:B------:R-:W-:Y:S01]  /*1b590*/  IABS R29, R28 ;  /* 0x0000001c001d7213 */ /* 0x000fe20000000000 */
[----:B------:R-:W-:-:S02]  /*1b5a0*/  IMAD R5, R2, R13, R5 ;  /* 0x0000000d02057224 */ /* 0x000fc400078e0205 */
[----:B------:R-:W-:Y:S01]  /*1b5b0*/  IMAD R8, R2, R15, R8 ;  /* 0x0000000f02087224 */ /* 0x000fe200078e0208 */
[----:B------:R-:W-:Y:S01]  /*1b5c0*/  STL [R1+0x1eec], R21 ;  /* 0x001eec1501007387 */ /* 0x000fe20000100800 */
[----:B-1----:R-:W-:Y:S02]  /*1b5d0*/  SHF.R.U32.HI R3, RZ, 0x5, R3 ;  /* 0x00000005ff037819 */ /* 0x002fe40000011603 */
[----:B------:R-:W-:Y:S01]  /*1b5e0*/  @!P4 IMAD.IADD R6, R6, 0x1, -R2 ;  /* 0x000000010606c824 */ /* 0x000fe200078e0a02 */
[----:B------:R-:W2:Y:S01]  /*1b5f0*/  LDL.LU R7, [R1+0x1fd8] ;  /* 0x001fd80001077983 */ /* 0x000ea20000300800 */
[----:B------:R-:W-:Y:S01]  /*1b600*/  @!P3 IMAD.MOV R24, RZ, RZ, -R24 ;  /* 0x000000ffff18b224 */ /* 0x000fe200078e0a18 */
[----:B------:R-:W-:Y:S02]  /*1b610*/  SGXT.U32 R3, R3, 0x1 ;  /* 0x000000010303781a */ /* 0x000fe40000000000 */
[C---:B------:R-:W-:Y:S02]  /*1b620*/  ISETP.GT.U32.AND P3, PT, R2.reuse, R6, PT ;  /* 0x000000060200720c */ /* 0x040fe40003f64070 */
[----:B------:R-:W-:Y:S01]  /*1b630*/  LOP3.LUT R3, R3, 0x3e, RZ, 0xfc, !PT ;  /* 0x0000003e03037812 */ /* 0x000fe200078efcff */
[----:B------:R-:W-:Y:S01]  /*1b640*/  @!P5 IMAD.IADD R9, R9, 0x1, -R2 ;  /* 0x000000010909d824 */ /* 0x000fe200078e0a02 */
[----:B------:R-:W-:-:S03]  /*1b650*/  ISETP.GT.U32.AND P0, PT, R2, R8, PT ;  /* 0x000000080200720c */ /* 0x000fc60003f04070 */
[----:B------:R-:W-:-:S04]  /*1b660*/  IMAD R3, R3, UR7, RZ ;  /* 0x0000000703037c24 */ /* 0x000fc8000f8e02ff */
[----:B------:R-:W-:Y:S01]  /*1b670*/  IMAD R3, R0, 0x2, R3 ;  /* 0x0000000200037824 */ /* 0x000fe200078e0203 */
[----:B------:R-:W-:Y:S01]  /*1b680*/  ISETP.GE.AND P5, PT, R26, RZ, PT ;  /* 0x000000ff1a00720c */ /* 0x000fe20003fa6270 */
[--C-:B------:R-:W-:Y:S01]  /*1b690*/  @!P3 IMAD.IADD R6, R6, 0x1, -R2.reuse ;  /* 0x000000010606b824 */ /* 0x100fe200078e0a02 */
[----:B------:R-:W-:Y:S02]  /*1b6a0*/  ISETP.GE.AND P3, PT, R10, RZ, PT ;  /* 0x000000ff0a00720c */ /* 0x000fe40003f66270 */
[----:B------:R0:W-:Y:S01]  /*1b6b0*/  STL [R1+0x860], R3 ;  /* 0x0008600301007387 */ /* 0x0001e20000100800 */
[----:B------:R-:W-:Y:S01]  /*1b6c0*/  @!P2 IMAD.MOV R23, RZ, RZ, -R23 ;  /* 0x000000ffff17a224 */ /* 0x000fe200078e0a17 */
[----:B------:R-:W1:Y:S01]  /*1b6d0*/  S2R R10, SR_TID.X ;  /* 0x00000000000a7919 */ /* 0x000e620000002100 */
[----:B0-----:R-:W-:Y:S02]  /*1b6e0*/  IMAD R3, R0, 0x2, R3 ;  /* 0x0000000200037824 */ /* 0x001fe400078e0203 */
[----:B------:R-:W-:-:S03]  /*1b6f0*/  @!P6 IMAD.IADD R25, R25, 0x1, -R2 ;  /* 0x000000011919e824 */ /* 0x000fc600078e0a02 */
[----:B------:R0:W-:Y:S01]  /*1b700*/  STL [R1+0x868], R3 ;  /* 0x0008680301007387 */ /* 0x0001e20000100800 */
[----:B------:R-:W-:Y:S01]  /*1b710*/  ISETP.GT.U32.AND P6, PT, R2, R5, PT ;  /* 0x000000050200720c */ /* 0x000fe20003fc4070 */
[----:B------:R-:W-:Y:S02]  /*1b720*/  @!P5 IMAD.MOV R25, RZ, RZ, -R25 ;  /* 0x000000ffff19d224 */ /* 0x000fe400078e0a19 */
[----:B------:R-:W-:Y:S01]  /*1b730*/  STL [R1+0x1ef0], R23 ;  /* 0x001ef01701007387 */ /* 0x000fe20000100800 */
[----:B0-----:R-:W-:-:S03]  /*1b740*/  IMAD R3, R0, 0x2, R3 ;  /* 0x0000000200037824 */ /* 0x001fc600078e0203 */
[----:B------:R-:W-:Y:S04]  /*1b750*/  STL [R1+0x1ef4], R24 ;  /* 0x001ef41801007387 */ /* 0x000fe80000100800 */
[----:B------:R0:W-:Y:S01]  /*1b760*/  STL [R1+0x82c], R3 ;  /* 0x00082c0301007387 */ /* 0x0001e20000100800 */
[----:B------:R-:W-:Y:S02]  /*1b770*/  ISETP.GE.AND P5, PT, R12, RZ, PT ;  /* 0x000000ff0c00720c */ /* 0x000fe40003fa6270 */
[----:B------:R-:W3:Y:S01]  /*1b780*/  LDC R12, c[0x0][0x230] ;  /* 0x00008c00ff0c7b82 */ /* 0x000ee20000000800 */
[----:B------:R-:W-:Y:S01]  /*1b790*/  STL [R1+0x1ef8], R25 ;  /* 0x001ef81901007387 */ /* 0x000fe20000100800 */
[----:B0-----:R-:W-:-:S05]  /*1b7a0*/  IMAD R3, R0, 0x2, R3 ;  /* 0x0000000200037824 */ /* 0x001fca00078e0203 */
[----:B------:R0:W-:Y:S01]  /*1b7b0*/  STL [R1+0x820], R3 ;  /* 0x0008200301007387 */ /* 0x0001e20000100800 */
[----:B------:R-:W-:Y:S01]  /*1b7c0*/  @!P6 IMAD.IADD R5, R5, 0x1, -R2 ;  /* 0x000000010505e824 */ /* 0x000fe200078e0a02 */
[----:B------:R-:W-:Y:S01]  /*1b7d0*/  ISETP.GT.U32.AND P4, PT, R2, R9, PT ;  /* 0x000000090200720c */ /* 0x000fe20003f84070 */
[----:B0-----:R-:W-:-:S03]  /*1b7e0*/  IMAD R3, R0, 0x2, R3 ;  /* 0x0000000200037824 */ /* 0x001fc600078e0203 */
[----:B------:R-:W-:Y:S01]  /*1b7f0*/  ISETP.GT.U32.AND P6, PT, R2, R5, PT ;  /* 0x000000050200720c */ /* 0x000fe20003fc4070 */
[----:B------:R-:W-:Y:S01]  /*1b800*/  IMAD.HI.U32 R22, R22, R29, RZ ;  /* 0x0000001d16167227 */ /* 0x000fe200078e00ff */
[----:B------:R0:W-:Y:S03]  /*1b810*/  STL [R1+0x828], R3 ;  /* 0x0008280301007387 */ /* 0x0001e60000100800 */
[----:B------:R-:W-:Y:S02]  /*1b820*/  @!P0 IMAD.IADD R8, R8, 0x1, -R2 ;  /* 0x0000000108088824 */ /* 0x000fe400078e0a02 */
[----:B------:R-:W-:Y:S02]  /*1b830*/  IMAD.MOV R22, RZ, RZ, -R22 ;  /* 0x000000ffff167224 */ /* 0x000fe400078e0a16 */
[----:B0-----:R-:W-:Y:S01]  /*1b840*/  IMAD R3, R0, 0x2, R3 ;  /* 0x0000000200037824 */ /* 0x001fe200078e0203 */
[----:B------:R-:W-:-:S04]  /*1b850*/  ISETP.GT.U32.AND P2, PT, R2, R8, PT ;  /* 0x000000080200720c */ /* 0x000fc80003f44070 */
[----:B------:R0:W-:Y:S01]  /*1b860*/  STL [R1+0x824], R3 ;  /* 0x0008240301007387 */ /* 0x0001e20000100800 */
[----:B------:R-:W-:Y:S02]  /*1b870*/  IMAD R22, R2, R22, R29 ;  /* 0x0000001602167224 */ /* 0x000fe400078e021d */
[C---:B-1----:R-:W-:Y:S02]  /*1b880*/  IMAD.SHL.U32 R14, R10.reuse, 0x40, RZ ;  /* 0x000000400a0e7824 */ /* 0x042fe400078e00ff */
[----:B------:R-:W-:Y:S02]  /*1b890*/  IMAD.SHL.U32 R13, R10, 0x8, RZ ;  /* 0x000000080a0d7824 */ /* 0x000fe400078e00ff */
[----:B0-----:R-:W-:Y:S02]  /*1b8a0*/  IMAD R3, R0, 0x2, R3 ;  /* 0x0000000200037824 */ /* 0x001fe400078e0203 */
[----:B------:R-:W-:-:S03]  /*1b8b0*/  @!P4 IMAD.IADD R9, R9, 0x1, -R2 ;  /* 0x000000010909c824 */ /* 0x000fc600078e0a02 */
[----:B------:R0:W-:Y:S01]  /*1b8c0*/  STL [R1+0x830], R3 ;  /* 0x0008300301007387 */ /* 0x0001e20000100800 */
[----:B------:R-:W-:Y:S01]  /*1b8d0*/  ISETP.GT.U32.AND P4, PT, R2, R22, PT ;  /* 0x000000160200720c */ /* 0x000fe20003f84070 */
[----:B------:R-:W-:Y:S02]  /*1b8e0*/  @!P6 IMAD.IADD R5, R5, 0x1, -R2 ;  /* 0x000000010505e824 */ /* 0x000fe400078e0a02 */
[----:B------:R-:W-:Y:S01]  /*1b8f0*/  STL [R1+0x1e3c], R14 ;  /* 0x001e3c0e01007387 */ /* 0x000fe20000100800 */
[----:B------:R-:W-:Y:S01]  /*1b900*/  ISETP.GE.AND P6, PT, R28, RZ, PT ;  /* 0x000000ff1c00720c */ /* 0x000fe20003fc6270 */
[----:B0-----:R-:W-:Y:S02]  /*1b910*/  IMAD R3, R0, 0x2, R3 ;  /* 0x0000000200037824 */ /* 0x001fe400078e0203 */
[----:B------:R-:W-:Y:S01]  /*1b920*/  STL [R1+0x1e40], R13 ;  /* 0x001e400d01007387 */ /* 0x000fe20000100800 */
[----:B------:R-:W-:Y:S01]  /*1b930*/  LOP3.LUT R28, R10, 0x3, RZ, 0xc0, !PT ;  /* 0x000000030a1c7812 */ /* 0x000fe200078ec0ff */
[----:B---3--:R-:W-:-:S02]  /*1b940*/  VIADD R12, R12, 0x3f ;  /* 0x0000003f0c0c7836 */ /* 0x008fc40000000000 */
[----:B------:R0:W-:Y:S01]  /*1b950*/  STL [R1+0x834], R3 ;  /* 0x0008340301007387 */ /* 0x0001e20000100800 */
[----:B------:R-:W-:Y:S01]  /*1b960*/  SHF.R.U32.HI R29, RZ, 0x2, R10 ;  /* 0x00000002ff1d7819 */ /* 0x000fe2000001160a */
[----:B------:R-:W-:Y:S01]  /*1b970*/  @!P2 IMAD.IADD R8, R8, 0x1, -R2 ;  /* 0x000000010808a824 */ /* 0x000fe200078e0a02 */
[----:B------:R-:W-:Y:S01]  /*1b980*/  LOP3.LUT R26, R14, 0x1c0, RZ, 0xc0, !PT ;  /* 0x000001c00e1a7812 */ /* 0x000fe200078ec0ff */
[----:B------:R-:W-:Y:S01]  /*1b990*/  IMAD R28, R28, 0x88, RZ ;  /* 0x000000881c1c7824 */ /* 0x000fe200078e02ff */
[----:B------:R-:W-:Y:S01]  /*1b9a0*/  ISETP.GE.AND P0, PT, R27, RZ, PT ;  /* 0x000000ff1b00720c */ /* 0x000fe20003f06270 */
[----:B0-----:R-:W-:Y:S01]  /*1b9b0*/  IMAD R3, R0, 0x2, R3 ;  /* 0x0000000200037824 */ /* 0x001fe200078e0203 */
[----:B------:R-:W-:Y:S01]  /*1b9c0*/  ISETP.GE.AND P2, PT, R11, RZ, PT ;  /* 0x000000ff0b00720c */ /* 0x000fe20003f46270 */
[----:B------:R-:W-:Y:S01]  /*1b9d0*/  IMAD.SHL.U32 R11, R10, 0x2, RZ ;  /* 0x000000020a0b7824 */ /* 0x000fe200078e00ff */
[----:B------:R-:W-:Y:S02]  /*1b9e0*/  SHF.R.S32.HI R27, RZ, 0x1f, R12 ;  /* 0x0000001fff1b7819 */ /* 0x000fe4000001140c */
[----:B------:R0:W-:Y:S01]  /*1b9f0*/  STL [R1+0x838], R3 ;  /* 0x0008380301007387 */ /* 0x0001e20000100800 */
[----:B------:R-:W-:-:S02]  /*1ba00*/  SGXT.U32 R29, R29, 0x3 ;  /* 0x000000031d1d781a */ /* 0x000fc40000000000 */
[----:B------:R-:W-:Y:S01]  /*1ba10*/  LOP3.LUT R26, R26, 0x30, R13, 0xf8, !PT ;  /* 0x000000301a1a7812 */ /* 0x000fe200078ef80d */
[----:B------:R-:W-:Y:S01]  /*1ba20*/  @!P4 IMAD.IADD R22, R22, 0x1, -R2 ;  /* 0x000000011616c824 */ /* 0x000fe200078e0a02 */
[----:B------:R-:W-:Y:S01]  /*1ba30*/  LEA.HI R13, R27, R12, RZ, 0x6 ;  /* 0x0000000c1b0d7211 */ /* 0x000fe200078f30ff */
[----:B0-----:R-:W-:Y:S01]  /*1ba40*/  IMAD R3, R0, 0x2, R3 ;  /* 0x0000000200037824 */ /* 0x001fe200078e0203 */
[----:B------:R-:W-:Y:S02]  /*1ba50*/  LOP3.LUT R12, R28, R29, RZ, 0xfc, !PT ;  /* 0x0000001d1c0c7212 */ /* 0x000fe400078efcff */
[----:B------:R-:W-:Y:S02]  /*1ba60*/  LOP3.LUT R11, R26, 0x30, R11, 0x78, !PT ;  /* 0x000000301a0b7812 */ /* 0x000fe400078e780b */
[----:B------:R0:W-:Y:S01]  /*1ba70*/  STL [R1+0x83c], R3 ;  /* 0x00083c0301007387 */ /* 0x0001e20000100800 */
[----:B------:R-:W-:Y:S01]  /*1ba80*/  ISETP.GT.U32.AND P4, PT, R2, R22, PT ;  /* 0x000000160200720c */ /* 0x000fe20003f84070 */
[----:B------:R-:W-:-:S02]  /*1ba90*/  @!P0 IMAD.MOV R9, RZ, RZ, -R9 ;  /* 0x000000ffff098224 */ /* 0x000fc400078e0a09 */
[----:B------:R-:W-:Y:S01]  /*1baa0*/  STL [R1+0x2d4], R12 ;  /* 0x0002d40c01007387 */ /* 0x000fe20000100800 */
[----:B0-----:R-:W-:-:S03]  /*1bab0*/  IMAD R3, R0, 0x2, R3 ;  /* 0x0000000200037824 */ /* 0x001fc600078e0203 */
[----:B------:R-:W-:Y:S04]  /*1bac0*/  STL [R1+0x2d0], R11 ;  /* 0x0002d00b01007387 */ /* 0x000fe80000100800 */
[----:B------:R0:W-:Y:S01]  /*1bad0*/  STL [R1+0x844], R3 ;  /* 0x0008440301007387 */ /* 0x0001e20000100800 */
[----:B------:R-:W-:-:S03]  /*1bae0*/  LOP3.LUT R10, R10, 0x3f, RZ, 0xc0, !PT ;  /* 0x0000003f0a0a7812 */ /* 0x000fc600078ec0ff */
[----:B------:R-:W-:Y:S01]  /*1baf0*/  STL [R1+0x1efc], R9 ;  /* 0x001efc0901007387 */ /* 0x000fe20000100800 */
[----:B0-----:R-:W-:-:S05]  /*1bb00*/  IMAD R3, R0, 0x2, R3 ;  /* 0x0000000200037824 */ /* 0x001fca00078e0203 */
[----:B------:R0:W-:Y:S01]  /*1bb10*/  STL [R1+0x840], R3 ;  /* 0x0008400301007387 */ /* 0x0001e20000100800 */
[----:B------:R-:W-:Y:S02]  /*1bb20*/  @!P4 IMAD.IADD R22, R22, 0x1, -R2 ;  /* 0x000000011616c824 */ /* 0x000fe400078e0a02 */
[----:B------:R-:W-:Y:S02]  /*1bb30*/  IMAD R2, R10, UR8, RZ ;  /* 0x000000080a027c24 */ /* 0x000fe4000f8e02ff */
[----:B0-----:R-:W-:-:S05]  /*1bb40*/  IMAD R3, R0, 0x2, R3 ;  /* 0x0000000200037824 */ /* 0x001fca00078e0203 */
[----:B------:R0:W-:Y:S01]  /*1bb50*/  STL [R1+0x848], R3 ;  /* 0x0008480301007387 */ /* 0x0001e20000100800 */
[----:B------:R-:W-:Y:S01]  /*1bb60*/  IADD3 R2, P0, R2, UR12, RZ ;  /* 0x0000000c02027c10 */ /* 0x000fe2000ff1e0ff */
[----:B0-----:R-:W-:-:S05]  /*1bb70*/  IMAD R3, R0, 0x2, R3 ;  /* 0x0000000200037824 */ /* 0x001fca00078e0203 */
[----:B------:R0:W-:Y:S04]  /*1bb80*/  STL [R1+0x850], R3 ;  /* 0x0008500301007387 */ /* 0x0001e80000100800 */
[----:B------:R1:W-:Y:S01]  /*1bb90*/  STL [R1+0x1e80], R2 ;  /* 0x001e800201007387 */ /* 0x0003e20000100800 */
[----:B0-----:R-:W-:-:S04]  /*1bba0*/  IMAD R3, R0, 0x2, R3 ;  /* 0x0000000200037824 */ /* 0x001fc800078e0203 */
[----:B-1----:R-:W-:Y:S01]  /*1bbb0*/  IMAD R2, R0, 0x2, R3 ;  /* 0x0000000200027824 */ /* 0x002fe200078e0203 */
[----:B------:R-:W-:Y:S01]  /*1bbc0*/  STL [R1+0x854], R3 ;  /* 0x0008540301007387 */ /* 0x000fe20000100800 */
[----:B------:R-:W-:-:S03]  /*1bbd0*/  IMAD.MOV.U32 R26, RZ, RZ, R22 ;  /* 0x000000ffff1a7224 */ /* 0x000fc600078e0016 */
[----:B------:R-:W3:Y:S01]  /*1bbe0*/  LDL.LU R29, [R1+0x7c8] ;  /* 0x0007c800011d7983 */ /* 0x000ee20000300800 */
[----:B------:R-:W-:-:S03]  /*1bbf0*/  IMAD.MOV.U32 R27, RZ, RZ, R4 ;  /* 0x000000ffff1b7224 */ /* 0x000fc600078e0004 */
[----:B------:R-:W4:Y:S04]  /*1bc00*/  LDL.LU R28, [R1+0x7c4] ;  /* 0x0007c400011c7983 */ /* 0x000f280000300800 */
[----:B------:R0:W-:Y:S04]  /*1bc10*/  STL [R1+0x84c], R2 ;  /* 0x00084c0201007387 */ /* 0x0001e80000100800 */
[----:B------:R-:W4:Y:S04]  /*1bc20*/  LDL.LU R22, [R1+0x7c0] ;  /* 0x0007c00001167983 */ /* 0x000f280000300800 */
[----:B------:R-:W4:Y:S04]  /*1bc30*/  LDL.LU R4, [R1+0x7b8] ;  /* 0x0007b80001047983 */ /* 0x000f280000300800 */
[----:B0-----:R-:W4:Y:S04]  /*1bc40*/  LDL.LU R2, [R1+0x7b4] ;  /* 0x0007b40001027983 */ /* 0x001f280000300800 */
[----:B------:R-:W4:Y:S04]  /*1bc50*/  LDL.LU R9, [R1+0x7b0] ;  /* 0x0007b00001097983 */ /* 0x000f280000300800 */
        /* <DEDUP_REMOVED lines=9> */
[----:B------:R-:W4:Y:S01]  /*1bcf0*/  LDL.LU R15, [R1+0xc0] ;  /* 0x0000c000010f7983 */ /* 0x000f220000300800 */
[----:B------:R-:W-:-:S03]  /*1bd00*/  @!P5 IMAD.MOV R8, RZ, RZ, -R8 ;  /* 0x000000ffff08d224 */ /* 0x000fc600078e0a08 */
[----:B------:R-:W4:Y:S04]  /*1bd10*/  LDL.LU R14, [R1+0xc8] ;  /* 0x0000c800010e7983 */ /* 0x000f280000300800 */
[----:B------:R-:W4:Y:S01]  /*1bd20*/  LDL.LU R13, [R1+0xd0] ;  /* 0x0000d000010d7983 */ /* 0x000f220000300800 */
[----:B------:R-:W-:-:S03]  /*1bd30*/  @!P2 IMAD.MOV R6, RZ, RZ, -R6 ;  /* 0x000000ffff06a224 */ /* 0x000fc600078e0a06 */
[----:B------:R-:W4:Y:S04]  /*1bd40*/  LDL.LU R12, [R1+0xd8] ;  /* 0x0000d800010c7983 */ /* 0x000f280000300800 */
[----:B------:R-:W4:Y:S04]  /*1bd50*/  LDL.LU R11, [R1+0xe0] ;  /* 0x0000e000010b7983 */ /* 0x000f280000300800 */
[----:B------:R-:W4:Y:S04]  /*1bd60*/  LDL.LU R10, [R1+0xe8] ;  /* 0x0000e800010a7983 */ /* 0x000f280000300800 */
[----:B------:R-:W4:Y:S04]  /*1bd70*/  LDL.LU R3, [R1+0xf4] ;  /* 0x0000f40001037983 */ /* 0x000f280000300800 */
[----:B------:R0:W-:Y:S04]  /*1bd80*/  STL [R1+0x1f00], R0 ;  /* 0x001f000001007387 */ /* 0x0001e80000100800 */
[----:B0-----:R-:W4:Y:S04]  /*1bd90*/  LDL.LU R0, [R1+0x7bc] ;  /* 0x0007bc0001007983 */ /* 0x001f280000300800 */
[----:B------:R0:W-:Y:S04]  /*1bda0*/  STL [R1+0x1f04], R8 ;  /* 0x001f040801007387 */ /* 0x0001e80000100800 */
[----:B0-----:R-:W4:Y:S04]  /*1bdb0*/  LDL.LU R8, [R1+0x7cc] ;  /* 0x0007cc0001087983 */ /* 0x001f280000300800 */
[----:B------:R0:W-:Y:S04]  /*1bdc0*/  STL [R1+0x1f08], R6 ;  /* 0x001f080601007387 */ /* 0x0001e80000100800 */
[----:B0-----:R-:W4:Y:S01]  /*1bdd0*/  LDL.LU R6, [R1+0x7d0] ;  /* 0x0007d00001067983 */ /* 0x001f220000300800 */
[----:B--2---:R-:W-:Y:S01]  /*1bde0*/  ISETP.NE.AND P4, PT, R7, RZ, PT ;  /* 0x000000ff0700720c */ /* 0x004fe20003f85270 */
[----:B------:R-:W-:Y:S01]  /*1bdf0*/  @!P3 IMAD.MOV R5, RZ, RZ, -R5 ;  /* 0x000000ffff05b224 */ /* 0x000fe200078e0a05 */
[----:B------:R-:W-:Y:S01]  /*1be00*/  LOP3.LUT R7, RZ, R7, RZ, 0x33, !PT ;  /* 0x00000007ff077212 */ /* 0x000fe200078e33ff */
[----:B------:R-:W-:-:S02]  /*1be10*/  @!P6 IMAD.MOV R26, RZ, RZ, -R26 ;  /* 0x000000ffff1ae224 */ /* 0x000fc400078e0a1a */
[----:B------:R-:W-:Y:S01]  /*1be20*/  @!P1 IMAD.MOV R27, RZ, RZ, -R27 ;  /* 0x000000ffff1b9224 */ /* 0x000fe200078e0a1b */
[----:B------:R0:W-:Y:S04]  /*1be30*/  STL [R1+0x1f0c], R5 ;  /* 0x001f0c0501007387 */ /* 0x0001e80000100800 */
[----:B------:R-:W-:Y:S04]  /*1be40*/  STL [R1+0x1f10], R26 ;  /* 0x001f101a01007387 */ /* 0x000fe80000100800 */
[----:B------:R-:W-:Y:S01]  /*1be50*/  STL [R1+0x1f14], R27 ;  /* 0x001f141b01007387 */ /* 0x000fe20000100800 */
[----:B---3--:R-:W-:-:S02]  /*1be60*/  SEL R29, R7, R29, !P4 ;  /* 0x0000001d071d7207 */ /* 0x008fc40006000000 */
[C---:B----4-:R-:W-:Y:S02]  /*1be70*/  SEL R28, R7.reuse, R28, !P4 ;  /* 0x0000001c071c7207 */ /* 0x050fe40006000000 */
[C---:B------:R-:W-:Y:S02]  /*1be80*/  SEL R22, R7.reuse, R22, !P4 ;  /* 0x0000001607167207 */ /* 0x040fe40006000000 */
[C---:B0-----:R-:W-:Y:S02]  /*1be90*/  SEL R5, R7.reuse, R8, !P4 ;  /* 0x0000000807057207 */ /* 0x041fe40006000000 */
[----:B------:R-:W-:-:S05]  /*1bea0*/  SEL R6, R7, R6, !P4 ;  /* 0x0000000607067207 */ /* 0x000fca0006000000 */
[----:B------:R-:W-:Y:S04]  /*1beb0*/  STL [R1+0x4], R6 ;  /* 0x0000040601007387 */ /* 0x000fe80000100800 */
[----:B------:R-:W-:Y:S04]  /*1bec0*/  STL [R1+0x1f18], R29 ;  /* 0x001f181d01007387 */ /* 0x000fe80000100800 */
[----:B------:R0:W-:Y:S04]  /*1bed0*/  STL [R1], R5 ;  /* 0x0000000501007387 */ /* 0x0001e80000100800 */
[----:B------:R-:W-:Y:S01]  /*1bee0*/  STL [R1+0x1f1c], R28 ;  /* 0x001f1c1c01007387 */ /* 0x000fe20000100800 */
[----:B0-----:R-:W-:-:S02]  /*1bef0*/  SEL R5, R7, R0, !P4 ;  /* 0x0000000007057207 */ /* 0x001fc40006000000 */
[C---:B------:R-:W-:Y:S02]  /*1bf00*/  SEL R0, R7.reuse, R4, !P4 ;  /* 0x0000000407007207 */ /* 0x040fe40006000000 */
[C---:B------:R-:W-:Y:S01]  /*1bf10*/  SEL R4, R7.reuse, R2, !P4 ;  /* 0x0000000207047207 */ /* 0x040fe20006000000 */
[----:B------:R-:W-:Y:S01]  /*1bf20*/  STL [R1+0x1f20], R22 ;  /* 0x001f201601007387 */ /* 0x000fe20000100800 */
[----:B------:R-:W-:-:S03]  /*1bf30*/  SEL R2, R7, R9, !P4 ;  /* 0x0000000907027207 */ /* 0x000fc60006000000 */
[----:B------:R-:W-:Y:S04]  /*1bf40*/  STL [R1+0x8], R5 ;  /* 0x0000080501007387 */ /* 0x000fe80000100800 */
[----:B------:R0:W-:Y:S04]  /*1bf50*/  STL [R1+0x14], R0 ;  /* 0x0000140001007387 */ /* 0x0001e80000100800 */
[----:B------:R1:W-:Y:S01]  /*1bf60*/  STL [R1+0x1c], R4 ;  /* 0x00001c0401007387 */ /* 0x0003e20000100800 */
[----:B0-----:R-:W-:-:S03]  /*1bf70*/  SEL R0, R7, R25, !P4 ;  /* 0x0000001907007207 */ /* 0x001fc60006000000 */
[----:B------:R0:W-:Y:S01]  /*1bf80*/  STL [R1+0x24], R2 ;  /* 0x0000240201007387 */ /* 0x0001e20000100800 */
[----:B-1----:R-:W-:-:S03]  /*1bf90*/  SEL R4, R7, R24, !P4 ;  /* 0x0000001807047207 */ /* 0x002fc60006000000 */
[----:B------:R1:W-:Y:S04]  /*1bfa0*/  STL [R1+0x30], R0 ;  /* 0x0000300001007387 */ /* 0x0003e80000100800 */
[----:B------:R2:W-:Y:S01]  /*1bfb0*/  STL [R1+0x48], R4 ;  /* 0x0000480401007387 */ /* 0x0005e20000100800 */
[C---:B0-----:R-:W-:Y:S02]  /*1bfc0*/  SEL R2, R7.reuse, R23, !P4 ;  /* 0x0000001707027207 */ /* 0x041fe40006000000 */
[----:B-1----:R-:W-:-:S03]  /*1bfd0*/  SEL R0, R7, R21, !P4 ;  /* 0x0000001507007207 */ /* 0x002fc60006000000 */
[----:B------:R0:W-:Y:S01]  /*1bfe0*/  STL [R1+0x58], R2 ;  /* 0x0000580201007387 */ /* 0x0001e20000100800 */
[----:B--2---:R-:W-:-:S03]  /*1bff0*/  SEL R4, R7, R20, !P4 ;  /* 0x0000001407047207 */ /* 0x004fc60006000000 */
        /* <DEDUP_REMOVED lines=19> */
[----:B------:R-:W-:Y:S04]  /*1c130*/  STL [R1+0xe0], R4 ;  /* 0x0000e00401007387 */ /* 0x000fe80000100800 */
[----:B------:R-:W2:Y:S01]  /*1c140*/  LDL.LU R22, [R1+0x1bc] ;  /* 0x0001bc0001167983 */ /* 0x000ea20000300800 */
[C---:B0-----:R-:W-:Y:S02]  /*1c150*/  SEL R2, R7.reuse, R10, !P4 ;  /* 0x0000000a07027207 */ /* 0x041fe40006000000 */
[----:B-1----:R-:W-:-:S03]  /*1c160*/  SEL R0, R7, R3, !P4 ;  /* 0x0000000307007207 */ /* 0x002fc60006000000 */
[----:B------:R-:W-:Y:S04]  /*1c170*/  STL [R1+0xe8], R2 ;  /* 0x0000e80201007387 */ /* 0x000fe80000100800 */
[----:B--2---:R0:W-:Y:S04]  /*1c180*/  STL [R1+0x1fcc], R22 ;  /* 0x001fcc1601007387 */ /* 0x0041e80000100800 */
[----:B------:R-:W-:Y:S04]  /*1c190*/  STL [R1+0xf4], R0 ;  /* 0x0000f40001007387 */ /* 0x000fe80000100800 */
[----:B0-----:R-:W2:Y:S04]  /*1c1a0*/  LDL.LU R22, [R1+0x1b8] ;  /* 0x0001b80001167983 */ /* 0x001ea80000300800 */
[----:B--2---:R0:W-:Y:S04]  /*1c1b0*/  STL [R1+0x1fd0], R22 ;  /* 0x001fd01601007387 */ /* 0x0041e80000100800 */
[----:B0-----:R-:W2:Y:S04]  /*1c1c0*/  LDL.LU R22, [R1+0x1b0] ;  /* 0x0001b00001167983 */ /* 0x001ea80000300800 */
[----:B--2---:R0:W-:Y:S04]  /*1c1d0*/  STL [R1+0x1fd4], R22 ;  /* 0x001fd41601007387 */ /* 0x0041e80000100800 */
[----:B0-----:R-:W2:Y:S04]  /*1c1e0*/  LDL.LU R22, [R1+0x100] ;  /* 0x0001000001167983 */ /* 0x001ea80000300800 */
[----:B------:R-:W3:Y:S04]  /*1c1f0*/  LDL.LU R28, [R1+0x1d0] ;  /* 0x0001d000011c7983 */ /* 0x000ee80000300800 */
[----:B------:R-:W4:Y:S04]  /*1c200*/  LDL.LU R29, [R1+0x1d4] ;  /* 0x0001d400011d7983 */ /* 0x000f280000300800 */
[----:B------:R-:W4:Y:S04]  /*1c210*/  LDL.LU R27, [R1+0x1d8] ;  /* 0x0001d800011b7983 */ /* 0x000f280000300800 */
[----:B------:R-:W3:Y:S04]  /*1c220*/  LDL.LU R26, [R1+0x1dc] ;  /* 0x0001dc00011a7983 */ /* 0x000ee80000300800 */
        /* <DEDUP_REMOVED lines=23> */
[----:B--2---:R-:W-:-:S05]  /*1c3a0*/  SEL R22, R7, R22, !P4 ;  /* 0x0000001607167207 */ /* 0x004fca0006000000 */
[----:B------:R0:W-:Y:S04]  /*1c3b0*/  STL [R1+0x100], R22 ;  /* 0x0001001601007387 */ /* 0x0001e80000100800 */
[----:B0-----:R-:W2:Y:S02]  /*1c3c0*/  LDL.LU R22, [R1+0x1fd4] ;  /* 0x001fd40001167983 */ /* 0x001ea40000300800 */
[----:B--2---:R-:W-:-:S05]  /*1c3d0*/  SEL R22, R7, R22, !P4 ;  /* 0x0000001607167207 */ /* 0x004fca0006000000 */
[----:B------:R0:W-:Y:S04]  /*1c3e0*/  STL [R1+0x1b0], R22 ;  /* 0x0001b01601007387 */ /* 0x0001e80000100800 */
[----:B0-----:R-:W2:Y:S02]  /*1c3f0*/  LDL.LU R22, [R1+0x1fd0] ;  /* 0x001fd00001167983 */ /* 0x001ea40000300800 */
[----:B--2---:R-:W-:-:S05]  /*1c400*/  SEL R22, R7, R22, !P4 ;  /* 0x0000001607167207 */ /* 0x004fca0006000000 */
[----:B------:R0:W-:Y:S04]  /*1c410*/  STL [R1+0x1b8], R22 ;  /* 0x0001b81601007387 */ /* 0x0001e80000100800 */
[----:B0-----:R-:W2:Y:S01]  /*1c420*/  LDL.LU R22, [R1+0x1fcc] ;  /* 0x001fcc0001167983 */ /* 0x001ea20000300800 */
[C---:B---3--:R-:W-:Y:S02]  /*1c430*/  SEL R26, R7.reuse, R26, !P4 ;  /* 0x0000001a071a7207 */ /* 0x048fe40006000000 */
[C---:B----4-:R-:W-:Y:S02]  /*1c440*/  SEL R5, R7.reuse, R5, !P4 ;  /* 0x0000000507057207 */ /* 0x050fe40006000000 */
[----:B--2---:R-:W-:-:S05]  /*1c450*/  SEL R22, R7, R22, !P4 ;  /* 0x0000001607167207 */ /* 0x004fca0006000000 */
[----:B------:R0:W-:Y:S02]  /*1c460*/  STL [R1+0x1bc], R22 ;  /* 0x0001bc1601007387 */ /* 0x0001e40000100800 */
[C---:B0-----:R-:W-:Y:S02]  /*1c470*/  SEL R22, R7.reuse, R28, !P4 ;  /* 0x0000001c07167207 */ /* 0x041fe40006000000 */
[----:B------:R-:W-:-:S03]  /*1c480*/  SEL R28, R7, R29, !P4 ;  /* 0x0000001d071c7207 */ /* 0x000fc60006000000 */
[----:B------:R0:W-:Y:S04]  /*1c490*/  STL [R1+0x1d0], R22 ;  /* 0x0001d01601007387 */ /* 0x0001e80000100800 */
[----:B------:R-:W-:Y:S01]  /*1c4a0*/  STL [R1+0x1d4], R28 ;  /* 0x0001d41c01007387 */ /* 0x000fe20000100800 */
[----:B0-----:R-:W-:-:S05]  /*1c4b0*/  SEL R22, R7, R27, !P4 ;  /* 0x0000001b07167207 */ /* 0x001fca0006000000 */
[----:B------:R0:W-:Y:S04]  /*1c4c0*/  STL [R1+0x1d8], R22 ;  /* 0x0001d81601007387 */ /* 0x0001e80000100800 */
[----:B------:R-:W-:Y:S04]  /*1c4d0*/  STL [R1+0x1dc], R26 ;  /* 0x0001dc1a01007387 */ /* 0x000fe80000100800 */
[----:B------:R1:W-:Y:S01]  /*1c4e0*/  STL [R1+0x1e0], R5 ;  /* 0x0001e00501007387 */ /* 0x0003e20000100800 */
[C---:B0-----:R-:W-:Y:S02]  /*1c4f0*/  SEL R22, R7.reuse, R6, !P4 ;  /* 0x0000000607167207 */ /* 0x041fe40006000000 */
[----:B------:R-:W-:-:S03]  /*1c500*/  SEL R6, R7, R8, !P4 ;  /* 0x0000000807067207 */ /* 0x000fc60006000000 */
[----:B------:R-:W-:Y:S01]  /*1c510*/  STL [R1+0x1e8], R22 ;  /* 0x0001e81601007387 */ /* 0x000fe20000100800 */
[C---:B-1----:R-:W-:Y:S02]  /*1c520*/  SEL R5, R7.reuse, R0, !P4 ;  /* 0x0000000007057207 */ /* 0x042fe40006000000 */
        /* <DEDUP_REMOVED lines=1372> */
[C---:B------:R-:W-:Y:S02]  /*21af0*/  SEL R27, R7.reuse, R27, !P4 ;  /* 0x0000001b071b7207 */ /* 0x040fe40006000000 */
[----:B------:R-:W-:-:S02]  /*21b00*/  SEL R26, R7, R26, !P4 ;  /* 0x0000001a071a7207 */ /* 0x000fc40006000000 */
[C---:B------:R-:W-:Y:S02]  /*21b10*/  SEL R5, R7.reuse, R5, !P4 ;  /* 0x0000000507057207 */ /* 0x040fe40006000000 */
[C---:B------:R-:W-:Y:S02]  /*21b20*/  SEL R6, R7.reuse, R6, !P4 ;  /* 0x0000000607067207 */ /* 0x040fe40006000000 */
[C---:B------:R-:W-:Y:S02]  /*21b30*/  SEL R8, R7.reuse, R8, !P4 ;  /* 0x0000000807087207 */ /* 0x040fe40006000000 */
[C---:B------:R-:W-:Y:S02]  /*21b40*/  SEL R0, R7.reuse, R0, !P4 ;  /* 0x0000000007007207 */ /* 0x040fe40006000000 */
        /* <DEDUP_REMOVED lines=17> */
[----:B--2---:R-:W-:-:S05]  /*21c60*/  SEL R22, R7, R22, !P4 ;  /* 0x0000001607167207 */ /* 0x004fca0006000000 */
[----:B------:R0:W-:Y:S04]  /*21c70*/  STL [R1+0x138], R22 ;  /* 0x0001381601007387 */ /* 0x0001e80000100800 */
[----:B0-----:R-:W2:Y:S04]  /*21c80*/  LDL.LU R22, [R1+0x1f20] ;  /* 0x001f200001167983 */ /* 0x001ea80000300800 */
[----:B------:R0:W-:Y:S04]  /*21c90*/  STL [R1+0x134], R28 ;  /* 0x0001341c01007387 */ /* 0x0001e80000100800 */
[----:B0-----:R-:W3:Y:S04]  /*21ca0*/  LDL.LU R28, [R1+0x1f1c] ;  /* 0x001f1c00011c7983 */ /* 0x001ee80000300800 */
[----:B------:R0:W-:Y:S04]  /*21cb0*/  STL [R1+0x130], R29 ;  /* 0x0001301d01007387 */ /* 0x0001e80000100800 */
[----:B0-----:R-:W4:Y:S04]  /*21cc0*/  LDL.LU R29, [R1+0x1f18] ;  /* 0x001f1800011d7983 */ /* 0x001f280000300800 */
        /* <DEDUP_REMOVED lines=45> */
[----:B0-----:R-:W3:Y:S01]  /*21fa0*/  LDL.LU R3, [R1+0x1ebc] ;  /* 0x001ebc0001037983 */ /* 0x001ee20000300800 */
[----:B------:R-:W-:-:S05]  /*21fb0*/  SEL R4, R7, R4, !P4 ;  /* 0x0000000407047207 */ /* 0x000fca0006000000 */
[----:B------:R3:W-:Y:S01]  /*21fc0*/  STL [R1+0xac], R4 ;  /* 0x0000ac0401007387 */ /* 0x0007e20000100800 */
[C---:B------:R-:W-:Y:S02]  /*21fd0*/  SEL R2, R7.reuse, R2, !P4 ;  /* 0x0000000207027207 */ /* 0x040fe40006000000 */
[C---:B---3--:R-:W-:Y:S02]  /*21fe0*/  SEL R4, R7.reuse, R3, !P4 ;  /* 0x0000000307047207 */ /* 0x048fe40006000000 */
[----:B------:R-:W3:Y:S04]  /*21ff0*/  LDL.LU R3, [R1+0x1eb8] ;  /* 0x001eb80001037983 */ /* 0x000ee80000300800 */
[----:B------:R2:W-:Y:S04]  /*22000*/  STL [R1+0xa8], R2 ;  /* 0x0000a80201007387 */ /* 0x0005e80000100800 */
[----:B------:R0:W-:Y:S01]  /*22010*/  STL [R1+0xa4], R4 ;  /* 0x0000a40401007387 */ /* 0x0001e20000100800 */
[----:B--2---:R-:W-:-:S02]  /*22020*/  SEL R2, R7, R10, !P4 ;  /* 0x0000000a07027207 */ /* 0x004fc40006000000 */
[C---:B----4-:R-:W-:Y:S02]  /*22030*/  SEL R10, R7.reuse, R11, !P4 ;  /* 0x0000000b070a7207 */ /* 0x050fe40006000000 */
[C---:B0-----:R-:W-:Y:S01]  /*22040*/  SEL R4, R7.reuse, R12, !P4 ;  /* 0x0000000c07047207 */ /* 0x041fe20006000000 */
[----:B------:R0:W-:Y:S04]  /*22050*/  STL [R1+0xa0], R2 ;  /* 0x0000a00201007387 */ /* 0x0001e80000100800 */
[----:B------:R1:W-:Y:S04]  /*22060*/  STL [R1+0x98], R10 ;  /* 0x0000980a01007387 */ /* 0x0003e80000100800 */
[----:B------:R-:W2:Y:S01]  /*22070*/  LDL R12, [R1+0x84c] ;  /* 0x00084c00010c7983 */ /* 0x000ea20000100800 */
[----:B0-----:R-:W-:-:S03]  /*22080*/  SEL R2, R7, R13, !P4 ;  /* 0x0000000d07027207 */ /* 0x001fc60006000000 */
[----:B------:R0:W-:Y:S01]  /*22090*/  STL [R1+0x90], R4 ;  /* 0x0000900401007387 */ /* 0x0001e20000100800 */
[----:B-1----:R-:W-:-:S03]  /*220a0*/  SEL R10, R7, R14, !P4 ;  /* 0x0000000e070a7207 */ /* 0x002fc60006000000 */
[----:B------:R1:W-:Y:S04]  /*220b0*/  STL [R1+0x88], R2 ;  /* 0x0000880201007387 */ /* 0x0003e80000100800 */
[----:B------:R4:W-:Y:S01]  /*220c0*/  STL [R1+0x84], R10 ;  /* 0x0000840a01007387 */ /* 0x0009e20000100800 */
[C---:B0-----:R-:W-:Y:S02]  /*220d0*/  SEL R4, R7.reuse, R16, !P4 ;  /* 0x0000001007047207 */ /* 0x041fe40006000000 */
[C---:B-1----:R-:W-:Y:S02]  /*220e0*/  SEL R2, R7.reuse, R15, !P4 ;  /* 0x0000000f07027207 */ /* 0x042fe40006000000 */
[----:B----4-:R-:W-:-:S03]  /*220f0*/  SEL R10, R7, R17, !P4 ;  /* 0x00000011070a7207 */ /* 0x010fc60006000000 */
        /* <DEDUP_REMOVED lines=10> */
[----:B----4-:R-:W-:-:S03]  /*221a0*/  SEL R4, R7, R23, !P4 ;  /* 0x0000001707047207 */ /* 0x010fc60006000000 */
[----:B------:R-:W4:Y:S04]  /*221b0*/  LDL.LU R11, [R1+0x4] ;  /* 0x00000400010b7983 */ /* 0x000f280000300800 */
[----:B------:R1:W-:Y:S04]  /*221c0*/  STL [R1+0x60], R2 ;  /* 0x0000600201007387 */ /* 0x0003e80000100800 */
[----:B------:R1:W-:Y:S04]  /*221d0*/  STL [R1+0x5c], R4 ;  /* 0x00005c0401007387 */ /* 0x0003e80000100800 */
[----:B0-----:R-:W4:Y:S01]  /*221e0*/  LDL.LU R10, [R1] ;  /* 0x00000000010a7983 */ /* 0x001f220000300800 */
[----:B-1----:R-:W-:-:S02]  /*221f0*/  SEL R2, R7, R24, !P4 ;  /* 0x0000001807027207 */ /* 0x002fc40006000000 */
[----:B------:R-:W-:-:S03]  /*22200*/  SEL R4, R7, R25, !P4 ;  /* 0x0000001907047207 */ /* 0x000fc60006000000 */
[----:B------:R0:W-:Y:S04]  /*22210*/  STL [R1+0x54], R2 ;  /* 0x0000540201007387 */ /* 0x0001e80000100800 */
[----:B------:R-:W-:Y:S01]  /*22220*/  STL [R1+0x50], R4 ;  /* 0x0000500401007387 */ /* 0x000fe20000100800 */
[----:B0-----:R-:W-:-:S05]  /*22230*/  SEL R2, R7, R9, !P4 ;  /* 0x0000000907027207 */ /* 0x001fca0006000000 */
[----:B------:R0:W-:Y:S01]  /*22240*/  STL [R1+0x4c], R2 ;  /* 0x00004c0201007387 */ /* 0x0001e20000100800 */
[----:B---3--:R-:W-:Y:S01]  /*22250*/  IMAD R9, R3, UR6, RZ ;  /* 0x0000000603097c24 */ /* 0x008fe2000f8e02ff */
[C---:B------:R-:W-:Y:S01]  /*22260*/  SEL R3, R7.reuse, R8, !P4 ;  /* 0x0000000807037207 */ /* 0x040fe20006000000 */
[----:B0-----:R-:W0:Y:S01]  /*22270*/  S2R R2, SR_TID.X ;  /* 0x0000000000027919 */ /* 0x001e220000002100 */
[C---:B------:R-:W-:Y:S01]  /*22280*/  SEL R4, R7.reuse, R6, !P4 ;  /* 0x0000000607047207 */ /* 0x040fe20006000000 */
[----:B------:R-:W-:Y:S02]  /*22290*/  ULDC UR6, c[0x0][0x240] ;  /* 0x0000900000067ab9 */ /* 0x000fe40000000800 */
[----:B------:R1:W-:Y:S04]  /*222a0*/  STL [R1+0x44], R3 ;  /* 0x0000440301007387 */ /* 0x0003e80000100800 */
[----:B------:R-:W3:Y:S04]  /*222b0*/  LDL.LU R14, [R1+0x8] ;  /* 0x00000800010e7983 */ /* 0x000ee80000300800 */
[----:B------:R2:W-:Y:S01]  /*222c0*/  STL [R1+0x40], R4 ;  /* 0x0000400401007387 */ /* 0x0005e20000100800 */
[----:B-1----:R-:W-:-:S05]  /*222d0*/  SEL R3, R7, R5, !P4 ;  /* 0x0000000507037207 */ /* 0x002fca0006000000 */
[----:B------:R-:W-:Y:S01]  /*222e0*/  STL [R1+0x3c], R3 ;  /* 0x00003c0301007387 */ /* 0x000fe20000100800 */
[----:B--2---:R-:W-:Y:S02]  /*222f0*/  IADD3 R4, P1, R9, UR14, RZ ;  /* 0x0000000e09047c10 */ /* 0x004fe4000ff3e0ff */
[----:B0-----:R-:W-:Y:S02]  /*22300*/  LOP3.LUT R13, R2, 0x3f, RZ, 0xc0, !PT ;  /* 0x0000003f020d7812 */ /* 0x001fe400078ec0ff */
[----:B------:R-:W-:-:S05]  /*22310*/  SEL R2, R7, R26, !P4 ;  /* 0x0000001a07027207 */ /* 0x000fca0006000000 */
[----:B------:R0:W-:Y:S04]  /*22320*/  STL [R1+0x1e84], R2 ;  /* 0x001e840201007387 */ /* 0x0001e80000100800 */
[----:B------:R-:W-:Y:S04]  /*22330*/  STL [R1+0x1e50], R4 ;  /* 0x001e500401007387 */ /* 0x000fe80000100800 */
[----:B------:R-:W2:Y:S01]  /*22340*/  LDL.LU R15, [R1+0x14] ;  /* 0x00001400010f7983 */ /* 0x000ea20000300800 */
[----:B0-----:R-:W-:Y:S01]  /*22350*/  SEL R2, R7, R27, !P4 ;  /* 0x0000001b07027207 */ /* 0x001fe20006000000 */
[----:B------:R-:W-:-:S04]  /*22360*/  IMAD R13, R13, UR8, RZ ;  /* 0x000000080d0d7c24 */ /* 0x000fc8000f8e02ff */
[----:B------:R0:W-:Y:S04]  /*22370*/  STL [R1+0x2c], R2 ;  /* 0x00002c0201007387 */ /* 0x0001e80000100800 */
[----:B------:R-:W2:Y:S01]  /*22380*/  LDL.LU R18, [R1+0x1c] ;  /* 0x00001c0001127983 */ /* 0x000ea20000300800 */
[----:B------:R-:W-:-:S03]  /*22390*/  LEA.HI.X.SX32 R3, R13, UR13, 0x1, P0 ;  /* 0x0000000d0d037c11 */ /* 0x000fc600080f0eff */
[----:B------:R-:W2:Y:S04]  /*223a0*/  LDL.LU R16, [R1+0x24] ;  /* 0x0000240001107983 */ /* 0x000ea80000300800 */
[----:B------:R-:W2:Y:S04]  /*223b0*/  LDL.LU R17, [R1+0x30] ;  /* 0x0000300001117983 */ /* 0x000ea80000300800 */
[----:B------:R1:W-:Y:S04]  /*223c0*/  STL [R1+0x1e7c], R3 ;  /* 0x001e7c0301007387 */ /* 0x0003e80000100800 */
[----:B------:R-:W2:Y:S01]  /*223d0*/  LDL.LU R19, [R1+0x48] ;  /* 0x0000480001137983 */ /* 0x000ea20000300800 */
[----:B------:R-:W-:Y:S01]  /*223e0*/  LEA.HI.X.SX32 R5, R9, UR15, 0x1, P1 ;  /* 0x0000000f09057c11 */ /* 0x000fe200088f0eff */
[----:B0-----:R-:W-:-:S04]  /*223f0*/  IMAD R2, R0, 0x2, R12 ;  /* 0x0000000200027824 */ /* 0x001fc800078e020c */
[----:B------:R-:W-:Y:S01]  /*22400*/  STL [R1+0x1e4c], R5 ;  /* 0x001e4c0501007387 */ /* 0x000fe20000100800 */
[----:B-1----:R-:W-:-:S03]  /*22410*/  IMAD R3, R0, 0x2, R2 ;  /* 0x0000000200037824 */ /* 0x002fc600078e0202 */
[----:B------:R4:W-:Y:S04]  /*22420*/  STL [R1+0x6ec], R2 ;  /* 0x0006ec0201007387 */ /* 0x0009e80000100800 */
[----:B------:R-:W2:Y:S04]  /*22430*/  LDL.LU R20, [R1+0x58] ;  /* 0x0000580001147983 */ /* 0x000ea80000300800 */
[----:B------:R-:W2:Y:S04]  /*22440*/  LDL.LU R24, [R1+0x70] ;  /* 0x0000700001187983 */ /* 0x000ea80000300800 */
[----:B------:R0:W-:Y:S01]  /*22450*/  STL [R1+0x1e88], R0 ;  /* 0x001e880001007387 */ /* 0x0001e20000100800 */
[----:B----4-:R-:W-:-:S03]  /*22460*/  IMAD R2, R10, UR6, RZ ;  /* 0x000000060a027c24 */ /* 0x010fc6000f8e02ff */
[----:B------:R-:W4:Y:S01]  /*22470*/  LDL.LU R23, [R1+0x78] ;  /* 0x0000780001177983 */ /* 0x000f220000300800 */
[----:B0-----:R-:W-:-:S05]  /*22480*/  IMAD R0, R11, UR6, RZ ;  /* 0x000000060b007c24 */ /* 0x001fca000f8e02ff */
[----:B------:R0:W-:Y:S04]  /*22490*/  STL [R1+0x34], R0 ;  /* 0x0000340001007387 */ /* 0x0001e80000100800 */
[----:B------:R-:W4:Y:S04]  /*224a0*/  LDL.LU R21, [R1+0x8c] ;  /* 0x00008c0001157983 */ /* 0x000f280000300800 */
[----:B------:R1:W-:Y:S04]  /*224b0*/  STL [R1+0x28], R2 ;  /* 0x0000280201007387 */ /* 0x0003e80000100800 */
[----:B------:R-:W4:Y:S04]  /*224c0*/  LDL.LU R10, [R1+0x94] ;  /* 0x00009400010a7983 */ /* 0x000f280000300800 */
[----:B------:R-:W4:Y:S01]  /*224d0*/  LDL.LU R11, [R1+0x9c] ;  /* 0x00009c00010b7983 */ /* 0x000f220000300800 */
[----:B0-----:R-:W-:-:S02]  /*224e0*/  IMAD R0, R29, UR6, RZ ;  /* 0x000000061d007c24 */ /* 0x001fc4000f8e02ff */
[----:B-1----:R-:W-:-:S03]  /*224f0*/  IMAD R2, R28, UR6, RZ ;  /* 0x000000061c027c24 */ /* 0x002fc6000f8e02ff */
[----:B------:R0:W-:Y:S04]  /*22500*/  STL [R1+0x20], R0 ;  /* 0x0000200001007387 */ /* 0x0001e80000100800 */
[----:B------:R-:W4:Y:S04]  /*22510*/  LDL.LU R12, [R1+0xb4] ;  /* 0x0000b400010c7983 */ /* 0x000f280000300800 */
[----:B------:R-:W-:Y:S01]  /*22520*/  STL [R1+0x6f0], R3 ;  /* 0x0006f00301007387 */ /* 0x000fe20000100800 */
[----:B0-----:R-:W-:-:S03]  /*22530*/  IMAD R0, R22, UR6, RZ ;  /* 0x0000000616007c24 */ /* 0x001fc6000f8e02ff */
[----:B------:R-:W-:Y:S04]  /*22540*/  STL [R1+0x1e8c], R3 ;  /* 0x001e8c0301007387 */ /* 0x000fe80000100800 */
[----:B------:R-:W4:Y:S04]  /*22550*/  LDL.LU R13, [R1+0xc0] ;  /* 0x0000c000010d7983 */ /* 0x000f280000300800 */
[----:B------:R3:W-:Y:S04]  /*22560*/  STL [R1+0x18], R2 ;  /* 0x0000180201007387 */ /* 0x0007e80000100800 */
[----:B------:R2:W-:Y:S01]  /*22570*/  STL [R1+0x10], R0 ;  /* 0x0000100001007387 */ /* 0x0005e20000100800 */
[----:B---3--:R-:W-:-:S03]  /*22580*/  IMAD R2, R14, UR6, RZ ;  /* 0x000000060e027c24 */ /* 0x008fc6000f8e02ff */
[----:B------:R-:W3:Y:S04]  /*22590*/  LDL.LU R14, [R1+0xc8] ;  /* 0x0000c800010e7983 */ /* 0x000ee80000300800 */
[----:B------:R0:W-:Y:S01]  /*225a0*/  STL [R1+0xc], R2 ;  /* 0x00000c0201007387 */ /* 0x0001e20000100800 */
[----:B--2---:R-:W-:-:S03]  /*225b0*/  IMAD R0, R15, UR6, RZ ;  /* 0x000000060f007c24 */ /* 0x004fc6000f8e02ff */
[----:B------:R-:W2:Y:S04]  /*225c0*/  LDL.LU R15, [R1+0xd0] ;  /* 0x0000d000010f7983 */ /* 0x000ea80000300800 */
[----:B------:R1:W-:Y:S01]  /*225d0*/  STL [R1+0x8], R0 ;  /* 0x0000080001007387 */ /* 0x0003e20000100800 */
[----:B0-----:R-:W-:Y:S02]  /*225e0*/  IMAD R2, R18, UR6, RZ ;  /* 0x0000000612027c24 */ /* 0x001fe4000f8e02ff */
[----:B-1----:R-:W-:Y:S02]  /*225f0*/  IMAD R0, R16, UR6, RZ ;  /* 0x0000000610007c24 */ /* 0x002fe4000f8e02ff */
[----:B------:R-:W2:Y:S01]  /*22600*/  LDL.LU R16, [R1+0xd8] ;  /* 0x0000d80001107983 */ /* 0x000ea20000300800 */
[----:B------:R-:W-:-:S03]  /*22610*/  IMAD R29, R17, UR6, RZ ;  /* 0x00000006111d7c24 */ /* 0x000fc6000f8e02ff */
[----:B------:R0:W-:Y:S04]  /*22620*/  STL [R1+0x4], R2 ;  /* 0x0000040201007387 */ /* 0x0001e80000100800 */
[----:B------:R-:W-:Y:S01]  /*22630*/  STL [R1], R0 ;  /* 0x0000000001007387 */ /* 0x000fe20000100800 */
[----:B------:R-:W-:-:S03]  /*22640*/  IMAD R28, R19, UR6, RZ ;  /* 0x00000006131c7c24 */ /* 0x000fc6000f8e02ff */
[----:B------:R-:W2:Y:S04]  /*22650*/  LDL.LU R17, [R1+0xe0] ;  /* 0x0000e00001117983 */ /* 0x000ea80000300800 */
[----:B------:R-:W2:Y:S04]  /*22660*/  LDL.LU R18, [R1+0xe8] ;  /* 0x0000e80001127983 */ /* 0x000ea80000300800 */
[----:B------:R-:W-:Y:S04]  /*22670*/  STL [R1+0x1e70], R29 ;  /* 0x001e701d01007387 */ /* 0x000fe80000100800 */
[----:B------:R-:W2:Y:S01]  /*22680*/  LDL.LU R19, [R1+0xf4] ;  /* 0x0000f40001137983 */ /* 0x000ea20000300800 */
[----:B------:R-:W-:-:S03]  /*22690*/  IMAD R6, R20, UR6, RZ ;  /* 0x0000000614067c24 */ /* 0x000fc6000f8e02ff */
[----:B------:R-:W-:Y:S01]  /*226a0*/  STL [R1+0x1e6c], R28 ;  /* 0x001e6c1c01007387 */ /* 0x000fe20000100800 */
[----:B------:R-:W-:-:S03]  /*226b0*/  IMAD R7, R24, UR6, RZ ;  /* 0x0000000618077c24 */ /* 0x000fc6000f8e02ff */
[----:B------:R-:W2:Y:S01]  /*226c0*/  LDL.LU R20, [R1+0x100] ;  /* 0x0001000001147983 */ /* 0x000ea20000300800 */
[----:B----4-:R-:W-:-:S03]  /*226d0*/  IMAD R8, R23, UR6, RZ ;  /* 0x0000000617087c24 */ /* 0x010fc6000f8e02ff */
[----:B------:R-:W-:Y:S04]  /*226e0*/  STL [R1+0x1e68], R6 ;  /* 0x001e680601007387 */ /* 0x000fe80000100800 */
[----:B------:R-:W-:Y:S04]  /*226f0*/  STL [R1+0x1e64], R7 ;  /* 0x001e640701007387 */ /* 0x000fe80000100800 */
[----:B------:R-:W-:Y:S01]  /*22700*/  STL [R1+0x1e60], R8 ;  /* 0x001e600801007387 */ /* 0x000fe20000100800 */
[----:B------:R-:W-:Y:S02]  /*22710*/  IMAD R9, R21, UR6, RZ ;  /* 0x0000000615097c24 */ /* 0x000fe4000f8e02ff */
[----:B------:R-:W-:-:S03]  /*22720*/  IMAD R10, R10, UR6, RZ ;  /* 0x000000060a0a7c24 */ /* 0x000fc6000f8e02ff */
[----:B------:R-:W-:Y:S01]  /*22730*/  STL [R1+0x1e5c], R9 ;  /* 0x001e5c0901007387 */ /* 0x000fe20000100800 */
[----:B------:R-:W-:-:S03]  /*22740*/  IMAD R11, R11, UR6, RZ ;  /* 0x000000060b0b7c24 */ /* 0x000fc6000f8e02ff */
[----:B------:R-:W-:Y:S04]  /*22750*/  STL [R1+0x1e58], R10 ;  /* 0x001e580a01007387 */ /* 0x000fe80000100800 */
[----:B------:R-:W-:Y:S04]  /*22760*/  STL [R1+0x1e74], R11 ;  /* 0x001e740b01007387 */ /* 0x000fe80000100800 */
[----:B------:R-:W4:Y:S01]  /*22770*/  LDL.LU R21, [R1+0x1b0] ;  /* 0x0001b00001157983 */ /* 0x000f220000300800 */
[----:B------:R-:W-:-:S05]  /*22780*/  IMAD R12, R12, UR6, RZ ;  /* 0x000000060c0c7c24 */ /* 0x000fca000f8e02ff */
[----:B------:R-:W-:Y:S01]  /*22790*/  STL [R1+0x1e78], R12 ;  /* 0x001e780c01007387 */ /* 0x000fe20000100800 */
[----:B------:R-:W-:-:S05]  /*227a0*/  IMAD R13, R13, UR6, RZ ;  /* 0x000000060d0d7c24 */ /* 0x000fca000f8e02ff */
[----:B------:R-:W-:Y:S01]  /*227b0*/  STL [R1+0x1e90], R13 ;  /* 0x001e900d01007387 */ /* 0x000fe20000100800 */
[----:B---3--:R-:W-:-:S05]  /*227c0*/  IMAD R14, R14, UR6, RZ ;  /* 0x000000060e0e7c24 */ /* 0x008fca000f8e02ff */
[----:B------:R-:W-:Y:S04]  /*227d0*/  STL [R1+0x1e94], R14 ;  /* 0x001e940e01007387 */ /* 0x000fe80000100800 */
[----:B0-----:R-:W3:Y:S01]  /*227e0*/  LDL.LU R2, [R1+0x1b8] ;  /* 0x0001b80001027983 */ /* 0x001ee20000300800 */
[----:B--2---:R-:W-:-:S05]  /*227f0*/  IMAD R15, R15, UR6, RZ ;  /* 0x000000060f0f7c24 */ /* 0x004fca000f8e02ff */
[----:B------:R-:W-:Y:S01]  /*22800*/  STL [R1+0x1e98], R15 ;  /* 0x001e980f01007387 */ /* 0x000fe20000100800 */
[----:B------:R-:W-:-:S05]  /*22810*/  IMAD R16, R16, UR6, RZ ;  /* 0x0000000610107c24 */ /* 0x000fca000f8e02ff */
[----:B------:R-:W-:Y:S01]  /*22820*/  STL [R1+0x1e9c], R16 ;  /* 0x001e9c1001007387 */ /* 0x000fe20000100800 */
[----:B------:R-:W-:Y:S02]  /*22830*/  IMAD R17, R17, UR6, RZ ;  /* 0x0000000611117c24 */ /* 0x000fe4000f8e02ff */
[----:B------:R-:W-:-:S03]  /*22840*/  IMAD R18, R18, UR6, RZ ;  /* 0x0000000612127c24 */ /* 0x000fc6000f8e02ff */
[----:B------:R-:W-:Y:S04]  /*22850*/  STL [R1+0x1ea0], R17 ;  /* 0x001ea01101007387 */ /* 0x000fe80000100800 */
[----:B------:R-:W-:Y:S01]  /*22860*/  STL [R1+0x1ea4], R18 ;  /* 0x001ea41201007387 */ /* 0x000fe20000100800 */
[----:B------:R-:W-:-:S03]  /*22870*/  IMAD R19, R19, UR6, RZ ;  /* 0x0000000613137c24 */ /* 0x000fc6000f8e02ff */
[----:B------:R-:W2:Y:S04]  /*22880*/  LDL.LU R23, [R1+0x1bc] ;  /* 0x0001bc0001177983 */ /* 0x000ea80000300800 */
[----:B------:R-:W2:Y:S04]  /*22890*/  LDL.LU R24, [R1+0x1d0] ;  /* 0x0001d00001187983 */ /* 0x000ea80000300800 */
[----:B------:R0:W-:Y:S04]  /*228a0*/  STL [R1+0x1ea8], R19 ;  /* 0x001ea81301007387 */ /* 0x0001e80000100800 */
[----:B------:R-:W2:Y:S04]  /*228b0*/  LDL.LU R25, [R1+0x1d4] ;  /* 0x0001d40001197983 */ /* 0x000ea80000300800 */
[----:B------:R-:W2:Y:S04]  /*228c0*/  LDL.LU R26, [R1+0x1d8] ;  /* 0x0001d800011a7983 */ /* 0x000ea80000300800 */
[----:B------:R-:W2:Y:S04]  /*228d0*/  LDL.LU R27, [R1+0x1dc] ;  /* 0x0001dc00011b7983 */ /* 0x000ea80000300800 */
[----:B0-----:R-:W2:Y:S04]  /*228e0*/  LDL.LU R19, [R1+0x1e0] ;  /* 0x0001e00001137983 */ /* 0x001ea80000300800 */
[----:B------:R-:W2:Y:S04]  /*228f0*/  LDL.LU R18, [R1+0x1e8] ;  /* 0x0001e80001127983 */ /* 0x000ea80000300800 */
[----:B------:R-:W2:Y:S04]  /*22900*/  LDL.LU R17, [R1+0x1ec] ;  /* 0x0001ec0001117983 */ /* 0x000ea80000300800 */
[----:B------:R-:W2:Y:S04]  /*22910*/  LDL.LU R16, [R1+0x1f0] ;  /* 0x0001f00001107983 */ /* 0x000ea80000300800 */
[----:B------:R-:W2:Y:S01]  /*22920*/  LDL.LU R15, [R1+0x1f4] ;  /* 0x0001f400010f7983 */ /* 0x000ea20000300800 */
[----:B------:R-:W-:-:S03]  /*22930*/  IMAD R20, R20, UR6, RZ ;  /* 0x0000000614147c24 */ /* 0x000fc6000f8e02ff */
[----:B------:R-:W2:Y:S04]  /*22940*/  LDL.LU R7, [R1+0x1f8] ;  /* 0x0001f80001077983 */ /* 0x000ea80000300800 */
[----:B------:R-:W2:Y:S04]  /*22950*/  LDL.LU R3, [R1+0x1fc] ;  /* 0x0001fc0001037983 */ /* 0x000ea80000300800 */
[----:B------:R-:W-:Y:S04]  /*22960*/  STL [R1+0x1eac], R20 ;  /* 0x001eac1401007387 */ /* 0x000fe80000100800 */
[----:B------:R-:W2:Y:S04]  /*22970*/  LDL.LU R14, [R1+0x200] ;  /* 0x00020000010e7983 */ /* 0x000ea80000300800 */
[----:B------:R-:W2:Y:S04]  /*22980*/  LDL.LU R13, [R1+0x204] ;  /* 0x00020400010d7983 */ /* 0x000ea80000300800 */
[----:B------:R-:W2:Y:S01]  /*22990*/  LDL.LU R12, [R1+0x208] ;  /* 0x00020800010c7983 */ /* 0x000ea20000300800 */
[----:B----4-:R-:W-:-:S03]  /*229a0*/  IMAD R21, R21, UR6, RZ ;  /* 0x0000000615157c24 */ /* 0x010fc6000f8e02ff */
[----:B------:R-:W4:Y:S04]  /*229b0*/  LDL.LU R6, [R1+0x20c] ;  /* 0x00020c0001067983 */ /* 0x000f280000300800 */
[----:B------:R-:W4:Y:S04]  /*229c0*/  LDL.LU R0, [R1+0x210] ;  /* 0x0002100001007983 */ /* 0x000f280000300800 */
[----:B------:R2:W-:Y:S04]  /*229d0*/  STL [R1+0x1eb0], R21 ;  /* 0x001eb01501007387 */ /* 0x0005e80000100800 */
[----:B------:R-:W4:Y:S04]  /*229e0*/  LDL.LU R11, [R1+0x214] ;  /* 0x00021400010b7983 */ /* 0x000f280000300800 */
[----:B------:R-:W4:Y:S04]  /*229f0*/  LDL.LU R10, [R1+0x218] ;  /* 0x00021800010a7983 */ /* 0x000f280000300800 */
[----:B------:R-:W4:Y:S04]  /*22a00*/  LDL.LU R9, [R1+0x21c] ;  /* 0x00021c0001097983 */ /* 0x000f280000300800 */
[----:B------:R-:W4:Y:S04]  /*22a10*/  LDL.LU R8, [R1+0x220] ;  /* 0x0002200001087983 */ /* 0x000f280000300800 */
[----:B------:R-:W4:Y:S04]  /*22a20*/  LDL.LU R28, [R1+0x224] ;  /* 0x00022400011c7983 */ /* 0x000f280000300800 */
[----:B------:R-:W4:Y:S04]  /*22a30*/  LDL.LU R5, [R1+0x22c] ;  /* 0x00022c0001057983 */ /* 0x000f280000300800 */
[----:B------:R-:W4:Y:S01]  /*22a40*/  LDL.LU R4, [R1+0x230] ;  /* 0x0002300001047983 */ /* 0x000f220000300800 */
[----:B---3--:R-:W-:-:S05]  /*22a50*/  IMAD R22, R2, UR6, RZ ;  /* 0x0000000602167c24 */ /* 0x008fca000f8e02ff */
[----:B------:R-:W-:Y:S04]  /*22a60*/  STL [R1+0x1eb4], R22 ;  /* 0x001eb41601007387 */ /* 0x000fe80000100800 */
[----:B------:R-:W3:Y:S04]  /*22a70*/  LDL.LU R2, [R1+0x234] ;  /* 0x0002340001027983 */ /* 0x000ee80000300800 */
[----:B------:R-:W3:Y:S01]  /*22a80*/  LDL.LU R29, [R1+0x238] ;  /* 0x00023800011d7983 */ /* 0x000ee20000300800 */
[----:B--2---:R-:W-:Y:S02]  /*22a90*/  IMAD R21, R19, UR6, RZ ;  /* 0x0000000613157c24 */ /* 0x004fe4000f8e02ff */
[----:B------:R-:W-:-:S03]  /*22aa0*/  IMAD R20, R18, UR6, RZ ;  /* 0x0000000612147c24 */ /* 0x000fc6000f8e02ff */
[----:B------:R-:W-:Y:S01]  /*22ab0*/  STL [R1+0x14], R21 ;  /* 0x0000141501007387 */ /* 0x000fe20000100800 */
        /* <DEDUP_REMOVED lines=9> */
[----:B------:R-:W2:Y:S04]  /*22b50*/  LDL.LU R7, [R1+0x23c] ;  /* 0x00023c0001077983 */ /* 0x000ea80000300800 */
[----:B------:R0:W-:Y:S04]  /*22b60*/  STL [R1+0x58], R16 ;  /* 0x0000581001007387 */ /* 0x0001e80000100800 */
[----:B------:R-:W2:Y:S04]  /*22b70*/  LDL.LU R3, [R1+0x244] ;  /* 0x0002440001037983 */ /* 0x000ea80000300800 */
[----:B------:R1:W-:Y:S01]  /*22b80*/  STL [R1+0x70], R15 ;  /* 0x0000700f01007387 */ /* 0x0003e20000100800 */
[----:B0-----:R-:W-:-:S02]  /*22b90*/  IMAD R16, R14, UR6, RZ ;  /* 0x000000060e107c24 */ /* 0x001fc4000f8e02ff */
[----:B------:R-:W-:Y:S02]  /*22ba0*/  IMAD R14, R12, UR6, RZ ;  /* 0x000000060c0e7c24 */ /* 0x000fe4000f8e02ff */
[----:B-1----:R-:W-:Y:S01]  /*22bb0*/  IMAD R15, R13, UR6, RZ ;  /* 0x000000060d0f7c24 */ /* 0x002fe2000f8e02ff */
[----:B------:R-:W-:Y:S01]  /*22bc0*/  STL [R1+0x78], R16 ;  /* 0x0000781001007387 */ /* 0x000fe20000100800 */
[----:B----4-:R-:W-:Y:S02]  /*22bd0*/  IMAD R13, R6, UR6, RZ ;  /* 0x00000006060d7c24 */ /* 0x010fe4000f8e02ff */
[----:B------:R-:W-:Y:S01]  /*22be0*/  IMAD R12, R0, UR6, RZ ;  /* 0x00000006000c7c24 */ /* 0x000fe2000f8e02ff */
[----:B------:R-:W-:Y:S04]  /*22bf0*/  STL [R1+0x8c], R15 ;  /* 0x00008c0f01007387 */ /* 0x000fe80000100800 */
[----:B------:R-:W-:Y:S04]  /*22c00*/  STL [R1+0x94], R14 ;  /* 0x0000940e01007387 */ /* 0x000fe80000100800 */
[----:B------:R-:W4:Y:S04]  /*22c10*/  LDL.LU R6, [R1+0x248] ;  /* 0x0002480001067983 */ /* 0x000f280000300800 */
[----:B------:R-:W-:Y:S04]  /*22c20*/  STL [R1+0x9c], R13 ;  /* 0x00009c0d01007387 */ /* 0x000fe80000100800 */
[----:B------:R-:W4:Y:S01]  /*22c30*/  LDL.LU R0, [R1+0x24c] ;  /* 0x00024c0001007983 */ /* 0x000f220000300800 */
[----:B------:R-:W-:-:S03]  /*22c40*/  IMAD R9, R9, UR6, RZ ;  /* 0x0000000609097c24 */ /* 0x000fc6000f8e02ff */
[----:B------:R0:W-:Y:S02]  /*22c50*/  STL [R1+0xb4], R12 ;  /* 0x0000b40c01007387 */ /* 0x0001e40000100800 */
[----:B0-----:R-:W-:Y:S02]  /*22c60*/  IMAD R12, R11, UR6, RZ ;  /* 0x000000060b0c7c24 */ /* 0x001fe4000f8e02ff */
[----:B------:R-:W-:Y:S02]  /*22c70*/  IMAD R11, R10, UR6, RZ ;  /* 0x000000060a0b7c24 */ /* 0x000fe4000f8e02ff */
[----:B------:R-:W-:Y:S01]  /*22c80*/  IMAD R10, R8, UR6, RZ ;  /* 0x00000006080a7c24 */ /* 0x000fe2000f8e02ff */
[----:B------:R-:W-:Y:S01]  /*22c90*/  STL [R1+0xc0], R12 ;  /* 0x0000c00c01007387 */ /* 0x000fe20000100800 */
[----:B------:R-:W-:-:S03]  /*22ca0*/  IMAD R8, R28, UR6, RZ ;  /* 0x000000061c087c24 */ /* 0x000fc6000f8e02ff */
[----:B------:R-:W-:Y:S04]  /*22cb0*/  STL [R1+0xc8], R11 ;  /* 0x0000c80b01007387 */ /* 0x000fe80000100800 */
[----:B------:R0:W-:Y:S04]  /*22cc0*/  STL [R1+0xd0], R9 ;  /* 0x0000d00901007387 */ /* 0x0001e80000100800 */
[----:B------:R-:W-:Y:S01]  /*22cd0*/  STL [R1+0xd8], R10 ;  /* 0x0000d80a01007387 */ /* 0x000fe20000100800 */
[----:B0-----:R-:W-:-:S03]  /*22ce0*/  IMAD R9, R5, UR6, RZ ;  /* 0x0000000605097c24 */ /* 0x001fc6000f8e02ff */
[----:B------:R-:W4:Y:S04]  /*22cf0*/  LDL.LU R5, [R1+0x250] ;  /* 0x0002500001057983 */ /* 0x000f280000300800 */
[----:B------:R0:W-:Y:S04]  /*22d00*/  STL [R1+0xe0], R8 ;  /* 0x0000e00801007387 */ /* 0x0001e80000100800 */
[----:B------:R3:W-:Y:S01]  /*22d10*/  STL [R1+0xe8], R9 ;  /* 0x0000e80901007387 */ /* 0x0007e20000100800 */
[----:B0-----:R-:W-:-:S03]  /*22d20*/  IMAD R8, R4, UR6, RZ ;  /* 0x0000000604087c24 */ /* 0x001fc6000f8e02ff */
[----:B------:R-:W4:Y:S04]  /*22d30*/  LDL.LU R4, [R1+0x254] ;  /* 0x0002540001047983 */ /* 0x000f280000300800 */
[----:B------:R0:W-:Y:S01]  /*22d40*/  STL [R1+0xf4], R8 ;  /* 0x0000f40801007387 */ /* 0x0001e20000100800 */
[----:B---3--:R-:W-:-:S03]  /*22d50*/  IMAD R9, R2, UR6, RZ ;  /* 0x0000000602097c24 */ /* 0x008fc6000f8e02ff */
[----:B------:R-:W3:Y:S01]  /*22d60*/  LDL.LU R2, [R1+0x258] ;  /* 0x0002580001027983 */ /* 0x000ee20000300800 */
[----:B0-----:R-:W-:-:S03]  /*22d70*/  IMAD R8, R29, UR6, RZ ;  /* 0x000000061d087c24 */ /* 0x001fc6000f8e02ff */
[----:B------:R-:W-:Y:S04]  /*22d80*/  STL [R1+0x100], R9 ;  /* 0x0001000901007387 */ /* 0x000fe80000100800 */
[----:B------:R-:W3:Y:S04]  /*22d90*/  LDL.LU R22, [R1+0x2c8] ;  /* 0x0002c80001167983 */ /* 0x000ee80000300800 */
[----:B------:R-:W3:Y:S04]  /*22da0*/  LDL.LU R21, [R1+0x2cc] ;  /* 0x0002cc0001157983 */ /* 0x000ee80000300800 */
[----:B------:R-:W-:Y:S04]  /*22db0*/  STL [R1+0x1b0], R8 ;  /* 0x0001b00801007387 */ /* 0x000fe80000100800 */
[----:B------:R-:W3:Y:S04]  /*22dc0*/  LDL.LU R20, [R1+0x2d8] ;  /* 0x0002d80001147983 */ /* 0x000ee80000300800 */
[----:B------:R-:W3:Y:S04]  /*22dd0*/  LDL.LU R19, [R1+0x2dc] ;  /* 0x0002dc0001137983 */ /* 0x000ee80000300800 */
[----:B------:R-:W3:Y:S04]  /*22de0*/  LDL.LU R18, [R1+0x2e0] ;  /* 0x0002e00001127983 */ /* 0x000ee80000300800 */
[----:B------:R-:W3:Y:S04]  /*22df0*/  LDL.LU R17, [R1+0x2e4] ;  /* 0x0002e40001117983 */ /* 0x000ee80000300800 */
[----:B------:R-:W3:Y:S04]  /*22e00*/  LDL.LU R16, [R1+0x2e8] ;  /* 0x0002e80001107983 */ /* 0x000ee80000300800 */
[----:B------:R-:W3:Y:S04]  /*22e10*/  LDL.LU R15, [R1+0x2ec] ;  /* 0x0002ec00010f7983 */ /* 0x000ee80000300800 */
[----:B------:R-:W3:Y:S04]  /*22e20*/  LDL.LU R28, [R1+0x2f0] ;  /* 0x0002f000011c7983 */ /* 0x000ee80000300800 */
[----:B------:R-:W3:Y:S04]  /*22e30*/  LDL.LU R29, [R1+0x2f4] ;  /* 0x0002f400011d7983 */ /* 0x000ee80000300800 */
[----:B------:R-:W3:Y:S01]  /*22e40*/  LDL.LU R14, [R1+0x2f8] ;  /* 0x0002f800010e7983 */ /* 0x000ee20000300800 */
[----:B--2---:R-:W-:-:S05]  /*22e50*/  IMAD R7, R7, UR6, RZ ;  /* 0x0000000607077c24 */ /* 0x004fca000f8e02ff */
[----:B------:R0:W-:Y:S01]  /*22e60*/  STL [R1+0x1b8], R7 ;  /* 0x0001b80701007387 */ /* 0x0001e20000100800 */
[----:B------:R-:W-:-:S03]  /*22e70*/  IMAD R3, R3, UR6, RZ ;  /* 0x0000000603037c24 */ /* 0x000fc6000f8e02ff */
[----:B------:R-:W2:Y:S04]  /*22e80*/  LDL.LU R13, [R1+0x2fc] ;  /* 0x0002fc00010d7983 */ /* 0x000ea80000300800 */
[----:B------:R1:W-:Y:S04]  /*22e90*/  STL [R1+0x1bc], R3 ;  /* 0x0001bc0301007387 */ /* 0x0003e80000100800 */
[----:B------:R-:W2:Y:S04]  /*22ea0*/  LDL.LU R12, [R1+0x300] ;  /* 0x00030000010c7983 */ /* 0x000ea80000300800 */
[----:B0-----:R-:W2:Y:S04]  /*22eb0*/  LDL.LU R7, [R1+0x304] ;  /* 0x0003040001077983 */ /* 0x001ea80000300800 */
[----:B-1----:R-:W2:Y:S04]  /*22ec0*/  LDL.LU R3, [R1+0x308] ;  /* 0x0003080001037983 */ /* 0x002ea80000300800 */
[----:B------:R-:W2:Y:S01]  /*22ed0*/  LDL.LU R11, [R1+0x328] ;  /* 0x00032800010b7983 */ /* 0x000ea20000300800 */
[----:B----4-:R-:W-:-:S05]  /*22ee0*/  IMAD R6, R6, UR6, RZ ;  /* 0x0000000606067c24 */ /* 0x010fca000f8e02ff */
[----:B------:R0:W-:Y:S01]  /*22ef0*/  STL [R1+0x1d0], R6 ;  /* 0x0001d00601007387 */ /* 0x0001e20000100800 */
[----:B------:R-:W-:-:S03]  /*22f00*/  IMAD R0, R0, UR6, RZ ;  /* 0x0000000600007c24 */ /* 0x000fc6000f8e02ff */
[----:B------:R-:W4:Y:S04]  /*22f10*/  LDL.LU R10, [R1+0x32c] ;  /* 0x00032c00010a7983 */ /* 0x000f280000300800 */
[----:B------:R1:W-:Y:S04]  /*22f20*/  STL [R1+0x1d4], R0 ;  /* 0x0001d40001007387 */ /* 0x0003e80000100800 */
[----:B------:R-:W4:Y:S04]  /*22f30*/  LDL.LU R9, [R1+0x340] ;  /* 0x0003400001097983 */ /* 0x000f280000300800 */
[----:B------:R-:W4:Y:S04]  /*22f40*/  LDL.LU R8, [R1+0x344] ;  /* 0x0003440001087983 */ /* 0x000f280000300800 */
[----:B0-----:R-:W4:Y:S04]  /*22f50*/  LDL.LU R6, [R1+0x348] ;  /* 0x0003480001067983 */ /* 0x001f280000300800 */
[----:B-1----:R-:W4:Y:S01]  /*22f60*/  LDL.LU R0, [R1+0x354] ;  /* 0x0003540001007983 */ /* 0x002f220000300800 */
[----:B------:R-:W-:-:S05]  /*22f70*/  IMAD R5, R5, UR6, RZ ;  /* 0x0000000605057c24 */ /* 0x000fca000f8e02ff */
[----:B------:R0:W-:Y:S04]  /*22f80*/  STL [R1+0x1d8], R5 ;  /* 0x0001d80501007387 */ /* 0x0001e80000100800 */
[----:B0-----:R-:W4:Y:S01]  /*22f90*/  LDL.LU R5, [R1+0x358] ;  /* 0x0003580001057983 */ /* 0x001f220000300800 */
[----:B------:R-:W-:-:S05]  /*22fa0*/  IMAD R4, R4, UR6, RZ ;  /* 0x0000000604047c24 */ /* 0x000fca000f8e02ff */
[----:B------:R0:W-:Y:S04]  /*22fb0*/  STL [R1+0x1dc], R4 ;  /* 0x0001dc0401007387 */ /* 0x0001e80000100800 */
[----:B0-----:R-:W4:Y:S01]  /*22fc0*/  LDL.LU R4, [R1+0x3f4] ;  /* 0x0003f40001047983 */ /* 0x001f220000300800 */
[----:B---3--:R-:W-:-:S05]  /*22fd0*/  IMAD R2, R2, UR6, RZ ;  /* 0x0000000602027c24 */ /* 0x008fca000f8e02ff */
[----:B------:R0:W-:Y:S04]  /*22fe0*/  STL [R1+0x1e0], R2 ;  /* 0x0001e00201007387 */ /* 0x0001e80000100800 */
[----:B0-----:R-:W3:Y:S01]  /*22ff0*/  LDL.LU R2, [R1+0x3fc] ;  /* 0x0003fc0001027983 */ /* 0x001ee20000300800 */
[----:B------:R-:W-:Y:S02]  /*23000*/  IMAD R22, R22, UR6, RZ ;  /* 0x0000000616167c24 */ /* 0x000fe4000f8e02ff */
[----:B------:R-:W-:-:S03]  /*23010*/  IMAD R21, R21, UR6, RZ ;  /* 0x0000000615157c24 */ /* 0x000fc6000f8e02ff */
[----:B------:R0:W-:Y:S04]  /*23020*/  STL [R1+0x1e8], R22 ;  /* 0x0001e81601007387 */ /* 0x0001e80000100800 */
[----:B------:R1:W-:Y:S01]  /*23030*/  STL [R1+0x1ec], R21 ;  /* 0x0001ec1501007387 */ /* 0x0003e20000100800 */
[----:B0-----:R-:W-:Y:S02]  /*23040*/  IMAD R22, R20, UR6, RZ ;  /* 0x0000000614167c24 */ /* 0x001fe4000f8e02ff */
[----:B------:R-:W-:Y:S02]  /*23050*/  IMAD R20, R18, UR6, RZ ;  /* 0x0000000612147c24 */ /* 0x000fe4000f8e02ff */
[----:B-1----:R-:W-:Y:S02]  /*23060*/  IMAD R21, R19, UR6, RZ ;  /* 0x0000000613157c24 */ /* 0x002fe4000f8e02ff */
[----:B------:R-:W-:Y:S01]  /*23070*/  IMAD R19, R17, UR6, RZ ;  /* 0x0000000611137c24 */ /* 0x000fe2000f8e02ff */
[----:B------:R-:W-:Y:S01]  /*23080*/  STL [R1+0x1f0], R22 ;  /* 0x0001f01601007387 */ /* 0x000fe20000100800 */
[----:B------:R-:W-:-:S02]  /*23090*/  IMAD R18, R16, UR6, RZ ;  /* 0x0000000610127c24 */ /* 0x000fc4000f8e02ff */
[----:B------:R-:W-:Y:S01]  /*230a0*/  IMAD R17, R15, UR6, RZ ;  /* 0x000000060f117c24 */ /* 0x000fe2000f8e02ff */
[----:B------:R-:W-:Y:S01]  /*230b0*/  STL [R1+0x1f4], R21 ;  /* 0x0001f41501007387 */ /* 0x000fe20000100800 */
[----:B------:R-:W-:-:S03]  /*230c0*/  IMAD R16, R28, UR6, RZ ;  /* 0x000000061c107c24 */ /* 0x000fc6000f8e02ff */
[----:B------:R-:W-:Y:S01]  /*230d0*/  STL [R1+0x1f8], R20 ;  /* 0x0001f81401007387 */ /* 0x000fe20000100800 */
[----:B------:R-:W-:-:S03]  /*230e0*/  IMAD R15, R29, UR6, RZ ;  /* 0x000000061d0f7c24 */ /* 0x000fc6000f8e02ff */
[----:B------:R-:W-:Y:S04]  /*230f0*/  STL [R1+0x1fc], R19 ;  /* 0x0001fc1301007387 */ /* 0x000fe80000100800 */
[----:B------:R-:W-:Y:S04]  /*23100*/  STL [R1+0x200], R18 ;  /* 0x0002001201007387 */ /* 0x000fe80000100800 */
[----:B------:R-:W-:Y:S04]  /*23110*/  STL [R1+0x204], R17 ;  /* 0x0002041101007387 */ /* 0x000fe80000100800 */
[----:B------:R-:W3:Y:S04]  /*23120*/  LDL.LU R28, [R1+0x410] ;  /* 0x00041000011c7983 */ /* 0x000ee80000300800 */
[----:B------:R0:W-:Y:S04]  /*23130*/  STL [R1+0x208], R16 ;  /* 0x0002081001007387 */ /* 0x0001e80000100800 */
[----:B------:R-:W3:Y:S04]  /*23140*/  LDL.LU R29, [R1+0x414] ;  /* 0x00041400011d7983 */ /* 0x000ee80000300800 */
[----:B------:R2:W-:Y:S01]  /*23150*/  STL [R1+0x20c], R15 ;  /* 0x00020c0f01007387 */ /* 0x0005e20000100800 */
[----:B0-----:R-:W-:-:S05]  /*23160*/  IMAD R16, R14, UR6, RZ ;  /* 0x000000060e107c24 */ /* 0x001fca000f8e02ff */
[----:B------:R-:W-:Y:S01]  /*23170*/  STL [R1+0x210], R16 ;  /* 0x0002101001007387 */ /* 0x000fe20000100800 */
[----:B--2---:R-:W-:Y:S02]  /*23180*/  IMAD R15, R13, UR6, RZ ;  /* 0x000000060d0f7c24 */ /* 0x004fe4000f8e02ff */
[----:B------:R-:W-:-:S03]  /*23190*/  IMAD R14, R12, UR6, RZ ;  /* 0x000000060c0e7c24 */ /* 0x000fc6000f8e02ff */
[----:B------:R-:W-:Y:S01]  /*231a0*/  STL [R1+0x214], R15 ;  /* 0x0002140f01007387 */ /* 0x000fe20000100800 */
[----:B------:R-:W-:-:S03]  /*231b0*/  IMAD R13, R7, UR6, RZ ;  /* 0x00000006070d7c24 */ /* 0x000fc6000f8e02ff */
[----:B------:R-:W-:Y:S01]  /*231c0*/  STL [R1+0x218], R14 ;  /* 0x0002180e01007387 */ /* 0x000fe20000100800 */
[----:B------:R-:W-:-:S03]  /*231d0*/  IMAD R12, R3, UR6, RZ ;  /* 0x00000006030c7c24 */ /* 0x000fc6000f8e02ff */
[----:B------:R-:W2:Y:S04]  /*231e0*/  LDL.LU R7, [R1+0x418] ;  /* 0x0004180001077983 */ /* 0x000ea80000300800 */
[----:B------:R-:W-:Y:S04]  /*231f0*/  STL [R1+0x21c], R13 ;  /* 0x00021c0d01007387 */ /* 0x000fe80000100800 */
[----:B------:R-:W2:Y:S04]  /*23200*/  LDL.LU R3, [R1+0x41c] ;  /* 0x00041c0001037983 */ /* 0x000ea80000300800 */
[----:B------:R0:W-:Y:S02]  /*23210*/  STL [R1+0x220], R12 ;  /* 0x0002200c01007387 */ /* 0x0001e40000100800 */
[----:B0-----:R-:W-:-:S02]  /*23220*/  IMAD R12, R11, UR6, RZ ;  /* 0x000000060b0c7c24 */ /* 0x001fc4000f8e02ff */
[----:B----4-:R-:W-:Y:S02]  /*23230*/  IMAD R11, R10, UR6, RZ ;  /* 0x000000060a0b7c24 */ /* 0x010fe4000f8e02ff */
[----:B------:R-:W-:Y:S01]  /*23240*/  IMAD R10, R9, UR6, RZ ;  /* 0x00000006090a7c24 */ /* 0x000fe2000f8e02ff */
[----:B------:R-:W-:Y:S01]  /*23250*/  STL [R1+0x224], R12 ;  /* 0x0002240c01007387 */ /* 0x000fe20000100800 */
[----:B------:R-:W-:-:S03]  /*23260*/  IMAD R9, R8, UR6, RZ ;  /* 0x0000000608097c24 */ /* 0x000fc6000f8e02ff */
[----:B------:R-:W-:Y:S01]  /*23270*/  STL [R1+0x22c], R11 ;  /* 0x00022c0b01007387 */ /* 0x000fe20000100800 */
[----:B------:R-:W-:-:S03]  /*23280*/  IMAD R8, R6, UR6, RZ ;  /* 0x0000000606087c24 */ /* 0x000fc6000f8e02ff */
[----:B------:R-:W-:Y:S01]  /*23290*/  STL [R1+0x230], R10 ;  /* 0x0002300a01007387 */ /* 0x000fe20000100800 */
[----:B------:R-:W-:-:S03]  /*232a0*/  IMAD R6, R0, UR6, RZ ;  /* 0x0000000600067c24 */ /* 0x000fc6000f8e02ff */
[----:B------:R-:W-:Y:S04]  /*232b0*/  STL [R1+0x234], R9 ;  /* 0x0002340901007387 */ /* 0x000fe80000100800 */
[----:B------:R-:W4:Y:S04]  /*232c0*/  LDL.LU R0, [R1+0x420] ;  /* 0x0004200001007983 */ /* 0x000f280000300800 */
[----:B------:R0:W-:Y:S04]  /*232d0*/  STL [R1+0x238], R8 ;  /* 0x0002380801007387 */ /* 0x0001e80000100800 */
[----:B------:R1:W-:Y:S01]  /*232e0*/  STL [R1+0x23c], R6 ;  /* 0x00023c0601007387 */ /* 0x0003e20000100800 */
[----:B0-----:R-:W-:-:S03]  /*232f0*/  IMAD R8, R5, UR6, RZ ;  /* 0x0000000605087c24 */ /* 0x001fc6000f8e02ff */
[----:B------:R-:W4:Y:S04]  /*23300*/  LDL.LU R5, [R1+0x430] ;  /* 0x0004300001057983 */ /* 0x000f280000300800 */
[----:B------:R-:W-:Y:S01]  /*23310*/  STL [R1+0x244], R8 ;  /* 0x0002440801007387 */ /* 0x000fe20000100800 */
[----:B-1----:R-:W-:-:S03]  /*23320*/  IMAD R6, R4, UR6, RZ ;  /* 0x0000000604067c24 */ /* 0x002fc6000f8e02ff */
[----:B------:R-:W4:Y:S04]  /*23330*/  LDL.LU R4, [R1+0x434] ;  /* 0x0004340001047983 */ /* 0x000f280000300800 */
[----:B------:R0:W-:Y:S04]  /*23340*/  STL [R1+0x248], R6 ;  /* 0x0002480601007387 */ /* 0x0001e80000100800 */
[----:B------:R-:W4:Y:S04]  /*23350*/  LDL.LU R22, [R1+0x438] ;  /* 0x0004380001167983 */ /* 0x000f280000300800 */
[----:B------:R-:W4:Y:S01]  /*23360*/  LDL.LU R21, [R1+0x43c] ;  /* 0x00043c0001157983 */ /* 0x000f220000300800 */
[----:B---3--:R-:W-:-:S05]  /*23370*/  IMAD R2, R2, UR6, RZ ;  /* 0x0000000602027c24 */ /* 0x008fca000f8e02ff */
[----:B------:R1:W-:Y:S04]  /*23380*/  STL [R1+0x24c], R2 ;  /* 0x00024c0201007387 */ /* 0x0003e80000100800 */
[----:B------:R-:W3:Y:S04]  /*23390*/  LDL.LU R20, [R1+0x440] ;  /* 0x0004400001147983 */ /* 0x000ee80000300800 */
[----:B------:R-:W3:Y:S04]  /*233a0*/  LDL.LU R19, [R1+0x444] ;  /* 0x0004440001137983 */ /* 0x000ee80000300800 */
[----:B------:R-:W3:Y:S04]  /*233b0*/  LDL.LU R18, [R1+0x448] ;  /* 0x0004480001127983 */ /* 0x000ee80000300800 */
[----:B------:R-:W3:Y:S04]  /*233c0*/  LDL.LU R17, [R1+0x44c] ;  /* 0x00044c0001117983 */ /* 0x000ee80000300800 */
[----:B------:R-:W3:Y:S04]  /*233d0*/  LDL.LU R16, [R1+0x454] ;  /* 0x0004540001107983 */ /* 0x000ee80000300800 */
[----:B------:R-:W3:Y:S04]  /*233e0*/  LDL.LU R15, [R1+0x458] ;  /* 0x00045800010f7983 */ /* 0x000ee80000300800 */
[----:B0-----:R-:W3:Y:S04]  /*233f0*/  LDL.LU R6, [R1+0x45c] ;  /* 0x00045c0001067983 */ /* 0x001ee80000300800 */
[----:B-1----:R-:W3:Y:S04]  /*23400*/  LDL.LU R2, [R1+0x460] ;  /* 0x0004600001027983 */ /* 0x002ee80000300800 */
[----:B------:R-:W3:Y:S01]  /*23410*/  LDL.LU R14, [R1+0x464] ;  /* 0x00046400010e7983 */ /* 0x000ee20000300800 */
[----:B------:R-:W-:-:S05]  /*23420*/  IMAD R9, R28, UR6, RZ ;  /* 0x000000061c097c24 */ /* 0x000fca000f8e02ff */
[----:B------:R0:W-:Y:S01]  /*23430*/  STL [R1+0x250], R9 ;  /* 0x0002500901007387 */ /* 0x0001e20000100800 */
[----:B------:R-:W-:-:S03]  /*23440*/  IMAD R8, R29, UR6, RZ ;  /* 0x000000061d087c24 */ /* 0x000fc6000f8e02ff */
[----:B------:R-:W3:Y:S04]  /*23450*/  LDL.LU R13, [R1+0x468] ;  /* 0x00046800010d7983 */ /* 0x000ee80000300800 */
[----:B------:R1:W-:Y:S04]  /*23460*/  STL [R1+0x254], R8 ;  /* 0x0002540801007387 */ /* 0x0003e80000100800 */
[----:B------:R-:W3:Y:S04]  /*23470*/  LDL.LU R12, [R1+0x46c] ;  /* 0x00046c00010c7983 */ /* 0x000ee80000300800 */
[----:B------:R-:W3:Y:S04]  /*23480*/  LDL.LU R28, [R1+0x470] ;  /* 0x00047000011c7983 */ /* 0x000ee80000300800 */
[----:B------:R-:W3:Y:S04]  /*23490*/  LDL.LU R29, [R1+0x474] ;  /* 0x00047400011d7983 */ /* 0x000ee80000300800 */
[----:B------:R-:W3:Y:S01]  /*234a0*/  LDL.LU R11, [R1+0x478] ;  /* 0x00047800010b7983 */ /* 0x000ee20000300800 */
[----:B--2---:R-:W-:-:S05]  /*234b0*/  IMAD R7, R7, UR6, RZ ;  /* 0x0000000607077c24 */ /* 0x004fca000f8e02ff */
[----:B------:R2:W-:Y:S01]  /*234c0*/  STL [R1+0x258], R7 ;  /* 0x0002580701007387 */ /* 0x0005e20000100800 */
[----:B------:R-:W-:-:S03]  /*234d0*/  IMAD R3, R3, UR6, RZ ;  /* 0x0000000603037c24 */ /* 0x000fc6000f8e02ff */
[----:B------:R-:W3:Y:S04]  /*234e0*/  LDL.LU R10, [R1+0x47c] ;  /* 0x00047c00010a7983 */ /* 0x000ee80000300800 */
[----:B------:R2:W-:Y:S04]  /*234f0*/  STL [R1+0x2c8], R3 ;  /* 0x0002c80301007387 */ /* 0x0005e80000100800 */
[----:B0-----:R-:W3:Y:S04]  /*23500*/  LDL.LU R9, [R1+0x480] ;  /* 0x0004800001097983 */ /* 0x001ee80000300800 */
[----:B-1----:R-:W3:Y:S04]  /*23510*/  LDL.LU R8, [R1+0x484] ;  /* 0x0004840001087983 */ /* 0x002ee80000300800 */
[----:B--2---:R-:W2:Y:S04]  /*23520*/  LDL.LU R7, [R1+0x488] ;  /* 0x0004880001077983 */ /* 0x004ea80000300800 */
[----:B------:R-:W2:Y:S01]  /*23530*/  LDL.LU R3, [R1+0x490] ;  /* 0x0004900001037983 */ /* 0x000ea20000300800 */
[----:B----4-:R-:W-:-:S05]  /*23540*/  IMAD R0, R0, UR6, RZ ;  /* 0x0000000600007c24 */ /* 0x010fca000f8e02ff */
[----:B------:R0:W-:Y:S04]  /*23550*/  STL [R1+0x2cc], R0 ;  /* 0x0002cc0001007387 */ /* 0x0001e80000100800 */
[----:B0-----:R-:W4:Y:S01]  /*23560*/  LDL.LU R0, [R1+0x494] ;  /* 0x0004940001007983 */ /* 0x001f220000300800 */
[----:B------:R-:W-:-:S05]  /*23570*/  IMAD R5, R5, UR6, RZ ;  /* 0x0000000605057c24 */ /* 0x000fca000f8e02ff */
[----:B------:R0:W-:Y:S04]  /*23580*/  STL [R1+0x2d8], R5 ;  /* 0x0002d80501007387 */ /* 0x0001e80000100800 */
[----:B0-----:R-:W4:Y:S01]  /*23590*/  LDL.LU R5, [R1+0x498] ;  /* 0x0004980001057983 */ /* 0x001f220000300800 */
[----:B------:R-:W-:-:S05]  /*235a0*/  IMAD R4, R4, UR6, RZ ;  /* 0x0000000604047c24 */ /* 0x000fca000f8e02ff */
[----:B------:R0:W-:Y:S01]  /*235b0*/  STL [R1+0x2dc], R4 ;  /* 0x0002dc0401007387 */ /* 0x0001e20000100800 */
[----:B------:R-:W-:Y:S02]  /*235c0*/  IMAD R22, R22, UR6, RZ ;  /* 0x0000000616167c24 */ /* 0x000fe4000f8e02ff */
[----:B------:R-:W-:Y:S01]  /*235d0*/  IMAD R21, R21, UR6, RZ ;  /* 0x0000000615157c24 */ /* 0x000fe2000f8e02ff */
[----:B0-----:R-:W4:Y:S04]  /*235e0*/  LDL.LU R4, [R1+0x49c] ;  /* 0x00049c0001047983 */ /* 0x001f280000300800 */
[----:B------:R3:W-:Y:S04]  /*235f0*/  STL [R1+0x2e0], R22 ;  /* 0x0002e01601007387 */ /* 0x0007e80000100800 */
[----:B------:R0:W-:Y:S01]  /*23600*/  STL [R1+0x2e4], R21 ;  /* 0x0002e41501007387 */ /* 0x0001e20000100800 */
[----:B---3--:R-:W-:-:S02]  /*23610*/  IMAD R22, R20, UR6, RZ ;  /* 0x0000000614167c24 */ /* 0x008fc4000f8e02ff */
[----:B0-----:R-:W-:-:S03]  /*23620*/  IMAD R21, R19, UR6, RZ ;  /* 0x0000000613157c24 */ /* 0x001fc6000f8e02ff */
        /* <DEDUP_REMOVED lines=12> */
[----:B------:R-:W3:Y:S04]  /*236f0*/  LDL.LU R6, [R1+0x4a0] ;  /* 0x0004a00001067983 */ /* 0x000ee80000300800 */
[----:B------:R0:W-:Y:S04]  /*23700*/  STL [R1+0x300], R16 ;  /* 0x0003001001007387 */ /* 0x0001e80000100800 */
[----:B------:R-:W3:Y:S04]  /*23710*/  LDL.LU R2, [R1+0x4a4] ;  /* 0x0004a40001027983 */ /* 0x000ee80000300800 */
[----:B------:R1:W-:Y:S01]  /*23720*/  STL [R1+0x304], R15 ;  /* 0x0003040f01007387 */ /* 0x0003e20000100800 */
[----:B0-----:R-:W-:-:S02]  /*23730*/  IMAD R16, R14, UR6, RZ ;  /* 0x000000060e107c24 */ /* 0x001fc4000f8e02ff */
[----:B-1----:R-:W-:-:S03]  /*23740*/  IMAD R15, R13, UR6, RZ ;  /* 0x000000060d0f7c24 */ /* 0x002fc6000f8e02ff */
[----:B------:R-:W-:Y:S01]  /*23750*/  STL [R1+0x308], R16 ;  /* 0x0003081001007387 */ /* 0x000fe20000100800 */
[----:B------:R-:W-:-:S03]  /*23760*/  IMAD R14, R12, UR6, RZ ;  /* 0x000000060c0e7c24 */ /* 0x000fc6000f8e02ff */
[----:B------:R-:W-:Y:S01]  /*23770*/  STL [R1+0x328], R15 ;  /* 0x0003280f01007387 */ /* 0x000fe20000100800 */
[----:B------:R-:W-:-:S03]  /*23780*/  IMAD R13, R28, UR6, RZ ;  /* 0x000000061c0d7c24 */ /* 0x000fc6000f8e02ff */
[----:B------:R-:W-:Y:S01]  /*23790*/  STL [R1+0x32c], R14 ;  /* 0x00032c0e01007387 */ /* 0x000fe20000100800 */
[----:B------:R-:W-:-:S03]  /*237a0*/  IMAD R12, R29, UR6, RZ ;  /* 0x000000061d0c7c24 */ /* 0x000fc6000f8e02ff */
[----:B------:R-:W3:Y:S04]  /*237b0*/  LDL.LU R28, [R1+0x4ac] ;  /* 0x0004ac00011c7983 */ /* 0x000ee80000300800 */
[----:B------:R-:W-:Y:S04]  /*237c0*/  STL [R1+0x340], R13 ;  /* 0x0003400d01007387 */ /* 0x000fe80000100800 */
[----:B------:R-:W3:Y:S04]  /*237d0*/  LDL.LU R29, [R1+0x4b0] ;  /* 0x0004b000011d7983 */ /* 0x000ee80000300800 */
[----:B------:R0:W-:Y:S02]  /*237e0*/  STL [R1+0x344], R12 ;  /* 0x0003440c01007387 */ /* 0x0001e40000100800 */
[----:B0-----:R-:W-:-:S05]  /*237f0*/  IMAD R12, R11, UR6, RZ ;  /* 0x000000060b0c7c24 */ /* 0x001fca000f8e02ff */
[----:B------:R-:W-:Y:S01]  /*23800*/  STL [R1+0x348], R12 ;  /* 0x0003480c01007387 */ /* 0x000fe20000100800 */
[----:B------:R-:W-:Y:S02]  /*23810*/  IMAD R11, R10, UR6, RZ ;  /* 0x000000060a0b7c24 */ /* 0x000fe4000f8e02ff */
[----:B------:R-:W-:-:S03]  /*23820*/  IMAD R10, R9, UR6, RZ ;  /* 0x00000006090a7c24 */ /* 0x000fc6000f8e02ff */
[----:B------:R-:W-:Y:S01]  /*23830*/  STL [R1+0x354], R11 ;  /* 0x0003540b01007387 */ /* 0x000fe20000100800 */
[----:B------:R-:W-:-:S03]  /*23840*/  IMAD R9, R8, UR6, RZ ;  /* 0x0000000608097c24 */ /* 0x000fc6000f8e02ff */
[----:B------:R-:W-:Y:S01]  /*23850*/  STL [R1+0x358], R10 ;  /* 0x0003580a01007387 */ /* 0x000fe20000100800 */
[----:B--2---:R-:W-:-:S03]  /*23860*/  IMAD R8, R7, UR6, RZ ;  /* 0x0000000607087c24 */ /* 0x004fc6000f8e02ff */
[----:B------:R-:W-:Y:S01]  /*23870*/  STL [R1+0x3f4], R9 ;  /* 0x0003f40901007387 */ /* 0x000fe20000100800 */
[----:B------:R-:W-:-:S03]  /*23880*/  IMAD R7, R3, UR6, RZ ;  /* 0x0000000603077c24 */ /* 0x000fc6000f8e02ff */
[----:B------:R-:W2:Y:S04]  /*23890*/  LDL.LU R3, [R1+0x4b4] ;  /* 0x0004b40001037983 */ /* 0x000ea80000300800 */
[----:B------:R4:W-:Y:S04]  /*238a0*/  STL [R1+0x3fc], R8 ;  /* 0x0003fc0801007387 */ /* 0x0009e80000100800 */
[----:B------:R0:W-:Y:S01]  /*238b0*/  STL [R1+0x410], R7 ;  /* 0x0004100701007387 */ /* 0x0001e20000100800 */
[----:B----4-:R-:W-:-:S03]  /*238c0*/  IMAD R8, R0, UR6, RZ ;  /* 0x0000000600087c24 */ /* 0x010fc6000f8e02ff */
[----:B------:R-:W4:Y:S04]  /*238d0*/  LDL.LU R0, [R1+0x4b8] ;  /* 0x0004b80001007983 */ /* 0x000f280000300800 */
[----:B------:R-:W-:Y:S01]  /*238e0*/  STL [R1+0x414], R8 ;  /* 0x0004140801007387 */ /* 0x000fe20000100800 */
[----:B0-----:R-:W-:-:S03]  /*238f0*/  IMAD R7, R5, UR6, RZ ;  /* 0x0000000605077c24 */ /* 0x001fc6000f8e02ff */
[----:B------:R-:W4:Y:S04]  /*23900*/  LDL.LU R5, [R1+0x4bc] ;  /* 0x0004bc0001057983 */ /* 0x000f280000300800 */
[----:B------:R0:W-:Y:S04]  /*23910*/  STL [R1+0x418], R7 ;  /* 0x0004180701007387 */ /* 0x0001e80000100800 */
[----:B------:R-:W4:Y:S04]  /*23920*/  LDL.LU R22, [R1+0x4c0] ;  /* 0x0004c00001167983 */ /* 0x000f280000300800 */
[----:B------:R-:W4:Y:S01]  /*23930*/  LDL.LU R21, [R1+0x4c4] ;  /* 0x0004c40001157983 */ /* 0x000f220000300800 */
[----:B------:R-:W-:-:S05]  /*23940*/  IMAD R4, R4, UR6, RZ ;  /* 0x0000000604047c24 */ /* 0x000fca000f8e02ff */
[----:B------:R1:W-:Y:S04]  /*23950*/  STL [R1+0x41c], R4 ;  /* 0x00041c0401007387 */ /* 0x0003e80000100800 */
[----:B------:R-:W4:Y:S04]  /*23960*/  LDL.LU R20, [R1+0x4c8] ;  /* 0x0004c80001147983 */ /* 0x000f280000300800 */
[----:B------:R-:W4:Y:S04]  /*23970*/  LDL.LU R19, [R1+0x4cc] ;  /* 0x0004cc0001137983 */ /* 0x000f280000300800 */
[----:B------:R-:W4:Y:S04]  /*23980*/  LDL.LU R18, [R1+0x4d4] ;  /* 0x0004d40001127983 */ /* 0x000f280000300800 */
[----:B------:R-:W4:Y:S04]  /*23990*/  LDL.LU R17, [R1+0x4d8] ;  /* 0x0004d80001117983 */ /* 0x000f280000300800 */
[----:B------:R-:W4:Y:S04]  /*239a0*/  LDL.LU R16, [R1+0x4dc] ;  /* 0x0004dc0001107983 */ /* 0x000f280000300800 */
[----:B------:R-:W4:Y:S04]  /*239b0*/  LDL.LU R15, [R1+0x4e0] ;  /* 0x0004e000010f7983 */ /* 0x000f280000300800 */
[----:B0-----:R-:W4:Y:S04]  /*239c0*/  LDL.LU R7, [R1+0x4e4] ;  /* 0x0004e40001077983 */ /* 0x001f280000300800 */
[----:B-1----:R-:W4:Y:S04]  /*239d0*/  LDL.LU R4, [R1+0x4e8] ;  /* 0x0004e80001047983 */ /* 0x002f280000300800 */
[----:B------:R-:W4:Y:S01]  /*239e0*/  LDL.LU R14, [R1+0x4ec] ;  /* 0x0004ec00010e7983 */ /* 0x000f220000300800 */
[----:B---3--:R-:W-:-:S05]  /*239f0*/  IMAD R6, R6, UR6, RZ ;  /* 0x0000000606067c24 */ /* 0x008fca000f8e02ff */
[----:B------:R0:W-:Y:S01]  /*23a00*/  STL [R1+0x420], R6 ;  /* 0x0004200601007387 */ /* 0x0001e20000100800 */
[----:B------:R-:W-:-:S03]  /*23a10*/  IMAD R2, R2, UR6, RZ ;  /* 0x0000000602027c24 */ /* 0x000fc6000f8e02ff */
[----:B------:R-:W3:Y:S04]  /*23a20*/  LDL.LU R13, [R1+0x4f0] ;  /* 0x0004f000010d7983 */ /* 0x000ee80000300800 */
[----:B------:R1:W-:Y:S04]  /*23a30*/  STL [R1+0x430], R2 ;  /* 0x0004300201007387 */ /* 0x0003e80000100800 */
        /* <DEDUP_REMOVED lines=9> */
[----:B0-----:R-:W3:Y:S04]  /*23ad0*/  LDL.LU R9, [R1+0x50c] ;  /* 0x00050c0001097983 */ /* 0x001ee80000300800 */
[----:B-1----:R-:W3:Y:S04]  /*23ae0*/  LDL.LU R8, [R1+0x510] ;  /* 0x0005100001087983 */ /* 0x002ee80000300800 */
[----:B------:R-:W3:Y:S04]  /*23af0*/  LDL.LU R28, [R1+0x52c] ;  /* 0x00052c00011c7983 */ /* 0x000ee80000300800 */
[----:B------:R-:W3:Y:S01]  /*23b00*/  LDL.LU R29, [R1+0x530] ;  /* 0x00053000011d7983 */ /* 0x000ee20000300800 */
[----:B--2---:R-:W-:-:S05]  /*23b10*/  IMAD R3, R3, UR6, RZ ;  /* 0x0000000603037c24 */ /* 0x004fca000f8e02ff */
[----:B------:R0:W-:Y:S04]  /*23b20*/  STL [R1+0x43c], R3 ;  /* 0x00043c0301007387 */ /* 0x0001e80000100800 */
[----:B0-----:R-:W2:Y:S01]  /*23b30*/  LDL.LU R3, [R1+0x534] ;  /* 0x0005340001037983 */ /* 0x001ea20000300800 */
[----:B----4-:R-:W-:-:S05]  /*23b40*/  IMAD R0, R0, UR6, RZ ;  /* 0x0000000600007c24 */ /* 0x010fca000f8e02ff */
        /* <DEDUP_REMOVED lines=9> */
[----:B0-----:R-:W-:-:S02]  /*23be0*/  IMAD R22, R20, UR6, RZ ;  /* 0x0000000614167c24 */ /* 0x001fc4000f8e02ff */
[----:B------:R-:W-:Y:S02]  /*23bf0*/  IMAD R20, R18, UR6, RZ ;  /* 0x0000000612147c24 */ /* 0x000fe4000f8e02ff */
[----:B-1----:R-:W-:Y:S02]  /*23c00*/  IMAD R21, R19, UR6, RZ ;  /* 0x0000000613157c24 */ /* 0x002fe4000f8e02ff */
        /* <DEDUP_REMOVED lines=8> */
[----:B------:R-:W-:Y:S01]  /*23c90*/  STL [R1+0x464], R18 ;  /* 0x0004641201007387 */ /* 0x000fe20000100800 */
[----:B------:R-:W-:-:S03]  /*23ca0*/  IMAD R15, R4, UR6, RZ ;  /* 0x00000006040f7c24 */ /* 0x000fc6000f8e02ff */
[----:B------:R-:W-:Y:S04]  /*23cb0*/  STL [R1+0x468], R17 ;  /* 0x0004681101007387 */ /* 0x000fe80000100800 */
[----:B------:R-:W4:Y:S04]  /*23cc0*/  LDL.LU R7, [R1+0x54c] ;  /* 0x00054c0001077983 */ /* 0x000f280000300800 */
[----:B------:R0:W-:Y:S04]  /*23cd0*/  STL [R1+0x46c], R16 ;  /* 0x00046c1001007387 */ /* 0x0001e80000100800 */
[----:B------:R-:W4:Y:S04]  /*23ce0*/  LDL.LU R4, [R1+0x554] ;  /* 0x0005540001047983 */ /* 0x000f280000300800 */
[----:B------:R3:W-:Y:S01]  /*23cf0*/  STL [R1+0x470], R15 ;  /* 0x0004700f01007387 */ /* 0x0007e20000100800 */
[----:B0-----:R-:W-:-:S05]  /*23d00*/  IMAD R16, R14, UR6, RZ ;  /* 0x000000060e107c24 */ /* 0x001fca000f8e02ff */
[----:B------:R-:W-:Y:S01]  /*23d10*/  STL [R1+0x474], R16 ;  /* 0x0004741001007387 */ /* 0x000fe20000100800 */
[----:B---3--:R-:W-:Y:S02]  /*23d20*/  IMAD R15, R13, UR6, RZ ;  /* 0x000000060d0f7c24 */ /* 0x008fe4000f8e02ff */
        /* <DEDUP_REMOVED lines=21> */
[----:B------:R4:W-:Y:S01]  /*23e80*/  STL [R1+0x4a0], R8 ;  /* 0x0004a00801007387 */ /* 0x0009e20000100800 */
[----:B--2---:R-:W-:-:S03]  /*23e90*/  IMAD R9, R3, UR6, RZ ;  /* 0x0000000603097c24 */ /* 0x004fc6000f8e02ff */
[----:B------:R-:W2:Y:S04]  /*23ea0*/  LDL.LU R3, [R1+0x5c4] ;  /* 0x0005c40001037983 */ /* 0x000ea80000300800 */
[----:B------:R-:W-:Y:S01]  /*23eb0*/  STL [R1+0x4a4], R9 ;  /* 0x0004a40901007387 */ /* 0x000fe20000100800 */
[----:B----4-:R-:W-:-:S03]  /*23ec0*/  IMAD R8, R0, UR6, RZ ;  /* 0x0000000600087c24 */ /* 0x010fc6000f8e02ff */
[----:B------:R-:W4:Y:S04]  /*23ed0*/  LDL.LU R0, [R1+0x5c0] ;  /* 0x0005c00001007983 */ /* 0x000f280000300800 */
[----:B------:R-:W-:Y:S04]  /*23ee0*/  STL [R1+0x4ac], R8 ;  /* 0x0004ac0801007387 */ /* 0x000fe80000100800 */
        /* <DEDUP_REMOVED lines=10> */
[----:B------:R-:W4:Y:S04]  /*23f90*/  LDL.LU R28, [R1+0x64c] ;  /* 0x00064c00011c7983 */ /* 0x000f280000300800 */
[----:B0-----:R-:W4:Y:S04]  /*23fa0*/  LDL.LU R5, [R1+0x680] ;  /* 0x0006800001057983 */ /* 0x001f280000300800 */
[----:B------:R-:W4:Y:S01]  /*23fb0*/  LDL.LU R14, [R1+0x67c] ;  /* 0x00067c00010e7983 */ /* 0x000f220000300800 */
[----:B------:R-:W-:-:S05]  /*23fc0*/  IMAD R7, R7, UR6, RZ ;  /* 0x0000000607077c24 */ /* 0x000fca000f8e02ff */
[----:B------:R0:W-:Y:S01]  /*23fd0*/  STL [R1+0x4b4], R7 ;  /* 0x0004b40701007387 */ /* 0x0001e20000100800 */
[----:B------:R-:W-:-:S03]  /*23fe0*/  IMAD R4, R4, UR6, RZ ;  /* 0x0000000604047c24 */ /* 0x000fc6000f8e02ff */
[----:B------:R-:W4:Y:S04]  /*23ff0*/  LDL.LU R13, [R1+0x678] ;  /* 0x00067800010d7983 */ /* 0x000f280000300800 */
[----:B------:R1:W-:Y:S04]  /*24000*/  STL [R1+0x4b8], R4 ;  /* 0x0004b80401007387 */ /* 0x0003e80000100800 */
        /* <DEDUP_REMOVED lines=10> */
[----:B------:R-:W3:Y:S04]  /*240b0*/  LDL.LU R8, [R1+0x6b8] ;  /* 0x0006b80001087983 */ /* 0x000ee80000300800 */
[----:B0-----:R-:W3:Y:S04]  /*240c0*/  LDL.LU R6, [R1+0x6b4] ;  /* 0x0006b40001067983 */ /* 0x001ee80000300800 */
[----:B-1----:R-:W3:Y:S01]  /*240d0*/  LDL.LU R2, [R1+0x6e8] ;  /* 0x0006e80001027983 */ /* 0x002ee20000300800 */
[----:B------:R-:W-:-:S05]  /*240e0*/  IMAD R29, R29, UR6, RZ ;  /* 0x000000061d1d7c24 */ /* 0x000fca000f8e02ff */
[----:B------:R0:W-:Y:S04]  /*240f0*/  STL [R1+0x4c4], R29 ;  /* 0x0004c41d01007387 */ /* 0x0001e80000100800 */
[----:B0-----:R-:W3:Y:S01]  /*24100*/  LDL.LU R29, [R1+0x6e4] ;  /* 0x0006e400011d7983 */ /* 0x001ee20000300800 */
[----:B--2---:R-:W-:-:S05]  /*24110*/  IMAD R3, R3, UR6, RZ ;  /* 0x0000000603037c24 */ /* 0x004fca000f8e02ff */
[----:B------:R0:W-:Y:S04]  /*24120*/  STL [R1+0x4c8], R3 ;  /* 0x0004c80301007387 */ /* 0x0001e80000100800 */
[----:B0-----:R-:W2:Y:S01]  /*24130*/  LDL.LU R3, [R1+0x6e0] ;  /* 0x0006e00001037983 */ /* 0x001ea20000300800 */
[----:B----4-:R-:W-:-:S05]  /*24140*/  IMAD R0, R0, UR6, RZ ;  /* 0x0000000600007c24 */ /* 0x010fca000f8e02ff */
[----:B------:R0:W-:Y:S01]  /*24150*/  STL [R1+0x4cc], R0 ;  /* 0x0004cc0001007387 */ /* 0x0001e20000100800 */
[----:B------:R-:W-:Y:S02]  /*24160*/  IMAD R22, R22, UR6, RZ ;  /* 0x0000000616167c24 */ /* 0x000fe4000f8e02ff */
[----:B------:R-:W-:Y:S01]  /*24170*/  IMAD R21, R21, UR6, RZ ;  /* 0x0000000615157c24 */ /* 0x000fe2000f8e02ff */
[----:B0-----:R-:W4:Y:S04]  /*24180*/  LDL.LU R0, [R1+0x6dc] ;  /* 0x0006dc0001007983 */ /* 0x001f280000300800 */
[----:B------:R0:W-:Y:S04]  /*24190*/  STL [R1+0x4d4], R22 ;  /* 0x0004d41601007387 */ /* 0x0001e80000100800 */
        /* <DEDUP_REMOVED lines=15> */
[----:B------:R-:W4:Y:S04]  /*24290*/  LDL.LU R28, [R1+0x6d8] ;  /* 0x0006d800011c7983 */ /* 0x000f280000300800 */
[----:B------:R0:W-:Y:S04]  /*242a0*/  STL [R1+0x4f8], R16 ;  /* 0x0004f81001007387 */ /* 0x0001e80000100800 */
[----:B------:R-:W4:Y:S04]  /*242b0*/  LDL.LU R5, [R1+0x6d4] ;  /* 0x0006d40001057983 */ /* 0x000f280000300800 */
[----:B------:R1:W-:Y:S01]  /*242c0*/  STL [R1+0x4fc], R15 ;  /* 0x0004fc0f01007387 */ /* 0x0003e20000100800 */
[----:B0-----:R-:W-:-:S02]  /*242d0*/  IMAD R16, R14, UR6, RZ ;  /* 0x000000060e107c24 */ /* 0x001fc4000f8e02ff */
[----:B-1----:R-:W-:Y:S02]  /*242e0*/  IMAD R15, R13, UR6, RZ ;  /* 0x000000060d0f7c24 */ /* 0x002fe4000f8e02ff */
[----:B------:R-:W-:Y:S01]  /*242f0*/  IMAD R14, R12, UR6, RZ ;  /* 0x000000060c0e7c24 */ /* 0x000fe2000f8e02ff */
[----:B------:R-:W-:Y:S01]  /*24300*/  STL [R1+0x500], R16 ;  /* 0x0005001001007387 */ /* 0x000fe20000100800 */
[----:B------:R-:W-:-:S03]  /*24310*/  IMAD R13, R7, UR6, RZ ;  /* 0x00000006070d7c24 */ /* 0x000fc6000f8e02ff */
[----:B------:R-:W-:Y:S04]  /*24320*/  STL [R1+0x504], R15 ;  /* 0x0005040f01007387 */ /* 0x000fe80000100800 */
[----:B------:R-:W-:Y:S01]  /*24330*/  STL [R1+0x508], R14 ;  /* 0x0005080e01007387 */ /* 0x000fe20000100800 */
[----:B------:R-:W-:-:S03]  /*24340*/  IMAD R12, R4, UR6, RZ ;  /* 0x00000006040c7c24 */ /* 0x000fc6000f8e02ff */
[----:B------:R-:W4:Y:S04]  /*24350*/  LDL.LU R7, [R1+0x6d0] ;  /* 0x0006d00001077983 */ /* 0x000f280000300800 */
[----:B------:R-:W-:Y:S04]  /*24360*/  STL [R1+0x50c], R13 ;  /* 0x00050c0d01007387 */ /* 0x000fe80000100800 */
[----:B------:R-:W4:Y:S04]  /*24370*/  LDL.LU R4, [R1+0x6cc] ;  /* 0x0006cc0001047983 */ /* 0x000f280000300800 */
[----:B------:R0:W-:Y:S02]  /*24380*/  STL [R1+0x510], R12 ;  /* 0x0005100c01007387 */ /* 0x0001e40000100800 */
        /* <DEDUP_REMOVED lines=13> */
[----:B0-----:R-:W-:-:S03]  /*24460*/  IMAD R8, R29, UR6, RZ ;  /* 0x000000061d087c24 */ /* 0x001fc6000f8e02ff */
[----:B------:R-:W3:Y:S04]  /*24470*/  LDL.LU R29, [R1+0x744] ;  /* 0x00074400011d7983 */ /* 0x000ee80000300800 */
[----:B------:R-:W-:Y:S01]  /*24480*/  STL [R1+0x554], R8 ;  /* 0x0005540801007387 */ /* 0x000fe20000100800 */
[----:B--2---:R-:W-:-:S03]  /*24490*/  IMAD R6, R3, UR6, RZ ;  /* 0x0000000603067c24 */ /* 0x004fc6000f8e02ff */
[----:B------:R-:W2:Y:S04]  /*244a0*/  LDL.LU R3, [R1+0x740] ;  /* 0x0007400001037983 */ /* 0x000ea80000300800 */
[----:B------:R0:W-:Y:S04]  /*244b0*/  STL [R1+0x558], R6 ;  /* 0x0005580601007387 */ /* 0x0001e80000100800 */
[----:B------:R-:W2:Y:S04]  /*244c0*/  LDL.LU R22, [R1+0x73c] ;  /* 0x00073c0001167983 */ /* 0x000ea80000300800 */
[----:B------:R-:W2:Y:S01]  /*244d0*/  LDL.LU R21, [R1+0x770] ;  /* 0x0007700001157983 */ /* 0x000ea20000300800 */
[----:B----4-:R-:W-:-:S05]  /*244e0*/  IMAD R0, R0, UR6, RZ ;  /* 0x0000000600007c24 */ /* 0x010fca000f8e02ff */
        /* <DEDUP_REMOVED lines=10> */
[----:B------:R-:W-:-:S05]  /*24590*/  IMAD R8, R28, UR6, RZ ;  /* 0x000000061c087c24 */ /* 0x000fca000f8e02ff */
[----:B------:R-:W-:Y:S01]  /*245a0*/  STL [R1+0x564], R8 ;  /* 0x0005640801007387 */ /* 0x000fe20000100800 */
[----:B------:R-:W-:-:S03]  /*245b0*/  IMAD R5, R5, UR6, RZ ;  /* 0x0000000605057c24 */ /* 0x000fc6000f8e02ff */
[----:B------:R-:W4:Y:S04]  /*245c0*/  LDL.LU R13, [R1+0x7c4] ;  /* 0x0007c400010d7983 */ /* 0x000f280000300800 */
[----:B------:R0:W-:Y:S04]  /*245d0*/  STL [R1+0x5c0], R5 ;  /* 0x0005c00501007387 */ /* 0x0001e80000100800 */
        /* <DEDUP_REMOVED lines=13> */
[----:B---3--:R-:W-:-:S05]  /*246b0*/  IMAD R2, R2, UR6, RZ ;  /* 0x0000000602027c24 */ /* 0x008fca000f8e02ff */
[----:B------:R0:W-:Y:S04]  /*246c0*/  STL [R1+0x5d0], R2 ;  /* 0x0005d00201007387 */ /* 0x0001e80000100800 */
[----:B0-----:R-:W3:Y:S01]  /*246d0*/  LDL.LU R2, [R1+0x7ac] ;  /* 0x0007ac0001027983 */ /* 0x001ee20000300800 */
[----:B------:R-:W-:-:S05]  /*246e0*/  IMAD R29, R29, UR6, RZ ;  /* 0x000000061d1d7c24 */ /* 0x000fca000f8e02ff */
[----:B------:R0:W-:Y:S04]  /*246f0*/  STL [R1+0x5d4], R29 ;  /* 0x0005d41d01007387 */ /* 0x0001e80000100800 */
[----:B0-----:R-:W3:Y:S01]  /*24700*/  LDL.LU R29, [R1+0x7a8] ;  /* 0x0007a800011d7983 */ /* 0x001ee20000300800 */
[----:B--2---:R-:W-:-:S05]  /*24710*/  IMAD R3, R3, UR6, RZ ;  /* 0x0000000603037c24 */ /* 0x004fca000f8e02ff */
[----:B------:R0:W-:Y:S01]  /*24720*/  STL [R1+0x5d8], R3 ;  /* 0x0005d80301007387 */ /* 0x0001e20000100800 */
[----:B------:R-:W-:Y:S02]  /*24730*/  IMAD R22, R22, UR6, RZ ;  /* 0x0000000616167c24 */ /* 0x000fe4000f8e02ff */
[----:B------:R-:W-:Y:S01]  /*24740*/  IMAD R21, R21, UR6, RZ ;  /* 0x0000000615157c24 */ /* 0x000fe2000f8e02ff */
[----:B0-----:R-:W2:Y:S04]  /*24750*/  LDL.LU R3, [R1+0x7a4] ;  /* 0x0007a40001037983 */ /* 0x001ea80000300800 */
[----:B------:R4:W-:Y:S04]  /*24760*/  STL [R1+0x604], R22 ;  /* 0x0006041601007387 */ /* 0x0009e80000100800 */
[----:B------:R0:W-:Y:S01]  /*24770*/  STL [R1+0x638], R21 ;  /* 0x0006381501007387 */ /* 0x0001e20000100800 */
[----:B----4-:R-:W-:-:S02]  /*24780*/  IMAD R22, R20, UR6, RZ ;  /* 0x0000000614167c24 */ /* 0x010fc4000f8e02ff */
        /* <DEDUP_REMOVED lines=25> */
[----:B------:R-:W4:Y:S04]  /*24920*/  LDL.LU R28, [R1+0x7f0] ;  /* 0x0007f000011c7983 */ /* 0x000f280000300800 */
[----:B------:R-:W-:Y:S04]  /*24930*/  STL [R1+0x6b8], R13 ;  /* 0x0006b80d01007387 */ /* 0x000fe80000100800 */
[----:B------:R-:W4:Y:S04]  /*24940*/  LDL.LU R5, [R1+0x7ec] ;  /* 0x0007ec0001057983 */ /* 0x000f280000300800 */
[----:B------:R0:W-:Y:S02]  /*24950*/  STL [R1+0x6bc], R12 ;  /* 0x0006bc0c01007387 */ /* 0x0001e40000100800 */
[----:B0-----:R-:W-:-:S02]  /*24960*/  IMAD R12, R11, UR6, RZ ;  /* 0x000000060b0c7c24 */ /* 0x001fc4000f8e02ff */
[----:B------:R-:W-:Y:S02]  /*24970*/  IMAD R11, R10, UR6, RZ ;  /* 0x000000060a0b7c24 */ /* 0x000fe4000f8e02ff */
        /* <DEDUP_REMOVED lines=11> */
[----:B---3--:R-:W-:-:S03]  /*24a30*/  IMAD R8, R2, UR6, RZ ;  /* 0x0000000602087c24 */ /* 0x008fc6000f8e02ff */
[----:B------:R-:W3:Y:S04]  /*24a40*/  LDL.LU R2, [R1+0x818] ;  /* 0x0008180001027983 */ /* 0x000ee80000300800 */
[----:B------:R-:W-:Y:S01]  /*24a50*/  STL [R1+0x6e0], R8 ;  /* 0x0006e00801007387 */ /* 0x000fe20000100800 */
[----:B0-----:R-:W-:-:S03]  /*24a60*/  IMAD R7, R29, UR6, RZ ;  /* 0x000000061d077c24 */ /* 0x001fc6000f8e02ff */
[----:B------:R-:W3:Y:S04]  /*24a70*/  LDL.LU R29, [R1+0x814] ;  /* 0x00081400011d7983 */ /* 0x000ee80000300800 */
[----:B------:R0:W-:Y:S04]  /*24a80*/  STL [R1+0x6e4], R7 ;  /* 0x0006e40701007387 */ /* 0x0001e80000100800 */
[----:B------:R-:W3:Y:S04]  /*24a90*/  LDL.LU R22, [R1+0x810] ;  /* 0x0008100001167983 */ /* 0x000ee80000300800 */
[----:B------:R-:W3:Y:S01]  /*24aa0*/  LDL.LU R21, [R1+0x80c] ;  /* 0x00080c0001157983 */ /* 0x000ee20000300800 */
[----:B--2---:R-:W-:-:S05]  /*24ab0*/  IMAD R3, R3, UR6, RZ ;  /* 0x0000000603037c24 */ /* 0x004fca000f8e02ff */
[----:B------:R1:W-:Y:S04]  /*24ac0*/  STL [R1+0x6e8], R3 ;  /* 0x0006e80301007387 */ /* 0x0003e80000100800 */
[----:B------:R-:W2:Y:S04]  /*24ad0*/  LDL.LU R20, [R1+0x808] ;  /* 0x0008080001147983 */ /* 0x000ea80000300800 */
[----:B------:R-:W2:Y:S04]  /*24ae0*/  LDL.LU R19, [R1+0x804] ;  /* 0x0008040001137983 */ /* 0x000ea80000300800 */
[----:B------:R-:W2:Y:S04]  /*24af0*/  LDL.LU R18, [R1+0x800] ;  /* 0x0008000001127983 */ /* 0x000ea80000300800 */
[----:B------:R-:W2:Y:S04]  /*24b00*/  LDL.LU R17, [R1+0x7fc] ;  /* 0x0007fc0001117983 */ /* 0x000ea80000300800 */
[----:B------:R-:W2:Y:S04]  /*24b10*/  LDL.LU R16, [R1+0x7f8] ;  /* 0x0007f80001107983 */ /* 0x000ea80000300800 */
        /* <DEDUP_REMOVED lines=20> */
[----:B------:R-:W4:Y:S04]  /*24c60*/  LDL.LU R28, [R1+0x758] ;  /* 0x00075800011c7983 */ /* 0x000f280000300800 */
[----:B-1----:R-:W4:Y:S01]  /*24c70*/  LDL.LU R5, [R1+0x754] ;  /* 0x0007540001057983 */ /* 0x002f220000300800 */
[----:B------:R-:W-:-:S05]  /*24c80*/  IMAD R4, R4, UR6, RZ ;  /* 0x0000000604047c24 */ /* 0x000fca000f8e02ff */
[----:B------:R0:W-:Y:S04]  /*24c90*/  STL [R1+0x770], R4 ;  /* 0x0007700401007387 */ /* 0x0001e80000100800 */
[----:B0-----:R-:W4:Y:S01]  /*24ca0*/  LDL.LU R4, [R1+0x750] ;  /* 0x0007500001047983 */ /* 0x001f220000300800 */
[----:B---3--:R-:W-:-:S05]  /*24cb0*/  IMAD R2, R2, UR6, RZ ;  /* 0x0000000602027c24 */ /* 0x008fca000f8e02ff */
[----:B------:R0:W-:Y:S04]  /*24cc0*/  STL [R1+0x778], R2 ;  /* 0x0007780201007387 */ /* 0x0001e80000100800 */
[----:B0-----:R-:W3:Y:S01]  /*24cd0*/  LDL.LU R2, [R1+0x74c] ;  /* 0x00074c0001027983 */ /* 0x001ee20000300800 */
[----:B------:R-:W-:-:S05]  /*24ce0*/  IMAD R29, R29, UR6, RZ ;  /* 0x000000061d1d7c24 */ /* 0x000fca000f8e02ff */
[----:B------:R0:W-:Y:S01]  /*24cf0*/  STL [R1+0x77c], R29 ;  /* 0x00077c1d01007387 */ /* 0x0001e20000100800 */
[----:B------:R-:W-:Y:S02]  /*24d00*/  IMAD R22, R22, UR6, RZ ;  /* 0x0000000616167c24 */ /* 0x000fe4000f8e02ff */
[----:B------:R-:W-:Y:S01]  /*24d10*/  IMAD R21, R21, UR6, RZ ;  /* 0x0000000615157c24 */ /* 0x000fe2000f8e02ff */
[----:B0-----:R-:W3:Y:S04]  /*24d20*/  LDL.LU R29, [R1+0x748] ;  /* 0x00074800011d7983 */ /* 0x001ee80000300800 */
[----:B------:R2:W-:Y:S04]  /*24d30*/  STL [R1+0x788], R22 ;  /* 0x0007881601007387 */ /* 0x0005e80000100800 */
[----:B------:R0:W-:Y:S01]  /*24d40*/  STL [R1+0x78c], R21 ;  /* 0x00078c1501007387 */ /* 0x0001e20000100800 */
[----:B--2---:R-:W-:-:S02]  /*24d50*/  IMAD R22, R20, UR6, RZ ;  /* 0x0000000614167c24 */ /* 0x004fc4000f8e02ff */
        /* <DEDUP_REMOVED lines=18> */
[----:B----4-:R-:W-:-:S03]  /*24e80*/  IMAD R15, R13, UR6, RZ ;  /* 0x000000060d0f7c24 */ /* 0x010fc6000f8e02ff */
        /* <DEDUP_REMOVED lines=11> */
[----:B------:R-:W-:-:S03]  /*24f40*/  IMAD R11, R10, UR6, RZ ;  /* 0x000000060a0b7c24 */ /* 0x000fc6000f8e02ff */
[----:B------:R-:W-:Y:S01]  /*24f50*/  STL [R1+0x768], R12 ;  /* 0x0007680c01007387 */ /* 0x000fe20000100800 */
[----:B------:R-:W-:-:S03]  /*24f60*/  IMAD R9, R9, UR6, RZ ;  /* 0x0000000609097c24 */ /* 0x000fc6000f8e02ff */
[----:B------:R-:W-:Y:S01]  /*24f70*/  STL [R1+0x764], R11 ;  /* 0x0007640b01007387 */ /* 0x000fe20000100800 */
[----:B------:R-:W-:-:S03]  /*24f80*/  IMAD R10, R8, UR6, RZ ;  /* 0x00000006080a7c24 */ /* 0x000fc6000f8e02ff */
[----:B------:R0:W-:Y:S01]  /*24f90*/  STL [R1+0x760], R9 ;  /* 0x0007600901007387 */ /* 0x0001e20000100800 */
[----:B------:R-:W-:-:S03]  /*24fa0*/  IMAD R8, R28, UR6, RZ ;  /* 0x000000061c087c24 */ /* 0x000fc6000f8e02ff */
        /* <DEDUP_REMOVED lines=9> */
[----:B------:R-:W3:Y:S04]  /*25040*/  LDL.LU R2, [R1+0x720] ;  /* 0x0007200001027983 */ /* 0x000ee80000300800 */
[----:B------:R-:W-:Y:S04]  /*25050*/  STL [R1+0x74c], R9 ;  /* 0x00074c0901007387 */ /* 0x000fe80000100800 */
[----:B------:R-:W3:Y:S04]  /*25060*/  LDL.LU R22, [R1+0x71c] ;  /* 0x00071c0001167983 */ /* 0x000ee80000300800 */
[----:B------:R-:W3:Y:S01]  /*25070*/  LDL.LU R21, [R1+0x718] ;  /* 0x0007180001157983 */ /* 0x000ee20000300800 */
[----:B0-----:R-:W-:-:S05]  /*25080*/  IMAD R8, R29, UR6, RZ ;  /* 0x000000061d087c24 */ /* 0x001fca000f8e02ff */
        /* <DEDUP_REMOVED lines=356> */
[----:B------:R-:W-:Y:S04]  /*266d0*/  STL [R1+0x3c8], R10 ;  /* 0x0003c80a01007387 */ /* 0x000fe80000100800 */
[----:B------:R-:W-:Y:S01]  /*266e0*/  STL [R1+0x3c4], R9 ;  /* 0x0003c40901007387 */ /* 0x000fe20000100800 */
[----:B------:R-:W-:-:S03]  /*266f0*/  IMAD R8, R2, UR6, RZ ;  /* 0x0000000602087c24 */ /* 0x000fc6000f8e02ff */
[----:B------:R-:W3:Y:S01]  /*26700*/  LDL.LU R2, [R1+0x39c] ;  /* 0x00039c0001027983 */ /* 0x000ee20000300800 */
[----:B------:R-:W-:-:S05]  /*26710*/  IMAD R6, R6, UR6, RZ ;  /* 0x0000000606067c24 */ /* 0x000fca000f8e02ff */
[----:B------:R0:W-:Y:S04]  /*26720*/  STL [R1+0x3c0], R6 ;  /* 0x0003c00601007387 */ /* 0x0001e80000100800 */
[----:B------:R-:W-:Y:S01]  /*26730*/  STL [R1+0x3bc], R8 ;  /* 0x0003bc0801007387 */ /* 0x000fe20000100800 */
[----:B0-----:R-:W-:-:S03]  /*26740*/  IMAD R6, R29, UR6, RZ ;  /* 0x000000061d067c24 */ /* 0x001fc6000f8e02ff */
[----:B------:R-:W3:Y:S04]  /*26750*/  LDL.LU R29, [R1+0x398] ;  /* 0x00039800011d7983 */ /* 0x000ee80000300800 */
[----:B------:R0:W-:Y:S04]  /*26760*/  STL [R1+0x3b8], R6 ;  /* 0x0003b80601007387 */ /* 0x0001e80000100800 */
[----:B0-----:R-:W3:Y:S01]  /*26770*/  LDL.LU R6, [R1+0x394] ;  /* 0x0003940001067983 */ /* 0x001ee20000300800 */
[----:B--2---:R-:W-:-:S05]  /*26780*/  IMAD R3, R3, UR6, RZ ;  /* 0x0000000603037c24 */ /* 0x004fca000f8e02ff */
        /* <DEDUP_REMOVED lines=36> */
[----:B------:R0:W-:Y:S01]  /*269d0*/  STL [R1+0x398], R29 ;  /* 0x0003981d01007387 */ /* 0x0001e20000100800 */
[----:B------:R-:W-:-:S03]  /*269e0*/  IMAD R6, R6, UR6, RZ ;  /* 0x0000000606067c24 */ /* 0x000fc6000f8e02ff */
[----:B0-----:R-:W3:Y:S04]  /*269f0*/  LDL.LU R29, [R1+0x31c] ;  /* 0x00031c00011d7983 */ /* 0x001ee80000300800 */
[----:B------:R0:W-:Y:S04]  /*26a00*/  STL [R1+0x394], R6 ;  /* 0x0003940601007387 */ /* 0x0001e80000100800 */
[----:B0-----:R-:W3:Y:S01]  /*26a10*/  LDL.LU R6, [R1+0x318] ;  /* 0x0003180001067983 */ /* 0x001ee20000300800 */
[----:B--2---:R-:W-:Y:S02]  /*26a20*/  IMAD R22, R22, UR6, RZ ;  /* 0x0000000616167c24 */ /* 0x004fe4000f8e02ff */
[----:B------:R-:W-:-:S03]  /*26a30*/  IMAD R21, R21, UR6, RZ ;  /* 0x0000000615157c24 */ /* 0x000fc6000f8e02ff */
[----:B------:R4:W-:Y:S04]  /*26a40*/  STL [R1+0x390], R22 ;  /* 0x0003901601007387 */ /* 0x0009e80000100800 */
[----:B------:R0:W-:Y:S01]  /*26a50*/  STL [R1+0x38c], R21 ;  /* 0x00038c1501007387 */ /* 0x0001e20000100800 */
[----:B----4-:R-:W-:Y:S02]  /*26a60*/  IMAD R22, R20, UR6, RZ ;  /* 0x0000000614167c24 */ /* 0x010fe4000f8e02ff */
        /* <DEDUP_REMOVED lines=48> */
[----:B------:R-:W3:Y:S01]  /*26d70*/  LDL.LU R22, [R1+0x2b4] ;  /* 0x0002b40001167983 */ /* 0x000ee20000300800 */
[----:B------:R-:W-:-:S03]  /*26d80*/  IMAD R6, R6, UR6, RZ ;  /* 0x0000000606067c24 */ /* 0x000fc6000f8e02ff */
[----:B------:R-:W3:Y:S04]  /*26d90*/  LDL.LU R21, [R1+0x2b0] ;  /* 0x0002b00001157983 */ /* 0x000ee80000300800 */
        /* <DEDUP_REMOVED lines=10> */
[----:B--2---:R-:W-:-:S05]  /*26e40*/  IMAD R3, R3, UR6, RZ ;  /* 0x0000000603037c24 */ /* 0x004fca000f8e02ff */
[----:B------:R0:W-:Y:S01]  /*26e50*/  STL [R1+0x314], R3 ;  /* 0x0003140301007387 */ /* 0x0001e20000100800 */
[----:B----4-:R-:W-:-:S03]  /*26e60*/  IMAD R0, R0, UR6, RZ ;  /* 0x0000000600007c24 */ /* 0x010fc6000f8e02ff */
[----:B------:R-:W2:Y:S04]  /*26e70*/  LDL.LU R13, [R1+0x288] ;  /* 0x00028800010d7983 */ /* 0x000ea80000300800 */
        /* <DEDUP_REMOVED lines=48> */
[----:B----4-:R-:W-:-:S03]  /*27180*/  IMAD R14, R12, UR6, RZ ;  /* 0x000000060c0e7c24 */ /* 0x010fc6000f8e02ff */
[----:B------:R-:W-:Y:S01]  /*27190*/  STL [R1+0x288], R15 ;  /* 0x0002880f01007387 */ /* 0x000fe20000100800 */
[----:B------:R-:W-:-:S03]  /*271a0*/  IMAD R13, R3, UR6, RZ ;  /* 0x00000006030d7c24 */ /* 0x000fc6000f8e02ff */
[----:B------:R-:W-:Y:S01]  /*271b0*/  STL [R1+0x284], R14 ;  /* 0x0002840e01007387 */ /* 0x000fe20000100800 */
[----:B------:R-:W-:-:S03]  /*271c0*/  IMAD R12, R0, UR6, RZ ;  /* 0x00000006000c7c24 */ /* 0x000fc6000f8e02ff */
[----:B------:R-:W2:Y:S04]  /*271d0*/  LDL.LU R3, [R1+0x1cc] ;  /* 0x0001cc0001037983 */ /* 0x000ea80000300800 */
        /* <DEDUP_REMOVED lines=35> */
[----:B------:R-:W-:-:S05]  /*27410*/  IMAD R7, R7, UR6, RZ ;  /* 0x0000000607077c24 */ /* 0x000fca000f8e02ff */
        /* <DEDUP_REMOVED lines=49> */
[----:B-1----:R-:W-:Y:S02]  /*27730*/  IMAD R15, R13, UR6, RZ ;  /* 0x000000060d0f7c24 */ /* 0x002fe4000f8e02ff */
[----:B------:R-:W-:Y:S01]  /*27740*/  IMAD R14, R12, UR6, RZ ;  /* 0x000000060c0e7c24 */ /* 0x000fe2000f8e02ff */
[----:B------:R-:W-:Y:S01]  /*27750*/  STL [R1+0x184], R16 ;  /* 0x0001841001007387 */ /* 0x000fe20000100800 */
[----:B------:R-:W-:-:S03]  /*27760*/  IMAD R13, R7, UR6, RZ ;  /* 0x00000006070d7c24 */ /* 0x000fc6000f8e02ff */
[----:B------:R-:W-:Y:S01]  /*27770*/  STL [R1+0x180], R15 ;  /* 0x0001800f01007387 */ /* 0x000fe20000100800 */
[----:B------:R-:W-:-:S03]  /*27780*/  IMAD R12, R6, UR6, RZ ;  /* 0x00000006060c7c24 */ /* 0x000fc6000f8e02ff */
[----:B------:R-:W-:Y:S04]  /*27790*/  STL [R1+0x17c], R14 ;  /* 0x00017c0e01007387 */ /* 0x000fe80000100800 */
[----:B------:R-:W3:Y:S04]  /*277a0*/  LDL.LU R7, [R1+0x144] ;  /* 0x0001440001077983 */ /* 0x000ee80000300800 */
[----:B------:R-:W-:Y:S04]  /*277b0*/  STL [R1+0x178], R13 ;  /* 0x0001780d01007387 */ /* 0x000fe80000100800 */
[----:B------:R-:W3:Y:S04]  /*277c0*/  LDL.LU R6, [R1+0x140] ;  /* 0x0001400001067983 */ /* 0x000ee80000300800 */
[----:B------:R0:W-:Y:S02]  /*277d0*/  STL [R1+0x174], R12 ;  /* 0x0001740c01007387 */ /* 0x0001e40000100800 */
        /* <DEDUP_REMOVED lines=8> */
[----:B------:R-:W-:Y:S01]  /*27860*/  STL [R1+0x164], R9 ;  /* 0x0001640901007387 */ /* 0x000fe20000100800 */
[----:B------:R-:W-:-:S03]  /*27870*/  IMAD R0, R0, UR6, RZ ;  /* 0x0000000600007c24 */ /* 0x000fc6000f8e02ff */
[----:B------:R-:W2:Y:S04]  /*27880*/  LDL.LU R3, [R1+0x13c] ;  /* 0x00013c0001037983 */ /* 0x000ea80000300800 */
[----:B------:R-:W-:Y:S04]  /*27890*/  STL [R1+0x160], R8 ;  /* 0x0001600801007387 */ /* 0x000fe80000100800 */
[----:B------:R0:W-:Y:S04]  /*278a0*/  STL [R1+0x15c], R0 ;  /* 0x00015c0001007387 */ /* 0x0001e80000100800 */
[----:B0-----:R-:W4:Y:S01]  /*278b0*/  LDL.LU R0, [R1+0x138] ;  /* 0x0001380001007983 */ /* 0x001f220000300800 */
[----:B------:R-:W-:-:S05]  /*278c0*/  IMAD R8, R5, UR6, RZ ;  /* 0x0000000605087c24 */ /* 0x000fca000f8e02ff */
[----:B------:R-:W-:Y:S01]  /*278d0*/  STL [R1+0x158], R8 ;  /* 0x0001580801007387 */ /* 0x000fe20000100800 */
[----:B------:R-:W-:-:S03]  /*278e0*/  IMAD R5, R4, UR6, RZ ;  /* 0x0000000604057c24 */ /* 0x000fc6000f8e02ff */
        /* <DEDUP_REMOVED lines=85> */
[----:B------:R0:W-:Y:S04]  /*27e40*/  STL [R1+0xd4], R8 ;  /* 0x0000d40801007387 */ /* 0x0001e80000100800 */
[----:B0-----:R-:W3:Y:S04]  /*27e50*/  LDL.LU R8, [R1+0x98] ;  /* 0x0000980001087983 */ /* 0x001ee80000300800 */
[----:B------:R0:W-:Y:S04]  /*27e60*/  STL [R1+0xcc], R9 ;  /* 0x0000cc0901007387 */ /* 0x0001e80000100800 */
[----:B------:R-:W-:Y:S04]  /*27e70*/  STL [R1+0xc4], R7 ;  /* 0x0000c40701007387 */ /* 0x000fe80000100800 */
[----:B0-----:R-:W3:Y:S01]  /*27e80*/  LDL.LU R9, [R1+0x90] ;  /* 0x0000900001097983 */ /* 0x001ee20000300800 */
[----:B--2---:R-:W-:-:S05]  /*27e90*/  IMAD R6, R3, UR6, RZ ;  /* 0x0000000603067c24 */ /* 0x004fca000f8e02ff */
[----:B------:R-:W-:Y:S04]  /*27ea0*/  STL [R1+0xbc], R6 ;  /* 0x0000bc0601007387 */ /* 0x000fe80000100800 */
[----:B------:R-:W2:Y:S01]  /*27eb0*/  LDL.LU R10, [R1+0x88] ;  /* 0x00008800010a7983 */ /* 0x000ea20000300800 */
[----:B----4-:R-:W-:-:S05]  /*27ec0*/  IMAD R3, R0, UR6, RZ ;  /* 0x0000000600037c24 */ /* 0x010fca000f8e02ff */
        /* <DEDUP_REMOVED lines=15> */
[----:B------:R1:W-:Y:S01]  /*27fc0*/  STL [R1+0xac], R3 ;  /* 0x0000ac0301007387 */ /* 0x0003e20000100800 */
[----:B0-----:R-:W-:-:S03]  /*27fd0*/  IMAD R0, R2, UR6, RZ ;  /* 0x0000000602007c24 */ /* 0x001fc6000f8e02ff */
[----:B-1----:R-:W3:Y:S04]  /*27fe0*/  LDL.LU R3, [R1+0x4c] ;  /* 0x00004c0001037983 */ /* 0x002ee80000300800 */
[----:B------:R0:W-:Y:S04]  /*27ff0*/  STL [R1+0xa8], R0 ;  /* 0x0000a80001007387 */ /* 0x0001e80000100800 */
[----:B0-----:R-:W3:Y:S04]  /*28000*/  LDL.LU R0, [R1+0x44] ;  /* 0x0000440001007983 */ /* 0x001ee80000300800 */
[----:B------:R-:W3:Y:S04]  /*28010*/  LDL.LU R5, [R1+0x40] ;  /* 0x0000400001057983 */ /* 0x000ee80000300800 */
[----:B------:R-:W3:Y:S01]  /*28020*/  LDL.LU R2, [R1+0x3c] ;  /* 0x00003c0001027983 */ /* 0x000ee20000300800 */
[----:B------:R-:W-:-:S03]  /*28030*/  IMAD R7, R28, UR6, RZ ;  /* 0x000000061c077c24 */ /* 0x000fc6000f8e02ff */
[----:B------:R-:W3:Y:S01]  /*28040*/  LDL.LU R12, [R1+0x34] ;  /* 0x00003400010c7983 */ /* 0x000ee20000300800 */
[----:B------:R-:W-:-:S03]  /*28050*/  IMAD R6, R29, UR6, RZ ;  /* 0x000000061d067c24 */ /* 0x000fc6000f8e02ff */
[----:B------:R-:W-:Y:S04]  /*28060*/  STL [R1+0xa4], R7 ;  /* 0x0000a40701007387 */ /* 0x000fe80000100800 */
[----:B------:R-:W3:Y:S04]  /*28070*/  LDL.LU R11, [R1+0x28] ;  /* 0x00002800010b7983 */ /* 0x000ee80000300800 */
[----:B------:R0:W-:Y:S04]  /*28080*/  STL [R1+0xa0], R6 ;  /* 0x0000a00601007387 */ /* 0x0001e80000100800 */
[----:B------:R-:W3:Y:S04]  /*28090*/  LDL.LU R29, [R1+0x20] ;  /* 0x00002000011d7983 */ /* 0x000ee80000300800 */
[----:B------:R-:W3:Y:S04]  /*280a0*/  LDL.LU R28, [R1+0x18] ;  /* 0x00001800011c7983 */ /* 0x000ee80000300800 */
[----:B0-----:R-:W3:Y:S04]  /*280b0*/  LDL.LU R6, [R1+0x10] ;  /* 0x0000100001067983 */ /* 0x001ee80000300800 */
[----:B------:R-:W3:Y:S01]  /*280c0*/  LDL.LU R7, [R1+0xc] ;  /* 0x00000c0001077983 */ /* 0x000ee20000300800 */
[----:B------:R-:W-:-:S05]  /*280d0*/  IMAD R8, R8, UR6, RZ ;  /* 0x0000000608087c24 */ /* 0x000fca000f8e02ff */
[----:B------:R0:W-:Y:S01]  /*280e0*/  STL [R1+0x98], R8 ;  /* 0x0000980801007387 */ /* 0x0001e20000100800 */
[----:B------:R-:W-:-:S03]  /*280f0*/  IMAD R9, R9, UR6, RZ ;  /* 0x0000000609097c24 */ /* 0x000fc6000f8e02ff */
[----:B0-----:R-:W3:Y:S04]  /*28100*/  LDL.LU R8, [R1+0x8] ;  /* 0x0000080001087983 */ /* 0x001ee80000300800 */
[----:B------:R0:W-:Y:S04]  /*28110*/  STL [R1+0x90], R9 ;  /* 0x0000900901007387 */ /* 0x0001e80000100800 */
[----:B0-----:R-:W3:Y:S01]  /*28120*/  LDL.LU R9, [R1+0x4] ;  /* 0x0000040001097983 */ /* 0x001ee20000300800 */
[----:B--2---:R-:W-:-:S05]  /*28130*/  IMAD R10, R10, UR6, RZ ;  /* 0x000000060a0a7c24 */ /* 0x004fca000f8e02ff */
[----:B------:R0:W-:Y:S04]  /*28140*/  STL [R1+0x88], R10 ;  /* 0x0000880a01007387 */ /* 0x0001e80000100800 */
[----:B0-----:R-:W2:Y:S01]  /*28150*/  LDL.LU R10, [R1] ;  /* 0x00000000010a7983 */ /* 0x001ea20000300800 */
[----:B----4-:R-:W-:Y:S02]  /*28160*/  IMAD R22, R22, UR6, RZ ;  /* 0x0000000616167c24 */ /* 0x010fe4000f8e02ff */
[----:B------:R-:W-:-:S03]  /*28170*/  IMAD R21, R21, UR6, RZ ;  /* 0x0000000615157c24 */ /* 0x000fc6000f8e02ff */
[----:B------:R0:W-:Y:S04]  /*28180*/  STL [R1+0x84], R22 ;  /* 0x0000841601007387 */ /* 0x0001e80000100800 */
[----:B0-----:R-:W4:Y:S04]  /*28190*/  LDL.LU R22, [R1+0x1eb4] ;  /* 0x001eb40001167983 */ /* 0x001f280000300800 */
[----:B------:R0:W-:Y:S04]  /*281a0*/  STL [R1+0x80], R21 ;  /* 0x0000801501007387 */ /* 0x0001e80000100800 */
[----:B0-----:R-:W4:Y:S01]  /*281b0*/  LDL.LU R21, [R1+0x1eb0] ;  /* 0x001eb00001157983 */ /* 0x001f220000300800 */
[----:B------:R-:W-:-:S02]  /*281c0*/  IMAD R20, R20, UR6, RZ ;  /* 0x0000000614147c24 */ /* 0x000fc4000f8e02ff */
[----:B------:R-:W-:-:S03]  /*281d0*/  IMAD R19, R19, UR6, RZ ;  /* 0x0000000613137c24 */ /* 0x000fc6000f8e02ff */
[----:B------:R0:W-:Y:S01]  /*281e0*/  STL [R1+0x7c], R20 ;  /* 0x00007c1401007387 */ /* 0x0001e20000100800 */
[----:B------:R-:W-:Y:S02]  /*281f0*/  IMAD R18, R18, UR6, RZ ;  /* 0x0000000612127c24 */ /* 0x000fe4000f8e02ff */
[----:B------:R-:W-:Y:S01]  /*28200*/  IMAD R17, R17, UR6, RZ ;  /* 0x0000000611117c24 */ /* 0x000fe2000f8e02ff */
[----:B0-----:R-:W4:Y:S01]  /*28210*/  LDL.LU R20, [R1+0x1eac] ;  /* 0x001eac0001147983 */ /* 0x001f220000300800 */
[----:B------:R-:W-:-:S03]  /*28220*/  IMAD R16, R16, UR6, RZ ;  /* 0x0000000610107c24 */ /* 0x000fc6000f8e02ff */
[----:B------:R0:W-:Y:S01]  /*28230*/  STL [R1+0x74], R19 ;  /* 0x0000741301007387 */ /* 0x0001e20000100800 */
[----:B------:R-:W-:Y:S02]  /*28240*/  IMAD R15, R15, UR6, RZ ;  /* 0x000000060f0f7c24 */ /* 0x000fe4000f8e02ff */
[----:B------:R-:W-:Y:S01]  /*28250*/  IMAD R14, R14, UR6, RZ ;  /* 0x000000060e0e7c24 */ /* 0x000fe2000f8e02ff */
[----:B0-----:R-:W4:Y:S04]  /*28260*/  LDL.LU R19, [R1+0x1ea8] ;  /* 0x001ea80001137983 */ /* 0x001f280000300800 */
[----:B------:R0:W-:Y:S01]  /*28270*/  STL [R1+0x6c], R18 ;  /* 0x00006c1201007387 */ /* 0x0001e20000100800 */
[----:B------:R-:W-:Y:S02]  /*28280*/  IMAD R4, R4, UR6, RZ ;  /* 0x0000000604047c24 */ /* 0x000fe4000f8e02ff */
[----:B------:R-:W-:Y:S01]  /*28290*/  IMAD R13, R13, UR6, RZ ;  /* 0x000000060d0d7c24 */ /* 0x000fe2000f8e02ff */
[----:B0-----:R-:W4:Y:S04]  /*282a0*/  LDL.LU R18, [R1+0x1ea4] ;  /* 0x001ea40001127983 */ /* 0x001f280000300800 */
[----:B------:R0:W-:Y:S04]  /*282b0*/  STL [R1+0x68], R17 ;  /* 0x0000681101007387 */ /* 0x0001e80000100800 */
[----:B0-----:R-:W4:Y:S04]  /*282c0*/  LDL.LU R17, [R1+0x1ea0] ;  /* 0x001ea00001117983 */ /* 0x001f280000300800 */
[----:B------:R0:W-:Y:S04]  /*282d0*/  STL [R1+0x64], R16 ;  /* 0x0000641001007387 */ /* 0x0001e80000100800 */
[----:B0-----:R-:W4:Y:S04]  /*282e0*/  LDL.LU R16, [R1+0x1e9c] ;  /* 0x001e9c0001107983 */ /* 0x001f280000300800 */
[----:B------:R0:W-:Y:S04]  /*282f0*/  STL [R1+0x60], R15 ;  /* 0x0000600f01007387 */ /* 0x0001e80000100800 */
[----:B0-----:R-:W4:Y:S04]  /*28300*/  LDL.LU R15, [R1+0x1e98] ;  /* 0x001e9800010f7983 */ /* 0x001f280000300800 */
[----:B------:R0:W-:Y:S04]  /*28310*/  STL [R1+0x5c], R14 ;  /* 0x00005c0e01007387 */ /* 0x0001e80000100800 */
[----:B0-----:R-:W4:Y:S01]  /*28320*/  LDL.LU R14, [R1+0x1e94] ;  /* 0x001e9400010e7983 */ /* 0x001f220000300800 */
[----:B---3--:R-:W-:-:S03]  /*28330*/  IMAD R3, R3, UR6, RZ ;  /* 0x0000000603037c24 */ /* 0x008fc6000f8e02ff */
[----:B------:R0:W-:Y:S04]  /*28340*/  STL [R1+0x1e54], R4 ;  /* 0x001e540401007387 */ /* 0x0001e80000100800 */
[----:B0-----:R-:W3:Y:S01]  /*28350*/  LDL.LU R4, [R1+0x2c] ;  /* 0x00002c0001047983 */ /* 0x001ee20000300800 */
[----:B------:R-:W-:-:S03]  /*28360*/  IMAD R0, R0, UR6, RZ ;  /* 0x0000000600007c24 */ /* 0x000fc6000f8e02ff */
[----:B------:R0:W-:Y:S01]  /*28370*/  STL [R1+0x50], R13 ;  /* 0x0000500d01007387 */ /* 0x0001e20000100800 */
[----:B------:R-:W-:-:S03]  /*28380*/  IMAD R2, R2, UR6, RZ ;  /* 0x0000000602027c24 */ /* 0x000fc6000f8e02ff */
[----:B0-----:R-:W4:Y:S04]  /*28390*/  LDL.LU R13, [R1+0x1e90] ;  /* 0x001e9000010d7983 */ /* 0x001f280000300800 */
[----:B------:R0:W-:Y:S04]  /*283a0*/  STL [R1+0x4c], R3 ;  /* 0x00004c0301007387 */ /* 0x0001e80000100800 */
[----:B0-----:R-:W2:Y:S04]  /*283b0*/  LDL.LU R3, [R1+0x1e8c] ;  /* 0x001e8c0001037983 */ /* 0x001ea80000300800 */
[----:B------:R0:W-:Y:S04]  /*283c0*/  STL [R1+0x44], R0 ;  /* 0x0000440001007387 */ /* 0x0001e80000100800 */
[----:B0-----:R-:W2:Y:S04]  /*283d0*/  LDL.LU R0, [R1+0x1e88] ;  /* 0x001e880001007983 */ /* 0x001ea80000300800 */
[----:B------:R0:W-:Y:S04]  /*283e0*/  STL [R1+0x40], R2 ;  /* 0x0000400201007387 */ /* 0x0001e80000100800 */
[----:B0-----:R-:W3:Y:S02]  /*283f0*/  LDL.LU R2, [R1+0x1e84] ;  /* 0x001e840001027983 */ /* 0x001ee40000300800 */
[----:B---3--:R-:W-:-:S05]  /*28400*/  IMAD R2, R2, UR6, RZ ;  /* 0x0000000602027c24 */ /* 0x008fca000f8e02ff */
[----:B------:R0:W-:Y:S04]  /*28410*/  STL [R1+0x3c], R2 ;  /* 0x00003c0201007387 */ /* 0x0001e80000100800 */
[----:B0-----:R-:W3:Y:S01]  /*28420*/  LDL.LU R2, [R1+0x1e80] ;  /* 0x001e800001027983 */ /* 0x001ee20000300800 */
[----:B--2---:R-:W-:Y:S01]  /*28430*/  IMAD R0, R0, 0x2, R3 ;  /* 0x0000000200007824 */ /* 0x004fe200078e0203 */
[----:B---3--:R-:W-:-:S05]  /*28440*/  IADD3 R3, P3, R12, R2, RZ ;  /* 0x000000020c037210 */ /* 0x008fca0007f7e0ff */
[----:B------:R0:W-:Y:S02]  /*28450*/  STL [R1+0x1d30], R3 ;  /* 0x001d300301007387 */ /* 0x0001e40000100800 */
[----:B0-----:R-:W-:-:S05]  /*28460*/  IADD3 R3, P5, R11, R2, RZ ;  /* 0x000000020b037210 */ /* 0x001fca0007fbe0ff */
        /* <DEDUP_REMOVED lines=8> */
[----:B------:R0:W-:Y:S04]  /*284f0*/  STL [R1+0x1d44], R3 ;  /* 0x001d440301007387 */ /* 0x0001e80000100800 */
[----:B0-----:R-:W2:Y:S02]  /*28500*/  LDL.LU R3, [R1+0x1e7c] ;  /* 0x001e7c0001037983 */ /* 0x001ea40000300800 */
[-C--:B--2---:R-:W-:Y:S02]  /*28510*/  LEA.HI.X.SX32 R12, R12, R3.reuse, 0x1, P3 ;  /* 0x000000030c0c7211 */ /* 0x084fe400018f0eff */
[----:B------:R-:W-:-:S03]  /*28520*/  LEA.HI.X.SX32 R11, R11, R3, 0x1, P5 ;  /* 0x000000030b0b7211 */ /* 0x000fc600028f0eff */
[----:B------:R0:W-:Y:S02]  /*28530*/  STL [R1+0x1d28], R12 ;  /* 0x001d280c01007387 */ /* 0x0001e40000100800 */
[----:B0-----:R-:W-:-:S05]  /*28540*/  IADD3 R12, P3, R8, R2, RZ ;  /* 0x00000002080c7210 */ /* 0x001fca0007f7e0ff */
[----:B------:R0:W-:Y:S01]  /*28550*/  STL [R1+0x1d2c], R12 ;  /* 0x001d2c0c01007387 */ /* 0x0001e20000100800 */
[----:B------:R-:W-:-:S03]  /*28560*/  LEA.HI.X.SX32 R29, R29, R3, 0x1, P4 ;  /* 0x000000031d1d7211 */ /* 0x000fc600020f0eff */
[----:B0-----:R-:W2:Y:S04]  /*28570*/  LDL.LU R12, [R1+0x1e78] ;  /* 0x001e7800010c7983 */ /* 0x001ea80000300800 */
[----:B------:R0:W-:Y:S02]  /*28580*/  STL [R1+0x1d20], R11 ;  /* 0x001d200b01007387 */ /* 0x0001e40000100800 */
[----:B0-----:R-:W-:-:S05]  /*28590*/  IADD3 R11, P5, R9, R2, RZ ;  /* 0x00000002090b7210 */ /* 0x001fca0007fbe0ff */
[----:B------:R0:W-:Y:S04]  /*285a0*/  STL [R1+0x1d24], R11 ;  /* 0x001d240b01007387 */ /* 0x0001e80000100800 */
[----:B0-----:R-:W3:Y:S04]  /*285b0*/  LDL.LU R11, [R1+0x1e74] ;  /* 0x001e7400010b7983 */ /* 0x001ee80000300800 */
[----:B------:R0:W-:Y:S02]  /*285c0*/  STL [R1+0x1d18], R29 ;  /* 0x001d181d01007387 */ /* 0x0001e40000100800 */
[----:B0-----:R-:W-:-:S05]  /*285d0*/  IADD3 R29, P4, R10, R2, RZ ;  /* 0x000000020a1d7210 */ /* 0x001fca0007f9e0ff */
[----:B------:R0:W-:Y:S04]  /*285e0*/  STL [R1+0x1d1c], R29 ;  /* 0x001d1c1d01007387 */ /* 0x0001e80000100800 */
[----:B0-----:R-:W4:Y:S01]  /*285f0*/  LDL.LU R29, [R1+0x1e70] ;  /* 0x001e7000011d7983 */ /* 0x001f220000300800 */
[----:B------:R-:W-:-:S05]  /*28600*/  LEA.HI.X.SX32 R28, R28, R3, 0x1, P0 ;  /* 0x000000031c1c7211 */ /* 0x000fca00000f0eff */
[----:B------:R4:W-:Y:S02]  /*28610*/  STL [R1+0x1d10], R28 ;  /* 0x001d101c01007387 */ /* 0x0009e40000100800 */
[----:B----4-:R-:W-:-:S05]  /*28620*/  IADD3 R28, P0, R29, R2, RZ ;  /* 0x000000021d1c7210 */ /* 0x010fca0007f1e0ff */
        /* <DEDUP_REMOVED lines=28> */
[----:B------:R4:W-:Y:S01]  /*287f0*/  STL [R1+0x1ce0], R29 ;  /* 0x001ce01d01007387 */ /* 0x0009e20000100800 */
[-C--:B------:R-:W-:Y:S02]  /*28800*/  LEA.HI.X.SX32 R28, R28, R3.reuse, 0x1, P1 ;  /* 0x000000031c1c7211 */ /* 0x080fe400008f0eff */
[-C--:B------:R-:W-:Y:S02]  /*28810*/  LEA.HI.X.SX32 R6, R6, R3.reuse, 0x1, P2 ;  /* 0x0000000306067211 */ /* 0x080fe400010f0eff */
[-C--:B------:R-:W-:Y:S02]  /*28820*/  LEA.HI.X.SX32 R7, R7, R3.reuse, 0x1, P3 ;  /* 0x0000000307077211 */ /* 0x080fe400018f0eff */
[----:B------:R-:W-:Y:S01]  /*28830*/  LEA.HI.X.SX32 R8, R8, R3, 0x1, P5 ;  /* 0x0000000308087211 */ /* 0x000fe200028f0eff */
[----:B------:R-:W-:Y:S02]  /*28840*/  IMAD R23, R23, UR6, RZ ;  /* 0x0000000617177c24 */ /* 0x000fe4000f8e02ff */
[----:B------:R-:W-:-:S02]  /*28850*/  IMAD R24, R24, UR6, RZ ;  /* 0x0000000618187c24 */ /* 0x000fc4000f8e02ff */
[----:B------:R-:W-:Y:S01]  /*28860*/  IMAD R25, R25, UR6, RZ ;  /* 0x0000000619197c24 */ /* 0x000fe2000f8e02ff */
[----:B----4-:R-:W-:-:S05]  /*28870*/  IADD3 R29, P0, R10, R2, RZ ;  /* 0x000000020a1d7210 */ /* 0x010fca0007f1e0ff */
[----:B------:R3:W-:Y:S04]  /*28880*/  STL [R1+0x1ce4], R29 ;  /* 0x001ce41d01007387 */ /* 0x0007e80000100800 */
[----:B------:R2:W-:Y:S01]  /*28890*/  STL [R1+0x1cd8], R28 ;  /* 0x001cd81c01007387 */ /* 0x0005e20000100800 */
[-C--:B---3--:R-:W-:Y:S02]  /*288a0*/  IADD3 R29, P1, R11, R2.reuse, RZ ;  /* 0x000000020b1d7210 */ /* 0x088fe40007f3e0ff */
[----:B--2---:R-:W-:-:S03]  /*288b0*/  IADD3 R28, P2, R12, R2, RZ ;  /* 0x000000020c1c7210 */ /* 0x004fc60007f5e0ff */
[----:B------:R-:W-:Y:S04]  /*288c0*/  STL [R1+0x1cdc], R29 ;  /* 0x001cdc1d01007387 */ /* 0x000fe80000100800 */
[----:B------:R0:W-:Y:S04]  /*288d0*/  STL [R1+0x1cd0], R6 ;  /* 0x001cd00601007387 */ /* 0x0001e80000100800 */
[----:B------:R-:W-:Y:S01]  /*288e0*/  STL [R1+0x1cd4], R28 ;  /* 0x001cd41c01007387 */ /* 0x000fe20000100800 */
[----:B0-----:R-:W-:-:S03]  /*288f0*/  IADD3 R6, P3, R13, R2, RZ ;  /* 0x000000020d067210 */ /* 0x001fc60007f7e0ff */
[----:B------:R0:W-:Y:S04]  /*28900*/  STL [R1+0x1cc8], R7 ;  /* 0x001cc80701007387 */ /* 0x0001e80000100800 */
[----:B------:R1:W-:Y:S01]  /*28910*/  STL [R1+0x1ccc], R6 ;  /* 0x001ccc0601007387 */ /* 0x0003e20000100800 */
[----:B0-----:R-:W-:-:S03]  /*28920*/  IADD3 R7, P5, R14, R2, RZ ;  /* 0x000000020e077210 */ /* 0x001fc60007fbe0ff */
[----:B------:R0:W-:Y:S01]  /*28930*/  STL [R1+0x1cc0], R8 ;  /* 0x001cc00801007387 */ /* 0x0001e20000100800 */
[----:B-1----:R-:W-:-:S03]  /*28940*/  LEA.HI.X.SX32 R6, R9, R3, 0x1, P4 ;  /* 0x0000000309067211 */ /* 0x002fc600020f0eff */
[----:B------:R1:W-:Y:S04]  /*28950*/  STL [R1+0x1cc4], R7 ;  /* 0x001cc40701007387 */ /* 0x0003e80000100800 */
[----:B------:R2:W-:Y:S01]  /*28960*/  STL [R1+0x1cb8], R6 ;  /* 0x001cb80601007387 */ /* 0x0005e20000100800 */
[----:B0-----:R-:W-:Y:S02]  /*28970*/  IADD3 R8, P4, R15, R2, RZ ;  /* 0x000000020f087210 */ /* 0x001fe40007f9e0ff */
[----:B-1----:R-:W-:-:S03]  /*28980*/  LEA.HI.X.SX32 R7, R10, R3, 0x1, P0 ;  /* 0x000000030a077211 */ /* 0x002fc600000f0eff */
[----:B------:R0:W-:Y:S01]  /*28990*/  STL [R1+0x1cbc], R8 ;  /* 0x001cbc0801007387 */ /* 0x0001e20000100800 */
[----:B--2---:R-:W-:-:S03]  /*289a0*/  IADD3 R6, P0, R16, R2, RZ ;  /* 0x0000000210067210 */ /* 0x004fc60007f1e0ff */
[----:B------:R1:W-:Y:S04]  /*289b0*/  STL [R1+0x1cb0], R7 ;  /* 0x001cb00701007387 */ /* 0x0003e80000100800 */
[----:B------:R2:W-:Y:S01]  /*289c0*/  STL [R1+0x1cb4], R6 ;  /* 0x001cb40601007387 */ /* 0x0005e20000100800 */
[----:B0-----:R-:W-:Y:S02]  /*289d0*/  LEA.HI.X.SX32 R8, R11, R3, 0x1, P1 ;  /* 0x000000030b087211 */ /* 0x001fe400008f0eff */
[----:B-1----:R-:W-:-:S03]  /*289e0*/  IADD3 R7, P1, R17, R2, RZ ;  /* 0x0000000211077210 */ /* 0x002fc60007f3e0ff */
[----:B------:R0:W-:Y:S01]  /*289f0*/  STL [R1+0x1ca8], R8 ;  /* 0x001ca80801007387 */ /* 0x0001e20000100800 */
[----:B--2---:R-:W-:-:S03]  /*28a00*/  LEA.HI.X.SX32 R6, R12, R3, 0x1, P2 ;  /* 0x000000030c067211 */ /* 0x004fc600010f0eff */
[----:B------:R-:W2:Y:S04]  /*28a10*/  LDL.LU R10, [R1+0x14] ;  /* 0x00001400010a7983 */ /* 0x000ea80000300800 */
[----:B------:R1:W-:Y:S04]  /*28a20*/  STL [R1+0x1cac], R7 ;  /* 0x001cac0701007387 */ /* 0x0003e80000100800 */
[----:B------:R3:W-:Y:S04]  /*28a30*/  STL [R1+0x1ca0], R6 ;  /* 0x001ca00601007387 */ /* 0x0007e80000100800 */
[----:B0-----:R-:W4:Y:S01]  /*28a40*/  LDL.LU R8, [R1+0x1c] ;  /* 0x00001c0001087983 */ /* 0x001f220000300800 */
[----:B-1----:R-:W-:-:S02]  /*28a50*/  IADD3 R7, P2, R18, R2, RZ ;  /* 0x0000000212077210 */ /* 0x002fc40007f5e0ff */
[----:B---3--:R-:W-:-:S03]  /*28a60*/  LEA.HI.X.SX32 R6, R13, R3, 0x1, P3 ;  /* 0x000000030d067211 */ /* 0x008fc600018f0eff */
[----:B------:R0:W-:Y:S04]  /*28a70*/  STL [R1+0x1ca4], R7 ;  /* 0x001ca40701007387 */ /* 0x0001e80000100800 */
[----:B------:R1:W-:Y:S04]  /*28a80*/  STL [R1+0x1c98], R6 ;  /* 0x001c980601007387 */ /* 0x0003e80000100800 */
[----:B------:R-:W3:Y:S01]  /*28a90*/  LDL.LU R28, [R1+0x24] ;  /* 0x00002400011c7983 */ /* 0x000ee20000300800 */
[----:B0-----:R-:W-:Y:S02]  /*28aa0*/  IADD3 R7, P3, R19, R2, RZ ;  /* 0x0000000213077210 */ /* 0x001fe40007f7e0ff */
[----:B-1----:R-:W-:-:S02]  /*28ab0*/  LEA.HI.X.SX32 R6, R14, R3, 0x1, P5 ;  /* 0x000000030e067211 */ /* 0x002fc400028f0eff */
[----:B------:R-:W-:Y:S01]  /*28ac0*/  IADD3 R9, P5, R20, R2, RZ ;  /* 0x0000000214097210 */ /* 0x000fe20007fbe0ff */
[----:B------:R0:W-:Y:S04]  /*28ad0*/  STL [R1+0x1c9c], R7 ;  /* 0x001c9c0701007387 */ /* 0x0001e80000100800 */
[----:B------:R1:W-:Y:S04]  /*28ae0*/  STL [R1+0x1c90], R6 ;  /* 0x001c900601007387 */ /* 0x0003e80000100800 */
[----:B0-----:R-:W3:Y:S01]  /*28af0*/  LDL.LU R7, [R1+0x30] ;  /* 0x0000300001077983 */ /* 0x001ee20000300800 */
[----:B-1----:R-:W-:-:S03]  /*28b00*/  LEA.HI.X.SX32 R6, R15, R3, 0x1, P4 ;  /* 0x000000030f067211 */ /* 0x002fc600020f0eff */
[----:B------:R0:W-:Y:S01]  /*28b10*/  STL [R1+0x1c94], R9 ;  /* 0x001c940901007387 */ /* 0x0001e20000100800 */
[----:B------:R-:W-:-:S03]  /*28b20*/  LEA.HI.X.SX32 R11, R16, R3, 0x1, P0 ;  /* 0x00000003100b7211 */ /* 0x000fc600000f0eff */
[----:B------:R1:W-:Y:S01]  /*28b30*/  STL [R1+0x1c88], R6 ;  /* 0x001c880601007387 */ /* 0x0003e20000100800 */
[----:B0-----:R-:W-:-:S03]  /*28b40*/  IADD3 R9, P4, R21, R2, RZ ;  /* 0x0000000215097210 */ /* 0x001fc60007f9e0ff */
[----:B-1----:R-:W3:Y:S04]  /*28b50*/  LDL.LU R6, [R1+0x48] ;  /* 0x0000480001067983 */ /* 0x002ee80000300800 */
[----:B------:R0:W-:Y:S04]  /*28b60*/  STL [R1+0x1c8c], R9 ;  /* 0x001c8c0901007387 */ /* 0x0001e80000100800 */
[----:B------:R1:W-:Y:S01]  /*28b70*/  STL [R1+0x1c80], R11 ;  /* 0x001c800b01007387 */ /* 0x0003e20000100800 */
[----:B------:R-:W-:-:S03]  /*28b80*/  LEA.HI.X.SX32 R12, R18, R3, 0x1, P2 ;  /* 0x00000003120c7211 */ /* 0x000fc600010f0eff */
[----:B------:R-:W3:Y:S01]  /*28b90*/  LDL.LU R29, [R1+0x58] ;  /* 0x00005800011d7983 */ /* 0x000ee20000300800 */
[----:B0-----:R-:W-:Y:S02]  /*28ba0*/  IADD3 R9, P0, R22, R2, RZ ;  /* 0x0000000216097210 */ /* 0x001fe40007f1e0ff */
[----:B-1----:R-:W-:-:S03]  /*28bb0*/  LEA.HI.X.SX32 R11, R17, R3, 0x1, P1 ;  /* 0x00000003110b7211 */ /* 0x002fc600008f0eff */
[----:B------:R0:W-:Y:S04]  /*28bc0*/  STL [R1+0x1c84], R9 ;  /* 0x001c840901007387 */ /* 0x0001e80000100800 */
[----:B------:R1:W-:Y:S01]  /*28bd0*/  STL [R1+0x1c78], R11 ;  /* 0x001c780b01007387 */ /* 0x0003e20000100800 */
[----:B0-----:R-:W-:-:S05]  /*28be0*/  IADD3 R9, P1, R23, R2, RZ ;  /* 0x0000000217097210 */ /* 0x001fca0007f3e0ff */
[----:B------:R0:W-:Y:S01]  /*28bf0*/  STL [R1+0x1c7c], R9 ;  /* 0x001c7c0901007387 */ /* 0x0001e20000100800 */
[----:B-1----:R-:W-:-:S03]  /*28c00*/  IADD3 R11, P2, R24, R2, RZ ;  /* 0x00000002180b7210 */ /* 0x002fc60007f5e0ff */
[----:B------:R-:W-:Y:S01]  /*28c10*/  STL [R1+0x1c70], R12 ;  /* 0x001c700c01007387 */ /* 0x000fe20000100800 */
[----:B0-----:R-:W-:-:S03]  /*28c20*/  LEA.HI.X.SX32 R9, R19, R3, 0x1, P3 ;  /* 0x0000000313097211 */ /* 0x001fc600018f0eff */
[----:B------:R-:W3:Y:S04]  /*28c30*/  LDL.LU R19, [R1+0x70] ;  /* 0x0000700001137983 */ /* 0x000ee80000300800 */
[----:B------:R0:W-:Y:S04]  /*28c40*/  STL [R1+0x1c74], R11 ;  /* 0x001c740b01007387 */ /* 0x0001e80000100800 */
[----:B------:R-:W3:Y:S04]  /*28c50*/  LDL.LU R18, [R1+0x78] ;  /* 0x0000780001127983 */ /* 0x000ee80000300800 */
[----:B------:R1:W-:Y:S01]  /*28c60*/  STL [R1+0x1c68], R9 ;  /* 0x001c680901007387 */ /* 0x0003e20000100800 */
[----:B0-----:R-:W-:-:S03]  /*28c70*/  IADD3 R11, P3, R25, R2, RZ ;  /* 0x00000002190b7210 */ /* 0x001fc60007f7e0ff */
[----:B------:R-:W3:Y:S01]  /*28c80*/  LDL.LU R17, [R1+0x8c] ;  /* 0x00008c0001117983 */ /* 0x000ee20000300800 */
[----:B-1----:R-:W-:-:S03]  /*28c90*/  LEA.HI.X.SX32 R9, R20, R3, 0x1, P5 ;  /* 0x0000000314097211 */ /* 0x002fc600028f0eff */
[----:B------:R0:W-:Y:S04]  /*28ca0*/  STL [R1+0x1c6c], R11 ;  /* 0x001c6c0b01007387 */ /* 0x0001e80000100800 */
[----:B------:R1:W-:Y:S04]  /*28cb0*/  STL [R1+0x1c60], R9 ;  /* 0x001c600901007387 */ /* 0x0003e80000100800 */
[----:B------:R-:W3:Y:S01]  /*28cc0*/  LDL.LU R16, [R1+0x94] ;  /* 0x0000940001107983 */ /* 0x000ee20000300800 */
[----:B------:R-:W-:Y:S02]  /*28cd0*/  IMAD R26, R26, UR6, RZ ;  /* 0x000000061a1a7c24 */ /* 0x000fe4000f8e02ff */
[----:B------:R-:W-:-:S03]  /*28ce0*/  IMAD R27, R27, UR6, RZ ;  /* 0x000000061b1b7c24 */ /* 0x000fc6000f8e02ff */
[-C--:B0-----:R-:W-:Y:S02]  /*28cf0*/  IADD3 R11, P5, R26, R2.reuse, RZ ;  /* 0x000000021a0b7210 */ /* 0x081fe40007fbe0ff */
[-C--:B-1----:R-:W-:Y:S02]  /*28d00*/  LEA.HI.X.SX32 R9, R21, R3.reuse, 0x1, P4 ;  /* 0x0000000315097211 */ /* 0x082fe400020f0eff */
[----:B------:R-:W-:Y:S01]  /*28d10*/  IADD3 R12, P4, R27, R2, RZ ;  /* 0x000000021b0c7210 */ /* 0x000fe20007f9e0ff */
[----:B------:R0:W-:Y:S04]  /*28d20*/  STL [R1+0x1c64], R11 ;  /* 0x001c640b01007387 */ /* 0x0001e80000100800 */
[----:B------:R1:W-:Y:S01]  /*28d30*/  STL [R1+0x1c58], R9 ;  /* 0x001c580901007387 */ /* 0x0003e20000100800 */
[----:B0-----:R-:W-:-:S03]  /*28d40*/  LEA.HI.X.SX32 R11, R22, R3, 0x1, P0 ;  /* 0x00000003160b7211 */ /* 0x001fc600000f0eff */
[----:B-1----:R-:W3:Y:S04]  /*28d50*/  LDL.LU R9, [R1+0x9c] ;  /* 0x00009c0001097983 */ /* 0x002ee80000300800 */
[----:B------:R-:W-:Y:S04]  /*28d60*/  STL [R1+0x1c5c], R12 ;  /* 0x001c5c0c01007387 */ /* 0x000fe80000100800 */
[----:B------:R0:W-:Y:S04]  /*28d70*/  STL [R1+0x1c50], R11 ;  /* 0x001c500b01007387 */ /* 0x0001e80000100800 */
[----:B------:R-:W3:Y:S01]  /*28d80*/  LDL.LU R15, [R1+0xb4] ;  /* 0x0000b400010f7983 */ /* 0x000ee20000300800 */
[----:B0-----:R-:W-:-:S02]  /*28d90*/  LEA.HI.X.SX32 R11, R23, R3, 0x1, P1 ;  /* 0x00000003170b7211 */ /* 0x001fc400008f0eff */
[----:B--2---:R-:W-:-:S05]  /*28da0*/  IADD3 R12, P0, R10, R2, RZ ;  /* 0x000000020a0c7210 */ /* 0x004fca0007f1e0ff */
[----:B------:R4:W-:Y:S04]  /*28db0*/  STL [R1+0x1c54], R12 ;  /* 0x001c540c01007387 */ /* 0x0009e80000100800 */
[----:B------:R0:W-:Y:S04]  /*28dc0*/  STL [R1+0x1c48], R11 ;  /* 0x001c480b01007387 */ /* 0x0001e80000100800 */
[----:B------:R-:W2:Y:S01]  /*28dd0*/  LDL.LU R14, [R1+0xc0] ;  /* 0x0000c000010e7983 */ /* 0x000ea20000300800 */
[----:B----4-:R-:W-:Y:S02]  /*28de0*/  IADD3 R12, P1, R8, R2, RZ ;  /* 0x00000002080c7210 */ /* 0x010fe40007f3e0ff */
[----:B0-----:R-:W-:-:S03]  /*28df0*/  LEA.HI.X.SX32 R11, R24, R3, 0x1, P2 ;  /* 0x00000003180b7211 */ /* 0x001fc600010f0eff */
[----:B------:R3:W-:Y:S04]  /*28e00*/  STL [R1+0x1c4c], R12 ;  /* 0x001c4c0c01007387 */ /* 0x0007e80000100800 */
[----:B------:R0:W-:Y:S04]  /*28e10*/  STL [R1+0x1c40], R11 ;  /* 0x001c400b01007387 */ /* 0x0001e80000100800 */
[----:B------:R-:W4:Y:S01]  /*28e20*/  LDL.LU R13, [R1+0xc8] ;  /* 0x0000c800010d7983 */ /* 0x000f220000300800 */
[----:B---3--:R-:W-:Y:S02]  /*28e30*/  IADD3 R12, P2, R28, R2, RZ ;  /* 0x000000021c0c7210 */ /* 0x008fe40007f5e0ff */
[----:B0-----:R-:W-:-:S03]  /*28e40*/  LEA.HI.X.SX32 R11, R25, R3, 0x1, P3 ;  /* 0x00000003190b7211 */ /* 0x001fc600018f0eff */
[----:B------:R0:W-:Y:S04]  /*28e50*/  STL [R1+0x1c44], R12 ;  /* 0x001c440c01007387 */ /* 0x0001e80000100800 */
[----:B------:R1:W-:Y:S04]  /*28e60*/  STL [R1+0x1c38], R11 ;  /* 0x001c380b01007387 */ /* 0x0003e80000100800 */
[----:B0-----:R-:W3:Y:S01]  /*28e70*/  LDL.LU R12, [R1+0xd0] ;  /* 0x0000d000010c7983 */ /* 0x001ee20000300800 */
[----:B------:R-:W-:Y:S02]  /*28e80*/  IADD3 R20, P3, R7, R2, RZ ;  /* 0x0000000207147210 */ /* 0x000fe40007f7e0ff */
[----:B-1----:R-:W-:-:S03]  /*28e90*/  LEA.HI.X.SX32 R11, R26, R3, 0x1, P5 ;  /* 0x000000031a0b7211 */ /* 0x002fc600028f0eff */
[----:B------:R0:W-:Y:S04]  /*28ea0*/  STL [R1+0x1c3c], R20 ;  /* 0x001c3c1401007387 */ /* 0x0001e80000100800 */
[----:B------:R1:W-:Y:S01]  /*28eb0*/  STL [R1+0x1c30], R11 ;  /* 0x001c300b01007387 */ /* 0x0003e20000100800 */
[----:B0-----:R-:W-:Y:S02]  /*28ec0*/  LEA.HI.X.SX32 R20, R27, R3, 0x1, P4 ;  /* 0x000000031b147211 */ /* 0x001fe400020f0eff */
[-C--:B------:R-:W-:Y:S01]  /*28ed0*/  IADD3 R21, P5, R6, R2.reuse, RZ ;  /* 0x0000000206157210 */ /* 0x080fe20007fbe0ff */
[----:B-1----:R-:W3:Y:S04]  /*28ee0*/  LDL.LU R11, [R1+0xd8] ;  /* 0x0000d800010b7983 */ /* 0x002ee80000300800 */
[----:B------:R0:W-:Y:S04]  /*28ef0*/  STL [R1+0x1c34], R21 ;  /* 0x001c341501007387 */ /* 0x0001e80000100800 */
[----:B------:R1:W-:Y:S01]  /*28f00*/  STL [R1+0xd68], R20 ;  /* 0x000d681401007387 */ /* 0x0003e20000100800 */
[----:B0-----:R-:W-:-:S02]  /*28f10*/  IADD3 R21, P4, R29, R2, RZ ;  /* 0x000000021d157210 */ /* 0x001fc40007f9e0ff */
[-C--:B-1----:R-:W-:Y:S02]  /*28f20*/  LEA.HI.X.SX32 R20, R10, R3.reuse, 0x1, P0 ;  /* 0x000000030a147211 */ /* 0x082fe400000f0eff */
[----:B------:R-:W3:Y:S04]  /*28f30*/  LDL.LU R10, [R1+0xe0] ;  /* 0x0000e000010a7983 */ /* 0x000ee80000300800 */
[----:B------:R-:W-:Y:S04]  /*28f40*/  STL [R1+0xd84], R21 ;  /* 0x000d841501007387 */ /* 0x000fe80000100800 */
[----:B------:R0:W-:Y:S02]  /*28f50*/  STL [R1+0xd6c], R20 ;  /* 0x000d6c1401007387 */ /* 0x0001e40000100800 */
[----:B0-----:R-:W-:-:S02]  /*28f60*/  LEA.HI.X.SX32 R20, R8, R3, 0x1, P1 ;  /* 0x0000000308147211 */ /* 0x001fc400008f0eff */
[----:B------:R-:W3:Y:S01]  /*28f70*/  LDL.LU R8, [R1+0xe8] ;  /* 0x0000e80001087983 */ /* 0x000ee20000300800 */
[----:B------:R-:W-:-:S05]  /*28f80*/  IADD3 R21, P0, R19, R2, RZ ;  /* 0x0000000213157210 */ /* 0x000fca0007f1e0ff */
[----:B------:R0:W-:Y:S04]  /*28f90*/  STL [R1+0xd8c], R21 ;  /* 0x000d8c1501007387 */ /* 0x0001e80000100800 */
[----:B------:R1:W-:Y:S01]  /*28fa0*/  STL [R1+0xd70], R20 ;  /* 0x000d701401007387 */ /* 0x0003e20000100800 */
[-C--:B0-----:R-:W-:Y:S02]  /*28fb0*/  IADD3 R21, P1, R18, R2.reuse, RZ ;  /* 0x0000000212157210 */ /* 0x081fe40007f3e0ff */
[----:B-1----:R-:W-:Y:S02]  /*28fc0*/  LEA.HI.X.SX32 R20, R28, R3, 0x1, P2 ;  /* 0x000000031c147211 */ /* 0x002fe400010f0eff */
[----:B------:R-:W3:Y:S04]  /*28fd0*/  LDL.LU R28, [R1+0xf4] ;  /* 0x0000f400011c7983 */ /* 0x000ee80000300800 */
[----:B------:R0:W-:Y:S04]  /*28fe0*/  STL [R1+0xd94], R21 ;  /* 0x000d941501007387 */ /* 0x0001e80000100800 */
[----:B------:R1:W-:Y:S01]  /*28ff0*/  STL [R1+0xd74], R20 ;  /* 0x000d741401007387 */ /* 0x0003e20000100800 */
[----:B0-----:R-:W-:-:S02]  /*29000*/  IADD3 R21, P2, R17, R2, RZ ;  /* 0x0000000211157210 */ /* 0x001fc40007f5e0ff */
[----:B-1----:R-:W-:Y:S02]  /*29010*/  LEA.HI.X.SX32 R20, R7, R3, 0x1, P3 ;  /* 0x0000000307147211 */ /* 0x002fe400018f0eff */
[----:B------:R-:W3:Y:S04]  /*29020*/  LDL.LU R7, [R1+0x100] ;  /* 0x0001000001077983 */ /* 0x000ee80000300800 */
        /* <DEDUP_REMOVED lines=12> */
[----:B0-----:R-:W-:Y:S02]  /*290f0*/  IADD3 R21, P4, R15, R2, RZ ;  /* 0x000000020f157210 */ /* 0x001fe40007f9e0ff */
[-C--:B-1----:R-:W-:Y:S02]  /*29100*/  LEA.HI.X.SX32 R20, R19, R3.reuse, 0x1, P0 ;  /* 0x0000000313147211 */ /* 0x082fe400000f0eff */
[----:B------:R-:W3:Y:S04]  /*29110*/  LDL.LU R19, [R1+0x1bc] ;  /* 0x0001bc0001137983 */ /* 0x000ee80000300800 */
[----:B------:R-:W-:Y:S04]  /*29120*/  STL [R1+0xdb4], R21 ;  /* 0x000db41501007387 */ /* 0x000fe80000100800 */
[----:B------:R0:W-:Y:S02]  /*29130*/  STL [R1+0xd88], R20 ;  /* 0x000d881401007387 */ /* 0x0001e40000100800 */
[----:B0-----:R-:W-:-:S02]  /*29140*/  LEA.HI.X.SX32 R20, R18, R3, 0x1, P1 ;  /* 0x0000000312147211 */ /* 0x001fc400008f0eff */
[----:B------:R-:W3:Y:S01]  /*29150*/  LDL.LU R18, [R1+0x1d0] ;  /* 0x0001d00001127983 */ /* 0x000ee20000300800 */
[----:B--2---:R-:W-:-:S05]  /*29160*/  IADD3 R21, P0, R14, R2, RZ ;  /* 0x000000020e157210 */ /* 0x004fca0007f1e0ff */
[----:B------:R4:W-:Y:S04]  /*29170*/  STL [R1+0xdbc], R21 ;  /* 0x000dbc1501007387 */ /* 0x0009e80000100800 */
[----:B------:R0:W-:Y:S01]  /*29180*/  STL [R1+0xd90], R20 ;  /* 0x000d901401007387 */ /* 0x0001e20000100800 */
[-C--:B----4-:R-:W-:Y:S02]  /*29190*/  IADD3 R21, P1, R13, R2.reuse, RZ ;  /* 0x000000020d157210 */ /* 0x090fe40007f3e0ff */
[----:B0-----:R-:W-:Y:S02]  /*291a0*/  LEA.HI.X.SX32 R20, R17, R3, 0x1, P2 ;  /* 0x0000000311147211 */ /* 0x001fe400010f0eff */
[----:B------:R-:W2:Y:S04]  /*291b0*/  LDL.LU R17, [R1+0x1d4] ;  /* 0x0001d40001117983 */ /* 0x000ea80000300800 */
[----:B------:R3:W-:Y:S04]  /*291c0*/  STL [R1+0xdc4], R21 ;  /* 0x000dc41501007387 */ /* 0x0007e80000100800 */
[----:B------:R0:W-:Y:S01]  /*291d0*/  STL [R1+0xd98], R20 ;  /* 0x000d981401007387 */ /* 0x0001e20000100800 */
[----:B---3--:R-:W-:-:S02]  /*291e0*/  IADD3 R21, P2, R12, R2, RZ ;  /* 0x000000020c157210 */ /* 0x008fc40007f5e0ff */
[----:B0-----:R-:W-:Y:S02]  /*291f0*/  LEA.HI.X.SX32 R20, R16, R3, 0x1, P3 ;  /* 0x0000000310147211 */ /* 0x001fe400018f0eff */
[----:B------:R-:W3:Y:S04]  /*29200*/  LDL.LU R16, [R1+0x1d8] ;  /* 0x0001d80001107983 */ /* 0x000ee80000300800 */
[----:B------:R0:W-:Y:S04]  /*29210*/  STL [R1+0xdcc], R21 ;  /* 0x000dcc1501007387 */ /* 0x0001e80000100800 */
[----:B------:R1:W-:Y:S01]  /*29220*/  STL [R1+0xda0], R20 ;  /* 0x000da01401007387 */ /* 0x0003e20000100800 */
[----:B0-----:R-:W-:-:S02]  /*29230*/  IADD3 R21, P3, R11, R2, RZ ;  /* 0x000000020b157210 */ /* 0x001fc40007f7e0ff */
[----:B-1----:R-:W-:Y:S02]  /*29240*/  LEA.HI.X.SX32 R20, R9, R3, 0x1, P5 ;  /* 0x0000000309147211 */ /* 0x002fe400028f0eff */
[----:B------:R-:W4:Y:S04]  /*29250*/  LDL.LU R9, [R1+0x1dc] ;  /* 0x0001dc0001097983 */ /* 0x000f280000300800 */
        /* <DEDUP_REMOVED lines=28> */
[-C--:B-1----:R-:W-:Y:S02]  /*29420*/  LEA.HI.X.SX32 R20, R10, R3.reuse, 0x1, P5 ;  /* 0x000000030a147211 */ /* 0x082fe400028f0eff */
[----:B------:R-:W4:Y:S04]  /*29430*/  LDL.LU R10, [R1+0x1f8] ;  /* 0x0001f800010a7983 */ /* 0x000f280000300800 */
[----:B------:R-:W-:Y:S04]  /*29440*/  STL [R1+0xe04], R21 ;  /* 0x000e041501007387 */ /* 0x000fe80000100800 */
[----:B------:R0:W-:Y:S02]  /*29450*/  STL [R1+0xdd8], R20 ;  /* 0x000dd81401007387 */ /* 0x0001e40000100800 */
[----:B0-----:R-:W-:-:S02]  /*29460*/  LEA.HI.X.SX32 R20, R8, R3, 0x1, P4 ;  /* 0x0000000308147211 */ /* 0x001fc400020f0eff */
[----:B------:R-:W4:Y:S01]  /*29470*/  LDL.LU R8, [R1+0x1fc] ;  /* 0x0001fc0001087983 */ /* 0x000f220000300800 */
[----:B------:R-:W-:-:S05]  /*29480*/  IADD3 R21, P5, R19, R2, RZ ;  /* 0x0000000213157210 */ /* 0x000fca0007fbe0ff */
[----:B------:R0:W-:Y:S04]  /*29490*/  STL [R1+0xe0c], R21 ;  /* 0x000e0c1501007387 */ /* 0x0001e80000100800 */
[----:B------:R1:W-:Y:S01]  /*294a0*/  STL [R1+0xde0], R20 ;  /* 0x000de01401007387 */ /* 0x0003e20000100800 */
[----:B0-----:R-:W-:Y:S02]  /*294b0*/  IADD3 R21, P4, R18, R2, RZ ;  /* 0x0000000212157210 */ /* 0x001fe40007f9e0ff */
[-C--:B-1----:R-:W-:Y:S02]  /*294c0*/  LEA.HI.X.SX32 R20, R28, R3.reuse, 0x1, P0 ;  /* 0x000000031c147211 */ /* 0x082fe400000f0eff */
[----:B------:R-:W4:Y:S04]  /*294d0*/  LDL.LU R28, [R1+0x200] ;  /* 0x00020000011c7983 */ /* 0x000f280000300800 */
[----:B------:R-:W-:Y:S04]  /*294e0*/  STL [R1+0xe14], R21 ;  /* 0x000e141501007387 */ /* 0x000fe80000100800 */
[----:B------:R0:W-:Y:S02]  /*294f0*/  STL [R1+0xde8], R20 ;  /* 0x000de81401007387 */ /* 0x0001e40000100800 */
[----:B0-----:R-:W-:-:S02]  /*29500*/  LEA.HI.X.SX32 R20, R7, R3, 0x1, P1 ;  /* 0x0000000307147211 */ /* 0x001fc400008f0eff */
[----:B------:R-:W4:Y:S01]  /*29510*/  LDL.LU R7, [R1+0x204] ;  /* 0x0002040001077983 */ /* 0x000f220000300800 */
[----:B--2---:R-:W-:-:S05]  /*29520*/  IADD3 R21, P0, R17, R2, RZ ;  /* 0x0000000211157210 */ /* 0x004fca0007f1e0ff */
[----:B------:R-:W-:Y:S04]  /*29530*/  STL [R1+0xe1c], R21 ;  /* 0x000e1c1501007387 */ /* 0x000fe80000100800 */
[----:B------:R0:W-:Y:S02]  /*29540*/  STL [R1+0xdf0], R20 ;  /* 0x000df01401007387 */ /* 0x0001e40000100800 */
[----:B0-----:R-:W-:Y:S02]  /*29550*/  LEA.HI.X.SX32 R20, R6, R3, 0x1, P2 ;  /* 0x0000000306147211 */ /* 0x001fe400010f0eff */
[-C--:B---3--:R-:W-:Y:S01]  /*29560*/  IADD3 R21, P1, R16, R2.reuse, RZ ;  /* 0x0000000210157210 */ /* 0x088fe20007f3e0ff */
[----:B------:R-:W2:Y:S04]  /*29570*/  LDL.LU R6, [R1+0x208] ;  /* 0x0002080001067983 */ /* 0x000ea80000300800 */
[----:B------:R4:W-:Y:S04]  /*29580*/  STL [R1+0xe24], R21 ;  /* 0x000e241501007387 */ /* 0x0009e80000100800 */
[----:B------:R0:W-:Y:S01]  /*29590*/  STL [R1+0xdf8], R20 ;  /* 0x000df81401007387 */ /* 0x0001e20000100800 */
[----:B----4-:R-:W-:-:S02]  /*295a0*/  IADD3 R21, P2, R9, R2, RZ ;  /* 0x0000000209157210 */ /* 0x010fc40007f5e0ff */
        /* <DEDUP_REMOVED lines=55> */
[----:B------:R-:W2:Y:S01]  /*29920*/  LDL.LU R10, [R1+0x23c] ;  /* 0x00023c00010a7983 */ /* 0x000ea20000300800 */
[----:B---3--:R-:W-:-:S05]  /*29930*/  IADD3 R21, P1, R29, R2, RZ ;  /* 0x000000021d157210 */ /* 0x008fca0007f3e0ff */
[----:B------:R-:W-:Y:S04]  /*29940*/  STL [R1+0xe84], R21 ;  /* 0x000e841501007387 */ /* 0x000fe80000100800 */
[----:B------:R0:W-:Y:S02]  /*29950*/  STL [R1+0xe58], R20 ;  /* 0x000e581401007387 */ /* 0x0001e40000100800 */
[----:B0-----:R-:W-:Y:S02]  /*29960*/  LEA.HI.X.SX32 R20, R8, R3, 0x1, P3 ;  /* 0x0000000308147211 */ /* 0x001fe400018f0eff */
[-C--:B----4-:R-:W-:Y:S01]  /*29970*/  IADD3 R21, P2, R19, R2.reuse, RZ ;  /* 0x0000000213157210 */ /* 0x090fe20007f5e0ff */
        /* <DEDUP_REMOVED lines=59> */
[----:B------:R-:W3:Y:S01]  /*29d30*/  LDL.LU R13, [R1+0x2e8] ;  /* 0x0002e800010d7983 */ /* 0x000ee20000300800 */
[----:B----4-:R-:W-:-:S05]  /*29d40*/  IADD3 R21, P2, R28, R2, RZ ;  /* 0x000000021c157210 */ /* 0x010fca0007f5e0ff */
[----:B------:R-:W-:Y:S04]  /*29d50*/  STL [R1+0xeec], R21 ;  /* 0x000eec1501007387 */ /* 0x000fe80000100800 */
[----:B------:R0:W-:Y:S02]  /*29d60*/  STL [R1+0xec0], R20 ;  /* 0x000ec01401007387 */ /* 0x0001e40000100800 */
[----:B0-----:R-:W-:Y:S02]  /*29d70*/  LEA.HI.X.SX32 R20, R12, R3, 0x1, P5 ;  /* 0x000000030c147211 */ /* 0x001fe400028f0eff */
[----:B------:R-:W4:Y:S01]  /*29d80*/  LDL.LU R12, [R1+0x2ec] ;  /* 0x0002ec00010c7983 */ /* 0x000f220000300800 */
[----:B------:R-:W-:-:S05]  /*29d90*/  IADD3 R21, P3, R7, R2, RZ ;  /* 0x0000000207157210 */ /* 0x000fca0007f7e0ff */
[----:B------:R-:W-:Y:S04]  /*29da0*/  STL [R1+0xef4], R21 ;  /* 0x000ef41501007387 */ /* 0x000fe80000100800 */
[----:B------:R0:W-:Y:S02]  /*29db0*/  STL [R1+0xec8], R20 ;  /* 0x000ec81401007387 */ /* 0x0001e40000100800 */
[----:B0-----:R-:W-:Y:S02]  /*29dc0*/  LEA.HI.X.SX32 R20, R11, R3, 0x1, P4 ;  /* 0x000000030b147211 */ /* 0x001fe400020f0eff */
[-C--:B------:R-:W-:Y:S01]  /*29dd0*/  IADD3 R21, P5, R6, R2.reuse, RZ ;  /* 0x0000000206157210 */ /* 0x080fe20007fbe0ff */
        /* <DEDUP_REMOVED lines=323> */
[-C--:B0-----:R-:W-:Y:S02]  /*2b210*/  LEA.HI.X.SX32 R20, R10, R3.reuse, 0x1, P5 ;  /* 0x000000030a147211 */ /* 0x081fe400028f0eff */
[----:B------:R-:W-:Y:S01]  /*2b220*/  IADD3 R21, P3, R29, R2, RZ ;  /* 0x000000021d157210 */ /* 0x000fe20007f7e0ff */
        /* <DEDUP_REMOVED lines=1508> */
[-C--:B------:R-:W-:Y:S02]  /*31070*/  LEA.HI.X.SX32 R11, R11, R3.reuse, 0x1, P1 ;  /* 0x000000030b0b7211 */ /* 0x080fe400008f0eff */
[----:B0-----:R-:W-:Y:S02]  /*31080*/  IADD3 R21, P4, R7, R2, RZ ;  /* 0x0000000207157210 */ /* 0x001fe40007f9e0ff */
[-C--:B-1----:R-:W-:Y:S02]  /*31090*/  LEA.HI.X.SX32 R20, R12, R3.reuse, 0x1, P0 ;  /* 0x000000030c147211 */ /* 0x082fe400000f0eff */
[----:B------:R-:W4:Y:S04]  /*310a0*/  LDL.LU R12, [R1+0x138] ;  /* 0x00013800010c7983 */ /* 0x000f280000300800 */
[----:B------:R-:W-:Y:S04]  /*310b0*/  STL [R1+0x1a74], R21 ;  /* 0x001a741501007387 */ /* 0x000fe80000100800 */
[----:B------:R0:W-:Y:S01]  /*310c0*/  STL [R1+0x1a48], R20 ;  /* 0x001a481401007387 */ /* 0x0001e20000100800 */
[----:B------:R-:W-:-:S03]  /*310d0*/  LEA.HI.X.SX32 R10, R10, R3, 0x1, P2 ;  /* 0x000000030a0a7211 */ /* 0x000fc600010f0eff */
[----:B0-----:R-:W4:Y:S01]  /*310e0*/  LDL.LU R20, [R1+0x134] ;  /* 0x0001340001147983 */ /* 0x001f220000300800 */
[----:B------:R-:W-:Y:S02]  /*310f0*/  LEA.HI.X.SX32 R8, R8, R3, 0x1, P3 ;  /* 0x0000000308087211 */ /* 0x000fe400018f0eff */
[----:B--2---:R-:W-:-:S05]  /*31100*/  IADD3 R21, P0, R6, R2, RZ ;  /* 0x0000000206157210 */ /* 0x004fca0007f1e0ff */
[----:B------:R-:W-:Y:S04]  /*31110*/  STL [R1+0x1a7c], R21 ;  /* 0x001a7c1501007387 */ /* 0x000fe80000100800 */
[----:B------:R0:W-:Y:S04]  /*31120*/  STL [R1+0x1a50], R11 ;  /* 0x001a500b01007387 */ /* 0x0001e80000100800 */
[----:B0-----:R-:W2:Y:S01]  /*31130*/  LDL.LU R11, [R1+0x130] ;  /* 0x00013000010b7983 */ /* 0x001ea20000300800 */
[----:B---3--:R-:W-:-:S05]  /*31140*/  IADD3 R21, P1, R29, R2, RZ ;  /* 0x000000021d157210 */ /* 0x008fca0007f3e0ff */
[----:B------:R-:W-:Y:S04]  /*31150*/  STL [R1+0x1a84], R21 ;  /* 0x001a841501007387 */ /* 0x000fe80000100800 */
[----:B------:R0:W-:Y:S04]  /*31160*/  STL [R1+0x1a58], R10 ;  /* 0x001a580a01007387 */ /* 0x0001e80000100800 */
[----:B0-----:R-:W3:Y:S01]  /*31170*/  LDL.LU R10, [R1+0x12c] ;  /* 0x00012c00010a7983 */ /* 0x001ee20000300800 */
        /* <DEDUP_REMOVED lines=22> */
[----:B------:R0:W-:Y:S01]  /*312e0*/  STL [R1+0x1a80], R8 ;  /* 0x001a800801007387 */ /* 0x0001e20000100800 */
[----:B------:R-:W-:-:S03]  /*312f0*/  LEA.HI.X.SX32 R22, R19, R3, 0x1, P2 ;  /* 0x0000000313167211 */ /* 0x000fc600010f0eff */
[----:B0-----:R-:W4:Y:S01]  /*31300*/  LDL.LU R8, [R1+0x118] ;  /* 0x0001180001087983 */ /* 0x001f220000300800 */
[----:B------:R-:W-:-:S05]  /*31310*/  IADD3 R21, P1, R15, R2, RZ ;  /* 0x000000020f157210 */ /* 0x000fca0007f3e0ff */
[----:B------:R-:W-:Y:S04]  /*31320*/  STL [R1+0x1ab4], R21 ;  /* 0x001ab41501007387 */ /* 0x000fe80000100800 */
[----:B------:R-:W4:Y:S04]  /*31330*/  LDL.LU R19, [R1+0x114] ;  /* 0x0001140001137983 */ /* 0x000f280000300800 */
[----:B------:R0:W-:Y:S02]  /*31340*/  STL [R1+0x1a88], R22 ;  /* 0x001a881601007387 */ /* 0x0001e40000100800 */
[----:B0-----:R-:W-:-:S02]  /*31350*/  LEA.HI.X.SX32 R22, R18, R3, 0x1, P3 ;  /* 0x0000000312167211 */ /* 0x001fc400018f0eff */
[----:B------:R-:W-:-:S05]  /*31360*/  IADD3 R21, P2, R14, R2, RZ ;  /* 0x000000020e157210 */ /* 0x000fca0007f5e0ff */
[----:B------:R0:W-:Y:S04]  /*31370*/  STL [R1+0x1abc], R21 ;  /* 0x001abc1501007387 */ /* 0x0001e80000100800 */
[----:B------:R-:W4:Y:S04]  /*31380*/  LDL.LU R18, [R1+0x110] ;  /* 0x0001100001127983 */ /* 0x000f280000300800 */
[----:B------:R1:W-:Y:S01]  /*31390*/  STL [R1+0x1a90], R22 ;  /* 0x001a901601007387 */ /* 0x0003e20000100800 */
[----:B0-----:R-:W-:Y:S02]  /*313a0*/  IADD3 R21, P3, R13, R2, RZ ;  /* 0x000000020d157210 */ /* 0x001fe40007f7e0ff */
[----:B-1----:R-:W-:-:S03]  /*313b0*/  LEA.HI.X.SX32 R22, R17, R3, 0x1, P5 ;  /* 0x0000000311167211 */ /* 0x002fc600028f0eff */
[----:B------:R0:W-:Y:S04]  /*313c0*/  STL [R1+0x1ac4], R21 ;  /* 0x001ac41501007387 */ /* 0x0001e80000100800 */
[----:B------:R-:W4:Y:S04]  /*313d0*/  LDL.LU R17, [R1+0x10c] ;  /* 0x00010c0001117983 */ /* 0x000f280000300800 */
[----:B------:R1:W-:Y:S01]  /*313e0*/  STL [R1+0x1a98], R22 ;  /* 0x001a981601007387 */ /* 0x0003e20000100800 */
[----:B0-----:R-:W-:Y:S02]  /*313f0*/  IADD3 R21, P5, R12, R2, RZ ;  /* 0x000000020c157210 */ /* 0x001fe40007fbe0ff */
[----:B-1----:R-:W-:-:S03]  /*31400*/  LEA.HI.X.SX32 R22, R16, R3, 0x1, P4 ;  /* 0x0000000310167211 */ /* 0x002fc600020f0eff */
[----:B------:R0:W-:Y:S01]  /*31410*/  STL [R1+0x1acc], R21 ;  /* 0x001acc1501007387 */ /* 0x0001e20000100800 */
[----:B------:R-:W-:-:S03]  /*31420*/  LEA.HI.X.SX32 R16, R9, R3, 0x1, P0 ;  /* 0x0000000309107211 */ /* 0x000fc600000f0eff */
[----:B------:R-:W-:Y:S01]  /*31430*/  STL [R1+0x1aa0], R22 ;  /* 0x001aa01601007387 */ /* 0x000fe20000100800 */
[----:B------:R-:W-:-:S03]  /*31440*/  LEA.HI.X.SX32 R15, R15, R3, 0x1, P1 ;  /* 0x000000030f0f7211 */ /* 0x000fc600008f0eff */
[----:B------:R-:W4:Y:S01]  /*31450*/  LDL.LU R9, [R1+0x108] ;  /* 0x0001080001097983 */ /* 0x000f220000300800 */
[----:B0-----:R-:W-:-:S05]  /*31460*/  IADD3 R21, P4, R20, R2, RZ ;  /* 0x0000000214157210 */ /* 0x001fca0007f9e0ff */
[----:B------:R-:W-:Y:S04]  /*31470*/  STL [R1+0x1ad4], R21 ;  /* 0x001ad41501007387 */ /* 0x000fe80000100800 */
[----:B------:R0:W-:Y:S04]  /*31480*/  STL [R1+0x1aa8], R16 ;  /* 0x001aa81001007387 */ /* 0x0001e80000100800 */
[----:B0-----:R-:W4:Y:S01]  /*31490*/  LDL.LU R16, [R1+0x104] ;  /* 0x0001040001107983 */ /* 0x001f220000300800 */
[----:B--2---:R-:W-:-:S05]  /*314a0*/  IADD3 R21, P0, R11, R2, RZ ;  /* 0x000000020b157210 */ /* 0x004fca0007f1e0ff */
[----:B------:R0:W-:Y:S04]  /*314b0*/  STL [R1+0x1adc], R21 ;  /* 0x001adc1501007387 */ /* 0x0001e80000100800 */
[----:B------:R1:W-:Y:S01]  /*314c0*/  STL [R1+0x1ab0], R15 ;  /* 0x001ab00f01007387 */ /* 0x0003e20000100800 */
[----:B0-----:R-:W-:-:S03]  /*314d0*/  LEA.HI.X.SX32 R21, R14, R3, 0x1, P2 ;  /* 0x000000030e157211 */ /* 0x001fc600010f0eff */
[----:B-1----:R-:W2:Y:S01]  /*314e0*/  LDL.LU R15, [R1+0xfc] ;  /* 0x0000fc00010f7983 */ /* 0x002ea20000300800 */
[----:B---3--:R-:W-:-:S05]  /*314f0*/  IADD3 R22, P1, R10, R2, RZ ;  /* 0x000000020a167210 */ /* 0x008fca0007f3e0ff */
[----:B------:R4:W-:Y:S04]  /*31500*/  STL [R1+0x1ae4], R22 ;  /* 0x001ae41601007387 */ /* 0x0009e80000100800 */
[----:B------:R-:W3:Y:S04]  /*31510*/  LDL.LU R14, [R1+0xf8] ;  /* 0x0000f800010e7983 */ /* 0x000ee80000300800 */
[----:B------:R0:W-:Y:S01]  /*31520*/  STL [R1+0x1ab8], R21 ;  /* 0x001ab81501007387 */ /* 0x0001e20000100800 */
[----:B----4-:R-:W-:Y:S02]  /*31530*/  IADD3 R22, P2, R28, R2, RZ ;  /* 0x000000021c167210 */ /* 0x010fe40007f5e0ff */
[----:B0-----:R-:W-:-:S03]  /*31540*/  LEA.HI.X.SX32 R21, R13, R3, 0x1, P3 ;  /* 0x000000030d157211 */ /* 0x001fc600018f0eff */
        /* <DEDUP_REMOVED lines=12> */
[----:B------:R1:W-:Y:S01]  /*31610*/  STL [R1+0x1ad0], R21 ;  /* 0x001ad01501007387 */ /* 0x0003e20000100800 */
[----:B0-----:R-:W-:-:S05]  /*31620*/  IADD3 R22, P4, R29, R2, RZ ;  /* 0x000000021d167210 */ /* 0x001fca0007f9e0ff */
[----:B------:R-:W-:Y:S04]  /*31630*/  STL [R1+0x1b04], R22 ;  /* 0x001b041601007387 */ /* 0x000fe80000100800 */
[----:B------:R-:W4:Y:S04]  /*31640*/  LDL.LU R11, [R1+0xdc] ;  /* 0x0000dc00010b7983 */ /* 0x000f280000300800 */
[----:B------:R0:W-:Y:S01]  /*31650*/  STL [R1+0x1ad8], R20 ;  /* 0x001ad81401007387 */ /* 0x0001e20000100800 */
[----:B-1----:R-:W-:Y:S02]  /*31660*/  IADD3 R21, P0, R8, R2, RZ ;  /* 0x0000000208157210 */ /* 0x002fe40007f1e0ff */
[----:B0-----:R-:W-:-:S03]  /*31670*/  LEA.HI.X.SX32 R20, R10, R3, 0x1, P1 ;  /* 0x000000030a147211 */ /* 0x001fc600008f0eff */
[----:B------:R0:W-:Y:S04]  /*31680*/  STL [R1+0x1b0c], R21 ;  /* 0x001b0c1501007387 */ /* 0x0001e80000100800 */
[----:B------:R-:W4:Y:S01]  /*31690*/  LDL.LU R10, [R1+0xd4] ;  /* 0x0000d400010a7983 */ /* 0x000f220000300800 */
[----:B0-----:R-:W-:-:S03]  /*316a0*/  IADD3 R21, P1, R19, R2, RZ ;  /* 0x0000000213157210 */ /* 0x001fc60007f3e0ff */
[----:B------:R0:W-:Y:S04]  /*316b0*/  STL [R1+0x1ae0], R20 ;  /* 0x001ae01401007387 */ /* 0x0001e80000100800 */
[----:B------:R-:W-:Y:S01]  /*316c0*/  STL [R1+0x1b14], R21 ;  /* 0x001b141501007387 */ /* 0x000fe20000100800 */
[----:B0-----:R-:W-:-:S03]  /*316d0*/  LEA.HI.X.SX32 R20, R28, R3, 0x1, P2 ;  /* 0x000000031c147211 */ /* 0x001fc600010f0eff */
[----:B------:R-:W4:Y:S04]  /*316e0*/  LDL.LU R28, [R1+0xcc] ;  /* 0x0000cc00011c7983 */ /* 0x000f280000300800 */
[----:B------:R0:W-:Y:S02]  /*316f0*/  STL [R1+0x1ae8], R20 ;  /* 0x001ae81401007387 */ /* 0x0001e40000100800 */
[----:B0-----:R-:W-:Y:S02]  /*31700*/  LEA.HI.X.SX32 R20, R7, R3, 0x1, P3 ;  /* 0x0000000307147211 */ /* 0x001fe400018f0eff */
[----:B------:R-:W-:-:S05]  /*31710*/  IADD3 R21, P2, R18, R2, RZ ;  /* 0x0000000212157210 */ /* 0x000fca0007f5e0ff */
[----:B------:R0:W-:Y:S04]  /*31720*/  STL [R1+0x1b1c], R21 ;  /* 0x001b1c1501007387 */ /* 0x0001e80000100800 */
[----:B------:R-:W4:Y:S04]  /*31730*/  LDL.LU R7, [R1+0xc4] ;  /* 0x0000c40001077983 */ /* 0x000f280000300800 */
[----:B------:R1:W-:Y:S01]  /*31740*/  STL [R1+0x1af0], R20 ;  /* 0x001af01401007387 */ /* 0x0003e20000100800 */
[----:B0-----:R-:W-:Y:S02]  /*31750*/  IADD3 R21, P3, R17, R2, RZ ;  /* 0x0000000211157210 */ /* 0x001fe40007f7e0ff */
[----:B-1----:R-:W-:-:S03]  /*31760*/  LEA.HI.X.SX32 R20, R6, R3, 0x1, P5 ;  /* 0x0000000306147211 */ /* 0x002fc600028f0eff */
[----:B------:R-:W-:Y:S04]  /*31770*/  STL [R1+0x1b24], R21 ;  /* 0x001b241501007387 */ /* 0x000fe80000100800 */
[----:B------:R-:W4:Y:S04]  /*31780*/  LDL.LU R6, [R1+0xbc] ;  /* 0x0000bc0001067983 */ /* 0x000f280000300800 */
[----:B------:R0:W-:Y:S01]  /*31790*/  STL [R1+0x1af8], R20 ;  /* 0x001af81401007387 */ /* 0x0001e20000100800 */
[-C--:B------:R-:W-:Y:S02]  /*317a0*/  LEA.HI.X.SX32 R19, R19, R3.reuse, 0x1, P1 ;  /* 0x0000000313137211 */ /* 0x080fe400008f0eff */
[----:B0-----:R-:W-:-:S02]  /*317b0*/  LEA.HI.X.SX32 R20, R29, R3, 0x1, P4 ;  /* 0x000000031d147211 */ /* 0x001fc400020f0eff */
[----:B------:R-:W4:Y:S01]  /*317c0*/  LDL.LU R29, [R1+0xb8] ;  /* 0x0000b800011d7983 */ /* 0x000f220000300800 */
[----:B------:R-:W-:-:S05]  /*317d0*/  IADD3 R21, P5, R9, R2, RZ ;  /* 0x0000000209157210 */ /* 0x000fca0007fbe0ff */
[----:B------:R0:W-:Y:S04]  /*317e0*/  STL [R1+0x1b2c], R21 ;  /* 0x001b2c1501007387 */ /* 0x0001e80000100800 */
[----:B------:R2:W-:Y:S01]  /*317f0*/  STL [R1+0x1b00], R20 ;  /* 0x001b001401007387 */ /* 0x0005e20000100800 */
[----:B0-----:R-:W-:Y:S02]  /*31800*/  LEA.HI.X.SX32 R21, R8, R3, 0x1, P0 ;  /* 0x0000000308157211 */ /* 0x001fe400000f0eff */
[----:B------:R-:W-:-:S05]  /*31810*/  IADD3 R22, P4, R16, R2, RZ ;  /* 0x0000000210167210 */ /* 0x000fca0007f9e0ff */
[----:B------:R-:W-:Y:S04]  /*31820*/  STL [R1+0x1b34], R22 ;  /* 0x001b341601007387 */ /* 0x000fe80000100800 */
[----:B------:R-:W4:Y:S04]  /*31830*/  LDL.LU R8, [R1+0xb0] ;  /* 0x0000b00001087983 */ /* 0x000f280000300800 */
[----:B------:R-:W-:Y:S01]  /*31840*/  STL [R1+0x1b08], R21 ;  /* 0x001b081501007387 */ /* 0x000fe20000100800 */
[-C--:B------:R-:W-:Y:S01]  /*31850*/  LEA.HI.X.SX32 R17, R17, R3.reuse, 0x1, P3 ;  /* 0x0000000311117211 */ /* 0x080fe200018f0eff */
[----:B------:R-:W-:Y:S01]  /*31860*/  IMAD R4, R4, UR6, RZ ;  /* 0x0000000604047c24 */ /* 0x000fe2000f8e02ff */
[----:B------:R-:W-:-:S02]  /*31870*/  LEA.HI.X.SX32 R16, R16, R3, 0x1, P4 ;  /* 0x0000000310107211 */ /* 0x000fc400020f0eff */
[----:B--2---:R-:W-:-:S05]  /*31880*/  IADD3 R20, P0, R15, R2, RZ ;  /* 0x000000020f147210 */ /* 0x004fca0007f1e0ff */
[----:B------:R3:W-:Y:S04]  /*31890*/  STL [R1+0x1b3c], R20 ;  /* 0x001b3c1401007387 */ /* 0x0007e80000100800 */
[----:B------:R-:W2:Y:S04]  /*318a0*/  LDL.LU R23, [R1+0xac] ;  /* 0x0000ac0001177983 */ /* 0x000ea80000300800 */
[----:B------:R0:W-:Y:S01]  /*318b0*/  STL [R1+0x1b10], R19 ;  /* 0x001b101301007387 */ /* 0x0001e20000100800 */
[----:B---3--:R-:W-:Y:S02]  /*318c0*/  IADD3 R20, P1, R14, R2, RZ ;  /* 0x000000020e147210 */ /* 0x008fe40007f3e0ff */
[----:B0-----:R-:W-:-:S03]  /*318d0*/  LEA.HI.X.SX32 R19, R18, R3, 0x1, P2 ;  /* 0x0000000312137211 */ /* 0x001fc600010f0eff */
[----:B------:R-:W-:Y:S04]  /*318e0*/  STL [R1+0x1b44], R20 ;  /* 0x001b441401007387 */ /* 0x000fe80000100800 */
[----:B------:R-:W-:Y:S04]  /*318f0*/  STL [R1+0x1b18], R19 ;  /* 0x001b181301007387 */ /* 0x000fe80000100800 */
[----:B------:R-:W3:Y:S01]  /*31900*/  LDL.LU R22, [R1+0xa8] ;  /* 0x0000a80001167983 */ /* 0x000ee20000300800 */
[----:B----4-:R-:W-:-:S05]  /*31910*/  IADD3 R18, P2, R13, R2, RZ ;  /* 0x000000020d127210 */ /* 0x010fca0007f5e0ff */
[----:B------:R0:W-:Y:S04]  /*31920*/  STL [R1+0x1b4c], R18 ;  /* 0x001b4c1201007387 */ /* 0x0001e80000100800 */
[----:B------:R1:W-:Y:S01]  /*31930*/  STL [R1+0x1b20], R17 ;  /* 0x001b201101007387 */ /* 0x0003e20000100800 */
[----:B0-----:R-:W-:Y:S02]  /*31940*/  LEA.HI.X.SX32 R18, R9, R3, 0x1, P5 ;  /* 0x0000000309127211 */ /* 0x001fe400028f0eff */
[-C--:B-1----:R-:W-:Y:S02]  /*31950*/  IADD3 R17, P5, R4, R2.reuse, RZ ;  /* 0x0000000204117210 */ /* 0x082fe40007fbe0ff */
[----:B------:R-:W-:-:S05]  /*31960*/  IADD3 R19, P3, R12, R2, RZ ;  /* 0x000000020c137210 */ /* 0x000fca0007f7e0ff */
[----:B------:R-:W-:Y:S04]  /*31970*/  STL [R1+0x1c2c], R19 ;  /* 0x001c2c1301007387 */ /* 0x000fe80000100800 */
[----:B------:R-:W4:Y:S04]  /*31980*/  LDL.LU R9, [R1+0xa4] ;  /* 0x0000a40001097983 */ /* 0x000f280000300800 */
[----:B------:R-:W-:Y:S04]  /*31990*/  STL [R1+0x1b28], R18 ;  /* 0x001b281201007387 */ /* 0x000fe80000100800 */
[----:B------:R-:W-:Y:S04]  /*319a0*/  STL [R1+0x1b54], R17 ;  /* 0x001b541101007387 */ /* 0x000fe80000100800 */
[----:B------:R-:W4:Y:S04]  /*319b0*/  LDL.LU R21, [R1+0xa0] ;  /* 0x0000a00001157983 */ /* 0x000f280000300800 */
[----:B------:R0:W-:Y:S02]  /*319c0*/  STL [R1+0x1b30], R16 ;  /* 0x001b301001007387 */ /* 0x0001e40000100800 */
[----:B0-----:R-:W-:-:S02]  /*319d0*/  LEA.HI.X.SX32 R16, R15, R3, 0x1, P0 ;  /* 0x000000030f107211 */ /* 0x001fc400000f0eff */
[----:B------:R-:W-:-:S05]  /*319e0*/  IADD3 R17, P4, R11, R2, RZ ;  /* 0x000000020b117210 */ /* 0x000fca0007f9e0ff */
[----:B------:R-:W-:Y:S04]  /*319f0*/  STL [R1+0x1b5c], R17 ;  /* 0x001b5c1101007387 */ /* 0x000fe80000100800 */
[----:B------:R-:W4:Y:S04]  /*31a00*/  LDL.LU R20, [R1+0x98] ;  /* 0x0000980001147983 */ /* 0x000f280000300800 */
[----:B------:R0:W-:Y:S01]  /*31a10*/  STL [R1+0x1b38], R16 ;  /* 0x001b381001007387 */ /* 0x0001e20000100800 */
[----:B------:R-:W-:Y:S02]  /*31a20*/  IADD3 R15, P0, R10, R2, RZ ;  /* 0x000000020a0f7210 */ /* 0x000fe40007f1e0ff */
[----:B0-----:R-:W-:-:S03]  /*31a30*/  LEA.HI.X.SX32 R16, R14, R3, 0x1, P1 ;  /* 0x000000030e107211 */ /* 0x001fc600008f0eff */
[----:B------:R0:W-:Y:S01]  /*31a40*/  STL [R1+0x1b64], R15 ;  /* 0x001b640f01007387 */ /* 0x0001e20000100800 */
[----:B------:R-:W-:-:S03]  /*31a50*/  LEA.HI.X.SX32 R14, R13, R3, 0x1, P2 ;  /* 0x000000030d0e7211 */ /* 0x000fc600010f0eff */
[----:B------:R-:W-:Y:S04]  /*31a60*/  STL [R1+0x1b40], R16 ;  /* 0x001b401001007387 */ /* 0x000fe80000100800 */
[----:B------:R-:W4:Y:S01]  /*31a70*/  LDL.LU R19, [R1+0x90] ;  /* 0x0000900001137983 */ /* 0x000f220000300800 */
[----:B0-----:R-:W-:-:S05]  /*31a80*/  IADD3 R15, P1, R28, R2, RZ ;  /* 0x000000021c0f7210 */ /* 0x001fca0007f3e0ff */
[----:B------:R-:W-:Y:S04]  /*31a90*/  STL [R1+0x1b6c], R15 ;  /* 0x001b6c0f01007387 */ /* 0x000fe80000100800 */
[----:B------:R-:W-:Y:S04]  /*31aa0*/  STL [R1+0x1b48], R14 ;  /* 0x001b480e01007387 */ /* 0x000fe80000100800 */
[----:B------:R-:W4:Y:S01]  /*31ab0*/  LDL.LU R18, [R1+0x88] ;  /* 0x0000880001127983 */ /* 0x000f220000300800 */
[----:B------:R-:W-:-:S05]  /*31ac0*/  IADD3 R13, P2, R7, R2, RZ ;  /* 0x00000002070d7210 */ /* 0x000fca0007f5e0ff */
[----:B------:R0:W-:Y:S04]  /*31ad0*/  STL [R1+0x1b74], R13 ;  /* 0x001b740d01007387 */ /* 0x0001e80000100800 */
[----:B------:R-:W4:Y:S01]  /*31ae0*/  LDL.LU R17, [R1+0x84] ;  /* 0x0000840001117983 */ /* 0x000f220000300800 */
[----:B0-----:R-:W-:Y:S02]  /*31af0*/  LEA.HI.X.SX32 R13, R12, R3, 0x1, P3 ;  /* 0x000000030c0d7211 */ /* 0x001fe400018f0eff */
[----:B------:R-:W-:-:S05]  /*31b00*/  IADD3 R14, P6, R6, R2, RZ ;  /* 0x00000002060e7210 */ /* 0x000fca0007fde0ff */
[----:B------:R-:W-:Y:S04]  /*31b10*/  STL [R1+0x1b7c], R14 ;  /* 0x001b7c0e01007387 */ /* 0x000fe80000100800 */
[----:B------:R0:W-:Y:S04]  /*31b20*/  STL [R1+0x1c28], R13 ;  /* 0x001c280d01007387 */ /* 0x0001e80000100800 */
[----:B------:R-:W4:Y:S01]  /*31b30*/  LDL.LU R16, [R1+0x80] ;  /* 0x0000800001107983 */ /* 0x000f220000300800 */
[----:B------:R-:W-:Y:S02]  /*31b40*/  IADD3 R12, P3, R29, R2, RZ ;  /* 0x000000021d0c7210 */ /* 0x000fe40007f7e0ff */
[----:B0-----:R-:W-:-:S03]  /*31b50*/  LEA.HI.X.SX32 R13, R4, R3, 0x1, P5 ;  /* 0x00000003040d7211 */ /* 0x001fc600028f0eff */
[----:B------:R0:W-:Y:S01]  /*31b60*/  STL [R1+0x1b84], R12 ;  /* 0x001b840c01007387 */ /* 0x0001e20000100800 */
[----:B------:R-:W-:-:S03]  /*31b70*/  LEA.HI.X.SX32 R11, R11, R3, 0x1, P4 ;  /* 0x000000030b0b7211 */ /* 0x000fc600020f0eff */
[----:B------:R-:W4:Y:S04]  /*31b80*/  LDL.LU R4, [R1+0x1e54] ;  /* 0x001e540001047983 */ /* 0x000f280000300800 */
[----:B------:R-:W4:Y:S04]  /*31b90*/  LDL.LU R15, [R1+0x7c] ;  /* 0x00007c00010f7983 */ /* 0x000f280000300800 */
[----:B------:R1:W-:Y:S04]  /*31ba0*/  STL [R1+0x1b50], R13 ;  /* 0x001b500d01007387 */ /* 0x0003e80000100800 */
[----:B------:R-:W4:Y:S01]  /*31bb0*/  LDL.LU R14, [R1+0x74] ;  /* 0x00007400010e7983 */ /* 0x000f220000300800 */
[----:B------:R-:W-:-:S02]  /*31bc0*/  LEA.HI.X.SX32 R25, R28, R3, 0x1, P1 ;  /* 0x000000031c197211 */ /* 0x000fc400008f0eff */
[----:B0-----:R-:W-:-:S05]  /*31bd0*/  IADD3 R12, P5, R8, R2, RZ ;  /* 0x00000002080c7210 */ /* 0x001fca0007fbe0ff */
[----:B------:R-:W-:Y:S04]  /*31be0*/  STL [R1+0x1b8c], R12 ;  /* 0x001b8c0c01007387 */ /* 0x000fe80000100800 */
[----:B------:R0:W-:Y:S04]  /*31bf0*/  STL [R1+0x1b58], R11 ;  /* 0x001b580b01007387 */ /* 0x0001e80000100800 */
[----:B-1----:R-:W4:Y:S01]  /*31c00*/  LDL.LU R13, [R1+0x6c] ;  /* 0x00006c00010d7983 */ /* 0x002f220000300800 */
[-C--:B0-----:R-:W-:Y:S02]  /*31c10*/  LEA.HI.X.SX32 R11, R10, R3.reuse, 0x1, P0 ;  /* 0x000000030a0b7211 */ /* 0x081fe400000f0eff */
[----:B------:R-:W-:-:S02]  /*31c20*/  LEA.HI.X.SX32 R7, R7, R3, 0x1, P2 ;  /* 0x0000000307077211 */ /* 0x000fc400010f0eff */
[----:B------:R-:W-:Y:S02]  /*31c30*/  LEA.HI.X.SX32 R6, R6, R3, 0x1, P6 ;  /* 0x0000000306067211 */ /* 0x000fe400030f0eff */
[----:B--2---:R-:W-:-:S05]  /*31c40*/  IADD3 R12, P4, R23, R2, RZ ;  /* 0x00000002170c7210 */ /* 0x004fca0007f9e0ff */
[----:B------:R0:W-:Y:S04]  /*31c50*/  STL [R1+0x1b94], R12 ;  /* 0x001b940c01007387 */ /* 0x0001e80000100800 */
[----:B0-----:R-:W2:Y:S04]  /*31c60*/  LDL.LU R12, [R1+0x68] ;  /* 0x00006800010c7983 */ /* 0x001ea80000300800 */
[----:B------:R0:W-:Y:S01]  /*31c70*/  STL [R1+0x1b60], R11 ;  /* 0x001b600b01007387 */ /* 0x0001e20000100800 */
[----:B---3--:R-:W-:-:S03]  /*31c80*/  IADD3 R10, P0, R22, R2, RZ ;  /* 0x00000002160a7210 */ /* 0x008fc60007f1e0ff */
[----:B0-----:R-:W3:Y:S04]  /*31c90*/  LDL.LU R11, [R1+0x64] ;  /* 0x00006400010b7983 */ /* 0x001ee80000300800 */
[----:B------:R0:W-:Y:S04]  /*31ca0*/  STL [R1+0x1b9c], R10 ;  /* 0x001b9c0a01007387 */ /* 0x0001e80000100800 */
[----:B0-----:R-:W3:Y:S04]  /*31cb0*/  LDL.LU R10, [R1+0x60] ;  /* 0x00006000010a7983 */ /* 0x001ee80000300800 */
[----:B------:R-:W-:Y:S04]  /*31cc0*/  STL [R1+0x1b68], R25 ;  /* 0x001b681901007387 */ /* 0x000fe80000100800 */
[----:B------:R-:W3:Y:S01]  /*31cd0*/  LDL.LU R28, [R1+0x5c] ;  /* 0x00005c00011c7983 */ /* 0x000ee20000300800 */
[----:B----4-:R-:W-:-:S05]  /*31ce0*/  IADD3 R24, P1, R9, R2, RZ ;  /* 0x0000000209187210 */ /* 0x010fca0007f3e0ff */
[----:B------:R0:W-:Y:S04]  /*31cf0*/  STL [R1+0x1ba4], R24 ;  /* 0x001ba41801007387 */ /* 0x0001e80000100800 */
[----:B------:R1:W-:Y:S01]  /*31d00*/  STL [R1+0x1b70], R7 ;  /* 0x001b700701007387 */ /* 0x0003e20000100800 */
[----:B0-----:R-:W-:-:S03]  /*31d10*/  IADD3 R24, P2, R21, R2, RZ ;  /* 0x0000000215187210 */ /* 0x001fc60007f5e0ff */
[----:B-1----:R-:W4:Y:S04]  /*31d20*/  LDL.LU R7, [R1+0x50] ;  /* 0x0000500001077983 */ /* 0x002f280000300800 */
[----:B------:R0:W-:Y:S04]  /*31d30*/  STL [R1+0x1bac], R24 ;  /* 0x001bac1801007387 */ /* 0x0001e80000100800 */
[----:B------:R1:W-:Y:S01]  /*31d40*/  STL [R1+0x1b78], R6 ;  /* 0x001b780601007387 */ /* 0x0003e20000100800 */
[----:B0-----:R-:W-:-:S03]  /*31d50*/  LEA.HI.X.SX32 R24, R29, R3, 0x1, P3 ;  /* 0x000000031d187211 */ /* 0x001fc600018f0eff */
[----:B-1----:R-:W4:Y:S01]  /*31d60*/  LDL.LU R6, [R1+0x4c] ;  /* 0x00004c0001067983 */ /* 0x002f220000300800 */
[----:B------:R-:W-:-:S05]  /*31d70*/  IADD3 R25, P6, R20, R2, RZ ;  /* 0x0000000214197210 */ /* 0x000fca0007fde0ff */
        /* <DEDUP_REMOVED lines=10> */
[----:B------:R-:W-:Y:S01]  /*31e20*/  STL [R1+0x1bc4], R25 ;  /* 0x001bc41901007387 */ /* 0x000fe20000100800 */
[----:B------:R-:W-:-:S03]  /*31e30*/  LEA.HI.X.SX32 R22, R22, R3, 0x1, P0 ;  /* 0x0000000316167211 */ /* 0x000fc600000f0eff */
[----:B------:R-:W-:Y:S01]  /*31e40*/  STL [R1+0x1b90], R24 ;  /* 0x001b901801007387 */ /* 0x000fe20000100800 */
[----:B------:R-:W-:-:S05]  /*31e50*/  IADD3 R23, P4, R17, R2, RZ ;  /* 0x0000000211177210 */ /* 0x000fca0007f9e0ff */
[----:B------:R0:W-:Y:S04]  /*31e60*/  STL [R1+0x1bcc], R23 ;  /* 0x001bcc1701007387 */ /* 0x0001e80000100800 */
[----:B------:R1:W-:Y:S01]  /*31e70*/  STL [R1+0x1b98], R22 ;  /* 0x001b981601007387 */ /* 0x0003e20000100800 */
[----:B0-----:R-:W-:Y:S02]  /*31e80*/  LEA.HI.X.SX32 R23, R9, R3, 0x1, P1 ;  /* 0x0000000309177211 */ /* 0x001fe400008f0eff */
[----:B------:R-:W-:-:S05]  /*31e90*/  IADD3 R24, P0, R16, R2, RZ ;  /* 0x0000000210187210 */ /* 0x000fca0007f1e0ff */
[----:B------:R-:W-:Y:S04]  /*31ea0*/  STL [R1+0x1bd4], R24 ;  /* 0x001bd41801007387 */ /* 0x000fe80000100800 */
[----:B------:R-:W4:Y:S01]  /*31eb0*/  LDL.LU R9, [R1+0x3c] ;  /* 0x00003c0001097983 */ /* 0x000f220000300800 */
[----:B------:R-:W-:Y:S02]  /*31ec0*/  LEA.HI.X.SX32 R21, R21, R3, 0x1, P2 ;  /* 0x0000000315157211 */ /* 0x000fe400010f0eff */
[-C--:B-1----:R-:W-:Y:S01]  /*31ed0*/  IADD3 R22, P1, R15, R2.reuse, RZ ;  /* 0x000000020f167210 */ /* 0x082fe20007f3e0ff */
[----:B------:R0:W-:Y:S04]  /*31ee0*/  STL [R1+0x1ba0], R23 ;  /* 0x001ba01701007387 */ /* 0x0001e80000100800 */
[----:B------:R1:W-:Y:S04]  /*31ef0*/  STL [R1+0x1bdc], R22 ;  /* 0x001bdc1601007387 */ /* 0x0003e80000100800 */
[----:B------:R1:W-:Y:S01]  /*31f00*/  STL [R1+0x1ba8], R21 ;  /* 0x001ba81501007387 */ /* 0x0003e20000100800 */
[----:B0-----:R-:W-:-:S02]  /*31f10*/  IADD3 R23, P2, R14, R2, RZ ;  /* 0x000000020e177210 */ /* 0x001fc40007f5e0ff */
[-C--:B-1----:R-:W-:Y:S02]  /*31f20*/  LEA.HI.X.SX32 R22, R20, R3.reuse, 0x1, P6 ;  /* 0x0000000314167211 */ /* 0x082fe400030f0eff */
[-C--:B------:R-:W-:Y:S01]  /*31f30*/  LEA.HI.X.SX32 R20, R19, R3.reuse, 0x1, P3 ;  /* 0x0000000313147211 */ /* 0x080fe200018f0eff */
[----:B------:R-:W-:Y:S01]  /*31f40*/  STL [R1+0x1be4], R23 ;  /* 0x001be41701007387 */ /* 0x000fe20000100800 */
[----:B------:R-:W-:-:S03]  /*31f50*/  LEA.HI.X.SX32 R18, R18, R3, 0x1, P5 ;  /* 0x0000000312127211 */ /* 0x000fc600028f0eff */
[----:B------:R-:W-:Y:S01]  /*31f60*/  STL [R1+0x1bb0], R22 ;  /* 0x001bb01601007387 */ /* 0x000fe20000100800 */
[----:B------:R-:W-:Y:S02]  /*31f70*/  LEA.HI.X.SX32 R15, R15, R3, 0x1, P1 ;  /* 0x000000030f0f7211 */ /* 0x000fe400008f0eff */
[----:B------:R-:W-:-:S05]  /*31f80*/  IADD3 R21, P6, R13, R2, RZ ;  /* 0x000000020d157210 */ /* 0x000fca0007fde0ff */
[----:B------:R-:W-:Y:S04]  /*31f90*/  STL [R1+0x1bec], R21 ;  /* 0x001bec1501007387 */ /* 0x000fe80000100800 */
[----:B------:R3:W-:Y:S01]  /*31fa0*/  STL [R1+0x1bb8], R20 ;  /* 0x001bb81401007387 */ /* 0x0007e20000100800 */
[----:B------:R-:W-:Y:S01]  /*31fb0*/  IMAD R5, R5, UR6, RZ ;  /* 0x0000000605057c24 */ /* 0x000fe2000f8e02ff */
[----:B--2---:R-:W-:-:S05]  /*31fc0*/  IADD3 R19, P3, R12, R2, RZ ;  /* 0x000000020c137210 */ /* 0x004fca0007f7e0ff */
[----:B------:R0:W-:Y:S04]  /*31fd0*/  STL [R1+0x1bf4], R19 ;  /* 0x001bf41301007387 */ /* 0x0001e80000100800 */
[----:B------:R1:W-:Y:S01]  /*31fe0*/  STL [R1+0x1bc0], R18 ;  /* 0x001bc01201007387 */ /* 0x0003e20000100800 */
[-C--:B---3--:R-:W-:Y:S02]  /*31ff0*/  IADD3 R20, P5, R11, R2.reuse, RZ ;  /* 0x000000020b147210 */ /* 0x088fe40007fbe0ff */
[-C--:B0-----:R-:W-:Y:S02]  /*32000*/  LEA.HI.X.SX32 R19, R17, R3.reuse, 0x1, P4 ;  /* 0x0000000311137211 */ /* 0x081fe400020f0eff */
[----:B------:R-:W-:Y:S01]  /*32010*/  LEA.HI.X.SX32 R17, R16, R3, 0x1, P0 ;  /* 0x0000000310117211 */ /* 0x000fe200000f0eff */
[----:B------:R-:W-:Y:S04]  /*32020*/  STL [R1+0x1bfc], R20 ;  /* 0x001bfc1401007387 */ /* 0x000fe80000100800 */
[----:B------:R-:W-:Y:S01]  /*32030*/  STL [R1+0x1bc8], R19 ;  /* 0x001bc81301007387 */ /* 0x000fe20000100800 */
[----:B-1----:R-:W-:-:S05]  /*32040*/  IADD3 R18, P4, R10, R2, RZ ;  /* 0x000000020a127210 */ /* 0x002fca0007f9e0ff */
[----:B------:R-:W-:Y:S01]  /*32050*/  STL [R1+0x1c04], R18 ;  /* 0x001c041201007387 */ /* 0x000fe20000100800 */
[----:B------:R-:W-:-:S03]  /*32060*/  IADD3 R16, P0, R28, R2, RZ ;  /* 0x000000021c107210 */ /* 0x000fc60007f1e0ff */
[----:B------:R0:W-:Y:S04]  /*32070*/  STL [R1+0x1bd0], R17 ;  /* 0x001bd01101007387 */ /* 0x0001e80000100800 */
[----:B------:R1:W-:Y:S04]  /*32080*/  STL [R1+0x1c0c], R16 ;  /* 0x001c0c1001007387 */ /* 0x0003e80000100800 */
[----:B------:R4:W-:Y:S01]  /*32090*/  STL [R1+0x1bd8], R15 ;  /* 0x001bd80f01007387 */ /* 0x0009e20000100800 */
[----:B0-----:R-:W-:Y:S02]  /*320a0*/  IADD3 R17, P1, R4, R2, RZ ;  /* 0x0000000204117210 */ /* 0x001fe40007f3e0ff */
[----:B-1----:R-:W-:-:S02]  /*320b0*/  LEA.HI.X.SX32 R16, R14, R3, 0x1, P2 ;  /* 0x000000030e107211 */ /* 0x002fc400010f0eff */
[-C--:B------:R-:W-:Y:S01]  /*320c0*/  LEA.HI.X.SX32 R14, R13, R3.reuse, 0x1, P6 ;  /* 0x000000030d0e7211 */ /* 0x080fe200030f0eff */
[----:B------:R-:W-:Y:S01]  /*320d0*/  STL [R1+0x1c10], R17 ;  /* 0x001c101101007387 */ /* 0x000fe20000100800 */
[----:B------:R-:W-:-:S03]  /*320e0*/  LEA.HI.X.SX32 R12, R12, R3, 0x1, P3 ;  /* 0x000000030c0c7211 */ /* 0x000fc600018f0eff */
[----:B------:R-:W-:Y:S01]  /*320f0*/  STL [R1+0x1be0], R16 ;  /* 0x001be01001007387 */ /* 0x000fe20000100800 */
[----:B----4-:R-:W-:-:S05]  /*32100*/  IADD3 R15, P2, R7, R2, RZ ;  /* 0x00000002070f7210 */ /* 0x010fca0007f5e0ff */
[----:B------:R-:W-:Y:S04]  /*32110*/  STL [R1+0x1c14], R15 ;  /* 0x001c140f01007387 */ /* 0x000fe80000100800 */
[----:B------:R-:W-:Y:S01]  /*32120*/  STL [R1+0x1be8], R14 ;  /* 0x001be80e01007387 */ /* 0x000fe20000100800 */
[----:B------:R-:W-:-:S05]  /*32130*/  IADD3 R13, P6, R6, R2, RZ ;  /* 0x00000002060d7210 */ /* 0x000fca0007fde0ff */
[----:B------:R0:W-:Y:S04]  /*32140*/  STL [R1+0x1c18], R13 ;  /* 0x001c180d01007387 */ /* 0x0001e80000100800 */
[----:B------:R1:W-:Y:S01]  /*32150*/  STL [R1+0x1bf0], R12 ;  /* 0x001bf00c01007387 */ /* 0x0003e20000100800 */
[-C--:B0-----:R-:W-:Y:S02]  /*32160*/  LEA.HI.X.SX32 R13, R11, R3.reuse, 0x1, P5 ;  /* 0x000000030b0d7211 */ /* 0x081fe400028f0eff */
[-C--:B------:R-:W-:Y:S02]  /*32170*/  IADD3 R14, P3, R29, R2.reuse, RZ ;  /* 0x000000021d0e7210 */ /* 0x080fe40007f7e0ff */
[-C--:B-1----:R-:W-:Y:S02]  /*32180*/  IADD3 R12, P5, R5, R2.reuse, RZ ;  /* 0x00000002050c7210 */ /* 0x082fe40007fbe0ff */
[----:B------:R-:W-:Y:S01]  /*32190*/  LEA.HI.X.SX32 R11, R10, R3, 0x1, P4 ;  /* 0x000000030a0b7211 */ /* 0x000fe200020f0eff */
[----:B------:R-:W-:Y:S04]  /*321a0*/  STL [R1+0x1c1c], R14 ;  /* 0x001c1c0e01007387 */ /* 0x000fe80000100800 */
[----:B------:R-:W-:Y:S04]  /*321b0*/  STL [R1+0x1bf8], R13 ;  /* 0x001bf80d01007387 */ /* 0x000fe80000100800 */
[----:B------:R-:W-:Y:S04]  /*321c0*/  STL [R1+0x1c20], R12 ;  /* 0x001c200c01007387 */ /* 0x000fe80000100800 */
[----:B------:R-:W2:Y:S04]  /*321d0*/  LDL.LU R22, [R1+0x860] ;  /* 0x0008600001167983 */ /* 0x000ea80000300800 */
[----:B------:R-:W-:Y:S01]  /*321e0*/  STL [R1+0x1c00], R11 ;  /* 0x001c000b01007387 */ /* 0x000fe20000100800 */
[----:B------:R-:W-:-:S03]  /*321f0*/  IADD3 R10, P4, R8, R2, RZ ;  /* 0x00000002080a7210 */ /* 0x000fc60007f9e0ff */
[----:B------:R-:W3:Y:S04]  /*32200*/  LDL.LU R21, [R1+0x868] ;  /* 0x0008680001157983 */ /* 0x000ee80000300800 */
[----:B------:R0:W-:Y:S04]  /*32210*/  STL [R1+0x1c24], R10 ;  /* 0x001c240a01007387 */ /* 0x0001e80000100800 */
[----:B------:R-:W4:Y:S04]  /*32220*/  LDL.LU R20, [R1+0x82c] ;  /* 0x00082c0001147983 */ /* 0x000f280000300800 */
[----:B------:R-:W3:Y:S01]  /*32230*/  LDL.LU R19, [R1+0x820] ;  /* 0x0008200001137983 */ /* 0x000ee20000300800 */
[----:B0-----:R-:W-:-:S05]  /*32240*/  LEA.HI.X.SX32 R10, R28, R3, 0x1, P0 ;  /* 0x000000031c0a7211 */ /* 0x001fca00000f0eff */
[----:B------:R-:W-:Y:S04]  /*32250*/  STL [R1+0x1c08], R10 ;  /* 0x001c080a01007387 */ /* 0x000fe80000100800 */
[----:B------:R-:W3:Y:S04]  /*32260*/  LDL.LU R18, [R1+0x828] ;  /* 0x0008280001127983 */ /* 0x000ee80000300800 */
[----:B------:R-:W3:Y:S01]  /*32270*/  LDL.LU R17, [R1+0x824] ;  /* 0x0008240001117983 */ /* 0x000ee20000300800 */
[----:B------:R-:W-:-:S05]  /*32280*/  IADD3 R2, P0, R9, R2, RZ ;  /* 0x0000000209027210 */ /* 0x000fca0007f1e0ff */
[----:B------:R0:W-:Y:S02]  /*32290*/  STL [R1+0xd60], R2 ;  /* 0x000d600201007387 */ /* 0x0001e40000100800 */
[-C--:B0-----:R-:W-:Y:S02]  /*322a0*/  LEA.HI.X.SX32 R2, R4, R3.reuse, 0x1, P1 ;  /* 0x0000000304027211 */ /* 0x081fe400008f0eff */
[----:B------:R-:W2:Y:S01]  /*322b0*/  LDL.LU R4, [R1+0x1e50] ;  /* 0x001e500001047983 */ /* 0x000ea20000300800 */
[----:B------:R-:W0:Y:S01]  /*322c0*/  S2R R28, SR_TID.X ;  /* 0x00000000001c7919 */ /* 0x000e220000002100 */
[-C--:B------:R-:W-:Y:S02]  /*322d0*/  LEA.HI.X.SX32 R7, R7, R3.reuse, 0x1, P2 ;  /* 0x0000000307077211 */ /* 0x080fe400010f0eff */
[----:B------:R-:W3:Y:S04]  /*322e0*/  LDL.LU R16, [R1+0x830] ;  /* 0x0008300001107983 */ /* 0x000ee80000300800 */
[----:B------:R1:W-:Y:S04]  /*322f0*/  STL [R1+0xd48], R2 ;  /* 0x000d480201007387 */ /* 0x0003e80000100800 */
[----:B------:R-:W3:Y:S01]  /*32300*/  LDL.LU R15, [R1+0x834] ;  /* 0x00083400010f7983 */ /* 0x000ee20000300800 */
[----:B-1----:R-:W-:-:S03]  /*32310*/  LEA.HI.X.SX32 R2, R6, R3, 0x1, P6 ;  /* 0x0000000306027211 */ /* 0x002fc600030f0eff */
[----:B------:R-:W-:Y:S04]  /*32320*/  STL [R1+0xd4c], R7 ;  /* 0x000d4c0701007387 */ /* 0x000fe80000100800 */
[----:B------:R-:W3:Y:S01]  /*32330*/  LDL.LU R14, [R1+0x838] ;  /* 0x00083800010e7983 */ /* 0x000ee20000300800 */
[----:B0-----:R-:W-:-:S04]  /*32340*/  SHF.R.U32.HI R28, RZ, 0x5, R28 ;  /* 0x00000005ff1c7819 */ /* 0x001fc8000001161c */
[----:B------:R-:W-:Y:S01]  /*32350*/  SGXT.U32 R28, R28, 0x1 ;  /* 0x000000011c1c781a */ /* 0x000fe20000000000 */
[----:B------:R0:W-:Y:S04]  /*32360*/  STL [R1+0xd50], R2 ;  /* 0x000d500201007387 */ /* 0x0001e80000100800 */
[----:B------:R-:W-:Y:S01]  /*32370*/  IMAD.WIDE R24, R28, UR7, RZ ;  /* 0x000000071c187c25 */ /* 0x000fe2000f8e02ff */
[----:B------:R-:W3:Y:S01]  /*32380*/  LDL.LU R13, [R1+0x83c] ;  /* 0x00083c00010d7983 */ /* 0x000ee20000300800 */
[----:B0-----:R-:W-:-:S05]  /*32390*/  LEA.HI.X.SX32 R2, R29, R3, 0x1, P3 ;  /* 0x000000031d027211 */ /* 0x001fca00018f0eff */
[----:B------:R0:W-:Y:S04]  /*323a0*/  STL [R1+0xd54], R2 ;  /* 0x000d540201007387 */ /* 0x0001e80000100800 */
[----:B------:R-:W3:Y:S01]  /*323b0*/  LDL.LU R6, [R1+0x844] ;  /* 0x0008440001067983 */ /* 0x000ee20000300800 */
[----:B0-----:R-:W-:Y:S02]  /*323c0*/  LEA.HI.X.SX32 R2, R5, R3, 0x1, P5 ;  /* 0x0000000305027211 */ /* 0x001fe400028f0eff */
[----:B--2---:R-:W-:-:S05]  /*323d0*/  IADD3 R7, P1, R24, R4, RZ ;  /* 0x0000000418077210 */ /* 0x004fca0007f3e0ff */
[----:B------:R0:W-:Y:S04]  /*323e0*/  STL [R1+0xd64], R7 ;  /* 0x000d640701007387 */ /* 0x0001e80000100800 */
[----:B------:R-:W2:Y:S01]  /*323f0*/  LDL.LU R5, [R1+0x1e4c] ;  /* 0x001e4c0001057983 */ /* 0x000ea20000300800 */
[----:B------:R-:W-:-:S03]  /*32400*/  LEA.HI.X.SX32 R10, R8, R3, 0x1, P4 ;  /* 0x00000003080a7211 */ /* 0x000fc600020f0eff */
[----:B------:R-:W3:Y:S01]  /*32410*/  LDL.LU R12, [R1+0x840] ;  /* 0x00084000010c7983 */ /* 0x000ee20000300800 */
[----:B------:R-:W-:-:S03]  /*32420*/  LOP3.LUT R23, R28, 0x3e, RZ, 0xfc, !PT ;  /* 0x0000003e1c177812 */ /* 0x000fc600078efcff */
[----:B0-----:R-:W3:Y:S04]  /*32430*/  LDL.LU R7, [R1+0x848] ;  /* 0x0008480001077983 */ /* 0x001ee80000300800 */
[----:B------:R0:W-:Y:S04]  /*32440*/  STL [R1+0xd58], R2 ;  /* 0x000d580201007387 */ /* 0x0001e80000100800 */
[----:B------:R-:W3:Y:S01]  /*32450*/  LDL.LU R8, [R1+0x850] ;  /* 0x0008500001087983 */ /* 0x000ee20000300800 */
[----:B------:R-:W-:-:S03]  /*32460*/  IMAD R23, R23, UR7, RZ ;  /* 0x0000000717177c24 */ /* 0x000fc6000f8e02ff */
[----:B------:R1:W-:Y:S01]  /*32470*/  STL [R1+0xd5c], R10 ;  /* 0x000d5c0a01007387 */ /* 0x0003e20000100800 */
[----:B0-----:R-:W-:-:S03]  /*32480*/  LEA.HI.X.SX32 R2, R9, R3, 0x1, P0 ;  /* 0x0000000309027211 */ /* 0x001fc600000f0eff */
[----:B------:R-:W3:Y:S04]  /*32490*/  LDL.LU R11, [R1+0x854] ;  /* 0x00085400010b7983 */ /* 0x000ee80000300800 */
[----:B------:R-:W-:Y:S04]  /*324a0*/  STL [R1+0xc5c], R2 ;  /* 0x000c5c0201007387 */ /* 0x000fe80000100800 */
[----:B-1----:R-:W3:Y:S01]  /*324b0*/  LDL.LU R10, [R1+0x84c] ;  /* 0x00084c00010a7983 */ /* 0x002ee20000300800 */
[----:B------:R-:W-:Y:S01]  /*324c0*/  IADD3 R24, P5, R22, R4, RZ ;  /* 0x0000000416187210 */ /* 0x000fe20007fbe0ff */
[----:B--2---:R-:W-:-:S05]  /*324d0*/  IMAD.X R3, R25, 0x1, R5, P1 ;  /* 0x0000000119037824 */ /* 0x004fca00008e0605 */
[----:B------:R0:W-:Y:S04]  /*324e0*/  STL [R1+0xd44], R3 ;  /* 0x000d440301007387 */ /* 0x0001e80000100800 */
[----:B------:R-:W2:Y:S01]  /*324f0*/  LDL.LU R9, [R1+0x6ec] ;  /* 0x0006ec0001097983 */ /* 0x000ea20000300800 */
[----:B0-----:R-:W-:-:S05]  /*32500*/  IADD3 R3, P4, R23, R4, RZ ;  /* 0x0000000417037210 */ /* 0x001fca0007f9e0ff */
[----:B------:R3:W-:Y:S04]  /*32510*/  STL [R1+0xc64], R3 ;  /* 0x000c640301007387 */ /* 0x0007e80000100800 */
[----:B------:R-:W2:Y:S01]  /*32520*/  LDL.LU R28, [R1+0x6f0] ;  /* 0x0006f000011c7983 */ /* 0x000ea20000300800 */
[-C--:B----4-:R-:W-:Y:S02]  /*32530*/  IADD3 R25, P1, R20, R4.reuse, RZ ;  /* 0x0000000414197210 */ /* 0x090fe40007f3e0ff */
[----:B---3--:R-:W-:Y:S01]  /*32540*/  IADD3 R3, P3, R21, R4, RZ ;  /* 0x0000000415037210 */ /* 0x008fe20007f7e0ff */
[----:B------:R0:W-:Y:S04]  /*32550*/  STL [R1+0xc6c], R24 ;  /* 0x000c6c1801007387 */ /* 0x0001e80000100800 */
[----:B------:R1:W-:Y:S01]  /*32560*/  STL [R1+0xc74], R3 ;  /* 0x000c740301007387 */ /* 0x0003e20000100800 */
[----:B------:R-:W-:-:S02]  /*32570*/  LEA.HI.X.SX32 R23, R23, R5, 0x1, P4 ;  /* 0x0000000517177211 */ /* 0x000fc400020f0eff */
[-C--:B0-----:R-:W-:Y:S01]  /*32580*/  IADD3 R24, P0, R19, R4.reuse, RZ ;  /* 0x0000000413187210 */ /* 0x081fe20007f1e0ff */
[----:B------:R-:W-:Y:S01]  /*32590*/  STL [R1+0xc7c], R25 ;  /* 0x000c7c1901007387 */ /* 0x000fe20000100800 */
[----:B-1----:R-:W-:-:S03]  /*325a0*/  IADD3 R3, P2, R18, R4, RZ ;  /* 0x0000000412037210 */ /* 0x002fc60007f5e0ff */
[----:B------:R0:W-:Y:S04]  /*325b0*/  STL [R1+0xc84], R24 ;  /* 0x000c841801007387 */ /* 0x0001e80000100800 */
[----:B------:R1:W-:Y:S01]  /*325c0*/  STL [R1+0xc8c], R3 ;  /* 0x000c8c0301007387 */ /* 0x0003e20000100800 */
[----:B0-----:R-:W-:-:S03]  /*325d0*/  IADD3 R24, P4, R17, R4, RZ ;  /* 0x0000000411187210 */ /* 0x001fc60007f9e0ff */
[----:B------:R0:W-:Y:S01]  /*325e0*/  STL [R1+0xc60], R23 ;  /* 0x000c601701007387 */ /* 0x0001e20000100800 */
[----:B-1----:R-:W-:-:S03]  /*325f0*/  LEA.HI.X.SX32 R3, R22, R5, 0x1, P5 ;  /* 0x0000000516037211 */ /* 0x002fc600028f0eff */
[----:B------:R-:W-:Y:S01]  /*32600*/  STL [R1+0xc94], R24 ;  /* 0x000c941801007387 */ /* 0x000fe20000100800 */
[----:B------:R-:W-:-:S03]  /*32610*/  LEA.HI.X.SX32 R22, R21, R5, 0x1, P3 ;  /* 0x0000000515167211 */ /* 0x000fc600018f0eff */
[----:B------:R1:W-:Y:S01]  /*32620*/  STL [R1+0xc68], R3 ;  /* 0x000c680301007387 */ /* 0x0003e20000100800 */
[----:B0-----:R-:W-:Y:S02]  /*32630*/  IADD3 R23, P5, R16, R4, RZ ;  /* 0x0000000410177210 */ /* 0x001fe40007fbe0ff */
[----:B------:R-:W-:-:S03]  /*32640*/  LEA.HI.X.SX32 R21, R20, R5, 0x1, P1 ;  /* 0x0000000514157211 */ /* 0x000fc600008f0eff */
[----:B------:R-:W-:Y:S01]  /*32650*/  STL [R1+0xc9c], R23 ;  /* 0x000c9c1701007387 */ /* 0x000fe20000100800 */
[----:B-1----:R-:W-:-:S03]  /*32660*/  IADD3 R3, P3, R15, R4, RZ ;  /* 0x000000040f037210 */ /* 0x002fc60007f7e0ff */
[----:B------:R-:W-:Y:S01]  /*32670*/  STL [R1+0xc70], R22 ;  /* 0x000c701601007387 */ /* 0x000fe20000100800 */
[----:B------:R-:W-:-:S03]  /*32680*/  IADD3 R20, P1, R14, R4, RZ ;  /* 0x000000040e147210 */ /* 0x000fc60007f3e0ff */
[----:B------:R0:W-:Y:S01]  /*32690*/  STL [R1+0xca4], R3 ;  /* 0x000ca40301007387 */ /* 0x0001e20000100800 */
[----:B------:R-:W-:-:S03]  /*326a0*/  LEA.HI.X.SX32 R18, R18, R5, 0x1, P2 ;  /* 0x0000000512127211 */ /* 0x000fc600010f0eff */
[----:B------:R-:W-:Y:S01]  /*326b0*/  STL [R1+0xc78], R21 ;  /* 0x000c781501007387 */ /* 0x000fe20000100800 */
[----:B0-----:R-:W-:-:S03]  /*326c0*/  LEA.HI.X.SX32 R3, R19, R5, 0x1, P0 ;  /* 0x0000000513037211 */ /* 0x001fc600000f0eff */
[----:B------:R-:W-:Y:S01]  /*326d0*/  STL [R1+0xcac], R20 ;  /* 0x000cac1401007387 */ /* 0x000fe20000100800 */
[----:B------:R-:W-:-:S03]  /*326e0*/  IADD3 R19, P0, R13, R4, RZ ;  /* 0x000000040d137210 */ /* 0x000fc60007f1e0ff */
[----:B------:R0:W-:Y:S01]  /*326f0*/  STL [R1+0xc80], R3 ;  /* 0x000c800301007387 */ /* 0x0001e20000100800 */
[----:B------:R-:W-:-:S03]  /*32700*/  LEA.HI.X.SX32 R17, R17, R5, 0x1, P4 ;  /* 0x0000000511117211 */ /* 0x000fc600020f0eff */
[----:B------:R-:W-:Y:S01]  /*32710*/  STL [R1+0xcb4], R19 ;  /* 0x000cb41301007387 */ /* 0x000fe20000100800 */
[----:B0-----:R-:W-:-:S03]  /*32720*/  IADD3 R3, P2, R6, R4, RZ ;  /* 0x0000000406037210 */ /* 0x001fc60007f5e0ff */
        /* <DEDUP_REMOVED lines=8> */
[-C--:B0-----:R-:W-:Y:S02]  /*327b0*/  IADD3 R17, P5, R7, R4.reuse, RZ ;  /* 0x0000000407117210 */ /* 0x081fe40007fbe0ff */
[----:B------:R-:W-:Y:S02]  /*327c0*/  LEA.HI.X.SX32 R15, R14, R5, 0x1, P1 ;  /* 0x000000050e0f7211 */ /* 0x000fe400008f0eff */
[-C--:B------:R-:W-:Y:S01]  /*327d0*/  IADD3 R14, P1, R11, R4.reuse, RZ ;  /* 0x000000040b0e7210 */ /* 0x080fe20007f3e0ff */
[----:B------:R-:W-:Y:S01]  /*327e0*/  STL [R1+0xccc], R17 ;  /* 0x000ccc1101007387 */ /* 0x000fe20000100800 */
[----:B-1----:R-:W-:-:S03]  /*327f0*/  IADD3 R3, P3, R8, R4, RZ ;  /* 0x0000000408037210 */ /* 0x002fc60007f7e0ff */
[----:B------:R-:W-:Y:S01]  /*32800*/  STL [R1+0xca0], R16 ;  /* 0x000ca01001007387 */ /* 0x000fe20000100800 */
[----:B------:R-:W-:-:S03]  /*32810*/  LEA.HI.X.SX32 R13, R13, R5, 0x1, P0 ;  /* 0x000000050d0d7211 */ /* 0x000fc600000f0eff */
[----:B------:R-:W-:Y:S04]  /*32820*/  STL [R1+0xcd4], R3 ;  /* 0x000cd40301007387 */ /* 0x000fe80000100800 */
[----:B------:R0:W-:Y:S04]  /*32830*/  STL [R1+0xca8], R15 ;  /* 0x000ca80f01007387 */ /* 0x0001e80000100800 */
[----:B------:R1:W-:Y:S04]  /*32840*/  STL [R1+0xcdc], R14 ;  /* 0x000cdc0e01007387 */ /* 0x0003e80000100800 */
[----:B------:R-:W-:Y:S01]  /*32850*/  STL [R1+0xcb0], R13 ;  /* 0x000cb00d01007387 */ /* 0x000fe20000100800 */
[----:B0-----:R-:W-:-:S02]  /*32860*/  IADD3 R15, P0, R10, R4, RZ ;  /* 0x000000040a0f7210 */ /* 0x001fc40007f1e0ff */
[----:B-1----:R-:W-:-:S03]  /*32870*/  LEA.HI.X.SX32 R14, R6, R5, 0x1, P2 ;  /* 0x00000005060e7211 */ /* 0x002fc600010f0eff */
[----:B------:R-:W-:Y:S04]  /*32880*/  STL [R1+0xce4], R15 ;  /* 0x000ce40f01007387 */ /* 0x000fe80000100800 */
[----:B------:R0:W-:Y:S01]  /*32890*/  STL [R1+0xcb8], R14 ;  /* 0x000cb80e01007387 */ /* 0x0001e20000100800 */
[----:B------:R-:W-:Y:S01]  /*328a0*/  IMAD R29, RZ, RZ, -UR7 ;  /* 0x80000007ff1d7e24 */ /* 0x000fe2000f8e02ff */
[-C--:B0-----:R-:W-:Y:S02]  /*328b0*/  LEA.HI.X.SX32 R14, R12, R5.reuse, 0x1, P4 ;  /* 0x000000050c0e7211 */ /* 0x081fe400020f0eff */
[----:B------:R-:W-:Y:S01]  /*328c0*/  LEA.HI.X.SX32 R12, R7, R5, 0x1, P5 ;  /* 0x00000005070c7211 */ /* 0x000fe200028f0eff */
[----:B------:R-:W-:-:S04]  /*328d0*/  IMAD R2, R29, 0x2, R0 ;  /* 0x000000021d027824 */ /* 0x000fc800078e0200 */
[----:B------:R-:W-:-:S04]  /*328e0*/  IMAD R3, R29, 0x2, R2 ;  /* 0x000000021d037824 */ /* 0x000fc800078e0202 */
[----:B------:R-:W-:-:S04]  /*328f0*/  IMAD R6, R29, 0x2, R3 ;  /* 0x000000021d067824 */ /* 0x000fc800078e0203 */
[----:B------:R-:W-:Y:S01]  /*32900*/  IMAD R7, R29, 0x2, R6 ;  /* 0x000000021d077824 */ /* 0x000fe200078e0206 */
[----:B--2---:R-:W-:-:S05]  /*32910*/  IADD3 R13, P2, R9, R4, RZ ;  /* 0x00000004090d7210 */ /* 0x004fca0007f5e0ff */
[----:B------:R0:W-:Y:S04]  /*32920*/  STL [R1+0xcec], R13 ;  /* 0x000cec0d01007387 */ /* 0x0001e80000100800 */
[----:B------:R1:W-:Y:S01]  /*32930*/  STL [R1+0xcc0], R14 ;  /* 0x000cc00e01007387 */ /* 0x0003e20000100800 */
[-C--:B0-----:R-:W-:Y:S02]  /*32940*/  IADD3 R13, P4, R28, R4.reuse, RZ ;  /* 0x000000041c0d7210 */ /* 0x081fe40007f9e0ff */
[----:B-1----:R-:W-:-:S03]  /*32950*/  IADD3 R14, P5, R0, R4, RZ ;  /* 0x00000004000e7210 */ /* 0x002fc60007fbe0ff */
[----:B------:R-:W-:Y:S04]  /*32960*/  STL [R1+0xcf4], R13 ;  /* 0x000cf40d01007387 */ /* 0x000fe80000100800 */
[----:B------:R0:W-:Y:S04]  /*32970*/  STL [R1+0xcc8], R12 ;  /* 0x000cc80c01007387 */ /* 0x0001e80000100800 */
[----:B------:R-:W-:Y:S01]  /*32980*/  STL [R1+0xcfc], R14 ;  /* 0x000cfc0e01007387 */ /* 0x000fe20000100800 */
[----:B0-----:R-:W-:Y:S02]  /*32990*/  LEA.HI.X.SX32 R12, R8, R5, 0x1, P3 ;  /* 0x00000005080c7211 */ /* 0x001fe400018f0eff */
[----:B------:R-:W-:-:S03]  /*329a0*/  IADD3 R13, P3, R2, R4, RZ ;  /* 0x00000004020d7210 */ /* 0x000fc60007f7e0ff */
[----:B------:R0:W-:Y:S04]  /*329b0*/  STL [R1+0xcd0], R12 ;  /* 0x000cd00c01007387 */ /* 0x0001e80000100800 */
[----:B------:R-:W-:Y:S01]  /*329c0*/  STL [R1+0xd04], R13 ;  /* 0x000d040d01007387 */ /* 0x000fe20000100800 */
[-C--:B0-----:R-:W-:Y:S02]  /*329d0*/  LEA.HI.X.SX32 R12, R11, R5.reuse, 0x1, P1 ;  /* 0x000000050b0c7211 */ /* 0x081fe400008f0eff */
[-C--:B------:R-:W-:Y:S02]  /*329e0*/  LEA.HI.X.SX32 R11, R10, R5.reuse, 0x1, P0 ;  /* 0x000000050a0b7211 */ /* 0x080fe400000f0eff */
[-C--:B------:R-:W-:Y:S01]  /*329f0*/  LEA.HI.X.SX32 R10, R9, R5.reuse, 0x1, P2 ;  /* 0x00000005090a7211 */ /* 0x080fe200010f0eff */
[----:B------:R-:W-:Y:S04]  /*32a00*/  STL [R1+0xcd8], R12 ;  /* 0x000cd80c01007387 */ /* 0x000fe80000100800 */
[----:B------:R0:W-:Y:S04]  /*32a10*/  STL [R1+0xce0], R11 ;  /* 0x000ce00b01007387 */ /* 0x0001e80000100800 */
[----:B------:R1:W-:Y:S01]  /*32a20*/  STL [R1+0xce8], R10 ;  /* 0x000ce80a01007387 */ /* 0x0003e20000100800 */
[----:B0-----:R-:W-:-:S02]  /*32a30*/  LEA.HI.X.SX32 R11, R28, R5, 0x1, P4 ;  /* 0x000000051c0b7211 */ /* 0x001fc400020f0eff */
[-C--:B-1----:R-:W-:Y:S02]  /*32a40*/  LEA.HI.X.SX32 R10, R0, R5.reuse, 0x1, P5 ;  /* 0x00000005000a7211 */ /* 0x082fe400028f0eff */
[----:B------:R0:W5:Y:S04]  /*32a50*/  LDL.LU R0, [R1+0x1e48] ;  /* 0x001e480001007983 */ /* 0x0001680000300800 */
[----:B------:R1:W-:Y:S01]  /*32a60*/  STL [R1+0xcf0], R11 ;  /* 0x000cf00b01007387 */ /* 0x0003e20000100800 */
[----:B------:R-:W-:Y:S01]  /*32a70*/  IMAD R8, R29, 0x2, R7 ;  /* 0x000000021d087824 */ /* 0x000fe200078e0207 */
[----:B------:R-:W-:Y:S02]  /*32a80*/  IADD3 R12, P1, R6, R4, RZ ;  /* 0x00000004060c7210 */ /* 0x000fe40007f3e0ff */
[----:B------:R2:W-:Y:S01]  /*32a90*/  STL [R1+0xcf8], R10 ;  /* 0x000cf80a01007387 */ /* 0x0005e20000100800 */
[----:B-1----:R-:W-:-:S02]  /*32aa0*/  LEA.HI.X.SX32 R11, R2, R5, 0x1, P3 ;  /* 0x00000005020b7211 */ /* 0x002fc400018f0eff */
[----:B--2---:R-:W-:-:S03]  /*32ab0*/  IADD3 R10, P0, R3, R4, RZ ;  /* 0x00000004030a7210 */ /* 0x004fc60007f1e0ff */
[----:B------:R1:W-:Y:S01]  /*32ac0*/  STL [R1+0xd00], R11 ;  /* 0x000d000b01007387 */ /* 0x0003e20000100800 */
[----:B------:R-:W-:Y:S01]  /*32ad0*/  IMAD R9, R29, 0x2, R8 ;  /* 0x000000021d097824 */ /* 0x000fe200078e0208 */
[-C--:B------:R-:W-:Y:S02]  /*32ae0*/  LEA.HI.X.SX32 R6, R6, R5.reuse, 0x1, P1 ;  /* 0x0000000506067211 */ /* 0x080fe400008f0eff */
[----:B------:R-:W-:Y:S01]  /*32af0*/  LEA.HI.X.SX32 R3, R3, R5, 0x1, P0 ;  /* 0x0000000503037211 */ /* 0x000fe200000f0eff */
[----:B------:R-:W-:Y:S01]  /*32b00*/  STL [R1+0xd0c], R10 ;  /* 0x000d0c0a01007387 */ /* 0x000fe20000100800 */
[----:B-1----:R-:W-:-:S03]  /*32b10*/  IADD3 R11, P2, R7, R4, RZ ;  /* 0x00000004070b7210 */ /* 0x002fc60007f5e0ff */
[----:B------:R-:W-:Y:S01]  /*32b20*/  STL [R1+0xd14], R12 ;  /* 0x000d140c01007387 */ /* 0x000fe20000100800 */
[----:B------:R-:W-:Y:S01]  /*32b30*/  IMAD R2, R29, 0x2, R9 ;  /* 0x000000021d027824 */ /* 0x000fe200078e0209 */
[----:B------:R-:W-:Y:S02]  /*32b40*/  LEA.HI.X.SX32 R7, R7, R5, 0x1, P2 ;  /* 0x0000000507077211 */ /* 0x000fe400010f0eff */
[----:B------:R1:W-:Y:S04]  /*32b50*/  STL [R1+0xd1c], R11 ;  /* 0x000d1c0b01007387 */ /* 0x0003e80000100800 */
[----:B------:R-:W-:Y:S04]  /*32b60*/  STL [R1+0xd08], R3 ;  /* 0x000d080301007387 */ /* 0x000fe80000100800 */
[----:B------:R2:W-:Y:S01]  /*32b70*/  STL [R1+0xd10], R6 ;  /* 0x000d100601007387 */ /* 0x0005e20000100800 */
[----:B-1----:R-:W-:Y:S01]  /*32b80*/  IADD3 R11, P1, R9, R4, RZ ;  /* 0x00000004090b7210 */ /* 0x002fe20007f3e0ff */
[----:B------:R-:W-:-:S02]  /*32b90*/  IMAD R10, R29, 0x2, R2 ;  /* 0x000000021d0a7824 */ /* 0x000fc400078e0202 */
[----:B------:R1:W-:Y:S01]  /*32ba0*/  STL [R1+0xd18], R7 ;  /* 0x000d180701007387 */ /* 0x0003e20000100800 */
[-C--:B--2---:R-:W-:Y:S02]  /*32bb0*/  IADD3 R6, P0, R8, R4.reuse, RZ ;  /* 0x0000000408067210 */ /* 0x084fe40007f1e0ff */
[----:B-1----:R-:W-:-:S03]  /*32bc0*/  IADD3 R7, P2, R2, R4, RZ ;  /* 0x0000000402077210 */ /* 0x002fc60007f5e0ff */
[----:B------:R1:W-:Y:S01]  /*32bd0*/  STL [R1+0xd24], R6 ;  /* 0x000d240601007387 */ /* 0x0003e20000100800 */
[----:B------:R-:W-:-:S03]  /*32be0*/  IMAD R3, R29, 0x2, R10 ;  /* 0x000000021d037824 */ /* 0x000fc600078e020a */
[----:B------:R2:W-:Y:S04]  /*32bf0*/  STL [R1+0xd2c], R11 ;  /* 0x000d2c0b01007387 */ /* 0x0005e80000100800 */
[----:B------:R3:W-:Y:S01]  /*32c00*/  STL [R1+0xd34], R7 ;  /* 0x000d340701007387 */ /* 0x0007e20000100800 */
[----:B-1----:R-:W-:Y:S01]  /*32c10*/  IMAD R6, R29, 0x2, R3 ;  /* 0x000000021d067824 */ /* 0x002fe200078e0203 */
[-C--:B--2---:R-:W-:Y:S02]  /*32c20*/  LEA.HI.X.SX32 R11, R8, R5.reuse, 0x1, P0 ;  /* 0x00000005080b7211 */ /* 0x084fe400000f0eff */
[-C--:B------:R-:W-:Y:S02]  /*32c30*/  LEA.HI.X.SX32 R8, R9, R5.reuse, 0x1, P1 ;  /* 0x0000000509087211 */ /* 0x080fe400008f0eff */
[----:B---3--:R-:W-:Y:S01]  /*32c40*/  LEA.HI.X.SX32 R7, R2, R5, 0x1, P2 ;  /* 0x0000000502077211 */ /* 0x008fe200010f0eff */
[----:B------:R-:W-:Y:S01]  /*32c50*/  STL [R1+0xd20], R11 ;  /* 0x000d200b01007387 */ /* 0x000fe20000100800 */
[----:B------:R-:W-:-:S03]  /*32c60*/  IMAD R2, R29, 0x2, R6 ;  /* 0x000000021d027824 */ /* 0x000fc600078e0206 */
[----:B------:R1:W-:Y:S04]  /*32c70*/  STL [R1+0xd28], R8 ;  /* 0x000d280801007387 */ /* 0x0003e80000100800 */
[----:B------:R2:W-:Y:S01]  /*32c80*/  STL [R1+0xd30], R7 ;  /* 0x000d300701007387 */ /* 0x0005e20000100800 */
[-C--:B------:R-:W-:Y:S02]  /*32c90*/  IADD3 R9, P2, R6, R4.reuse, RZ ;  /* 0x0000000406097210 */ /* 0x080fe40007f5e0ff */
[-C--:B-1----:R-:W-:Y:S02]  /*32ca0*/  IADD3 R8, P0, R10, R4.reuse, RZ ;  /* 0x000000040a087210 */ /* 0x082fe40007f1e0ff */
[----:B--2---:R-:W-:-:S03]  /*32cb0*/  IADD3 R7, P1, R3, R4, RZ ;  /* 0x0000000403077210 */ /* 0x004fc60007f3e0ff */
[----:B------:R1:W-:Y:S04]  /*32cc0*/  STL [R1+0xd38], R8 ;  /* 0x000d380801007387 */ /* 0x0003e80000100800 */
[----:B------:R2:W-:Y:S01]  /*32cd0*/  STL [R1+0xd3c], R7 ;  /* 0x000d3c0701007387 */ /* 0x0005e20000100800 */
[----:B-1----:R-:W-:Y:S02]  /*32ce0*/  IADD3 R8, P3, R2, R4, RZ ;  /* 0x0000000402087210 */ /* 0x002fe40007f7e0ff */
[-C--:B------:R-:W-:Y:S02]  /*32cf0*/  LEA.HI.X.SX32 R4, R3, R5.reuse, 0x1, P1 ;  /* 0x0000000503047211 */ /* 0x080fe400008f0eff */
[-C--:B--2---:R-:W-:Y:S01]  /*32d00*/  LEA.HI.X.SX32 R7, R10, R5.reuse, 0x1, P0 ;  /* 0x000000050a077211 */ /* 0x084fe200000f0eff */
[----:B------:R-:W-:Y:S01]  /*32d10*/  STL [R1+0xd40], R9 ;  /* 0x000d400901007387 */ /* 0x000fe20000100800 */
[----:B------:R-:W-:-:S02]  /*32d20*/  LEA.HI.X.SX32 R3, R6, R5, 0x1, P2 ;  /* 0x0000000506037211 */ /* 0x000fc400010f0eff */
[----:B------:R-:W-:Y:S01]  /*32d30*/  LEA.HI.X.SX32 R2, R2, R5, 0x1, P3 ;  /* 0x0000000502027211 */ /* 0x000fe200018f0eff */
[----:B------:R-:W-:Y:S04]  /*32d40*/  STL [R1+0xc58], R8 ;  /* 0x000c580801007387 */ /* 0x000fe80000100800 */
[----:B------:R-:W-:Y:S04]  /*32d50*/  STL [R1+0xc4c], R7 ;  /* 0x000c4c0701007387 */ /* 0x000fe80000100800 */
[----:B------:R-:W-:Y:S04]  /*32d60*/  STL [R1+0xc50], R4 ;  /* 0x000c500401007387 */ /* 0x000fe80000100800 */
[----:B------:R-:W-:Y:S04]  /*32d70*/  STL [R1+0xc54], R3 ;  /* 0x000c540301007387 */ /* 0x000fe80000100800 */
        /* <DEDUP_REMOVED lines=179> */
[----:B------:R-:W-:-:S02]  /*338b0*/  USHF.L.U32 UR7, UR7, 0x6, URZ ;  /* 0x0000000607077899 */ /* 0x000fc4000800063f */
[----:B------:R-:W-:Y:S02]  /*338c0*/  ULEA UR6, UR4, UR5, 0x4 ;  /* 0x0000000504067291 */ /* 0x000fe4000f8e203f */
[----:B------:R-:W-:Y:S01]  /*338d0*/  USHF.L.U32 UR8, UR8, 0x6, URZ ;  /* 0x0000000608087899 */ /* 0x000fe2000800063f */
[----:B------:R-:W-:Y:S01]  /*338e0*/  UMOV UR4, URZ ;  /* 0x0000003f00047c82 */ /* 0x000fe20008000000 */
[----:B------:R-:W-:Y:S01]  /*338f0*/  USHF.R.S32.HI UR12, URZ, 0x1f, UR7 ;  /* 0x0000001f3f0c7899 */ /* 0x000fe20008011407 */
[----:B------:R-:W2:Y:S01]  /*33900*/  LDC R28, c[0x0][0x230] ;  /* 0x00008c00ff1c7b82 */ /* 0x000ea20000000800 */
[----:B------:R-:W-:Y:S01]  /*33910*/  USHF.R.S32.HI UR13, URZ, 0x1f, UR8 ;  /* 0x0000001f3f0d7899 */ /* 0x000fe20008011408 */
[----:B--2---:R-:W-:-:S05]  /*33920*/  VIADD R28, R28, 0x3f ;  /* 0x0000003f1c1c7836 */ /* 0x004fca0000000000 */
[----:B------:R-:W-:-:S04]  /*33930*/  SHF.R.S32.HI R29, RZ, 0x1f, R28 ;  /* 0x0000001fff1d7819 */ /* 0x000fc8000001141c */
[----:B------:R-:W-:-:S04]  /*33940*/  LEA.HI R29, R29, R28, RZ, 0x6 ;  /* 0x0000001c1d1d7211 */ /* 0x000fc800078f30ff */
[----:B-1----:R-:W-:Y:S01]  /*33950*/  SHF.R.S32.HI R2, RZ, 0x6, R29 ;  /* 0x00000006ff027819 */ /* 0x002fe2000001141d */
[----:B------:R0:W-:Y:S01]  /*33960*/  STL [R1+0x318], RZ ;  /* 0x000318ff01007387 */ /* 0x0001e20000100800 */
[----:B------:R-:W-:-:S03]  /*33970*/  ULDC UR9, c[0x0][0x230] ;  /* 0x00008c0000097ab9 */ /* 0x000fc60000000800 */
        /* <DEDUP_REMOVED lines=45> */
[----:B------:R-:W2:Y:S04]  /*33c50*/  LDL R29, [R1+0x2d4] ;  /* 0x0002d400011d7983 */ /* 0x000ea80000100800 */
        /* <DEDUP_REMOVED lines=32> */
[----:B--2---:R-:W-:-:S02]  /*33e60*/  LOP3.LUT R4, R29, 0x8, RZ, 0x3c, !PT ;  /* 0x000000081d047812 */ /* 0x004fc400078e3cff */
[C---:B------:R-:W-:Y:S02]  /*33e70*/  LOP3.LUT R3, R29.reuse, 0x10, RZ, 0x3c, !PT ;  /* 0x000000101d037812 */ /* 0x040fe400078e3cff */
[----:B0-----:R-:W-:-:S07]  /*33e80*/  LOP3.LUT R2, R29, 0x18, RZ, 0x3c, !PT ;  /* 0x000000181d027812 */ /* 0x001fce00078e3cff */
.L_x_2:
[----:B------:R-:W2:Y:S04]  /*33e90*/  LDL R3, [R1+0xc48] ;  /* 0x000c480001037983 */ /* 0x000ea80000100800 */
[----:B------:R-:W2:Y:S04]  /*33ea0*/  LDL R2, [R1+0xc58] ;  /* 0x000c580001027983 */ /* 0x000ea80000100800 */
[----:B-1----:R-:W3:Y:S04]  /*33eb0*/  LDL R14, [R1+0xc54] ;  /* 0x000c5400010e7983 */ /* 0x002ee80000100800 */
[----:B------:R-:W4:Y:S01]  /*33ec0*/  LDL R7, [R1+0xd40] ;  /* 0x000d400001077983 */ /* 0x000f220000100800 */
[----:B------:R-:W0:Y:S01]  /*33ed0*/  S2R R6, SR_TID.X ;  /* 0x0000000000067919 */ /* 0x000e220000002100 */
[----:B------:R-:W-:Y:S01]  /*33ee0*/  UIMAD UR14, UR4, -0x40, UR9 ;  /* 0xffffffc0040e78a4 */ /* 0x000fe2000f8e0209 */
[----:B0-----:R-:W-:-:S04]  /*33ef0*/  SHF.R.U32.HI R8, RZ, 0x5, R6 ;  /* 0x00000005ff087819 */ /* 0x001fc80000011606 */
[----:B------:R-:W-:-:S04]  /*33f00*/  SGXT.U32 R8, R8, 0x1 ;  /* 0x000000010808781a */ /* 0x000fc80000000000 */
[----:B------:R-:W-:-:S04]  /*33f10*/  LOP3.LUT R6, R8, 0x4, RZ, 0xfc, !PT ;  /* 0x0000000408067812 */ /* 0x000fc800078efcff */
[----:B------:R-:W-:Y:S02]  /*33f20*/  ISETP.GE.AND P1, PT, R6, UR14, PT ;  /* 0x0000000e06007c0c */ /* 0x000fe4000bf26270 */
[----:B------:R-:W0:Y:S01]  /*33f30*/  S2R R6, SR_TID.X ;  /* 0x0000000000067919 */ /* 0x000e220000002100 */
[C---:B------:R-:W-:Y:S01]  /*33f40*/  LOP3.LUT R9, R8.reuse, 0x2, RZ, 0xfc, !PT ;  /* 0x0000000208097812 */ /* 0x040fe200078efcff */
[----:B------:R1:W-:Y:S01]  /*33f50*/  STL [R1+0x3654], R25 ;  /* 0x0036541901007387 */ /* 0x0003e20000100800 */
[----:B------:R-:W-:-:S03]  /*33f60*/  LOP3.LUT R8, R8, 0x6, RZ, 0xfc, !PT ;  /* 0x0000000608087812 */ /* 0x000fc600078efcff */
[----:B-----5:R1:W-:Y:S04]  /*33f70*/  STL [R1+0x1e48], R0 ;  /* 0x001e480001007387 */ /* 0x0203e80000100800 */
[----:B------:R-:W3:Y:S04]  /*33f80*/  LDL R13, [R1+0xc50] ;  /* 0x000c5000010d7983 */ /* 0x000ee80000100800 */
[----:B------:R-:W3:Y:S01]  /*33f90*/  LDL R12, [R1+0xd3c] ;  /* 0x000d3c00010c7983 */ /* 0x000ee20000100800 */
[----:B------:R-:W-:-:S03]  /*33fa0*/  ISETP.GE.AND P2, PT, R8, UR14, PT ;  /* 0x0000000e08007c0c */ /* 0x000fc6000bf46270 */
[----:B------:R-:W3:Y:S01]  /*33fb0*/  LDL R8, [R1+0xc4c] ;  /* 0x000c4c0001087983 */ /* 0x000ee20000100800 */
[----:B0-----:R-:W-:-:S03]  /*33fc0*/  SHF.R.U32.HI R15, RZ, 0x5, R6 ;  /* 0x00000005ff0f7819 */ /* 0x001fc60000011606 */
[----:B------:R-:W3:Y:S01]  /*33fd0*/  LDL R6, [R1+0xd38] ;  /* 0x000d380001067983 */ /* 0x000ee20000100800 */
[----:B------:R-:W-:Y:S02]  /*33fe0*/  ISETP.GE.AND P0, PT, R9, UR14, PT ;  /* 0x0000000e09007c0c */ /* 0x000fe4000bf06270 */
[----:B-1----:R-:W-:Y:S02]  /*33ff0*/  PRMT R25, RZ, 0x7610, R25 ;  /* 0x00007610ff197816 */ /* 0x002fe40000000019 */
[----:B------:R-:W-:-:S09]  /*34000*/  PRMT R0, RZ, 0x7610, R0 ;  /* 0x00007610ff007816 */ /* 0x000fd20000000000 */
[----:B--2---:R4:W2:Y:S02]  /*34010*/  @!P0 LDG.E.U8 R25, desc[UR10][R2.64] ;  /* 0x0000000a02198981 */ /* 0x0048a4000c1e1100 */
[----:B----4-:R-:W-:Y:S02]  /*34020*/  @!P1 IMAD.MOV.U32 R2, RZ, RZ, R7 ;  /* 0x000000ffff029224 */ /* 0x010fe400078e0007 */
[----:B---3--:R-:W-:Y:S01]  /*34030*/  @!P1 IMAD.MOV.U32 R3, RZ, RZ, R14 ;  /* 0x000000ffff039224 */ /* 0x008fe200078e000e */
[----:B------:R-:W-:Y:S01]  /*34040*/  SGXT.U32 R15, R15, 0x1 ;  /* 0x000000010f0f781a */ /* 0x000fe20000000000 */
[----:B------:R-:W3:Y:S04]  /*34050*/  LDL R7, [R1+0xd30] ;  /* 0x000d300001077983 */ /* 0x000ee80000100800 */
[----:B------:R0:W4:Y:S01]  /*34060*/  @!P1 LDG.E.U8 R0, desc[UR10][R2.64] ;  /* 0x0000000a02009981 */ /* 0x000122000c1e1100 */
[----:B------:R-:W-:-:S04]  /*34070*/  LOP3.LUT R15, R15, 0x8, RZ, 0xfc, !PT ;  /* 0x000000080f0f7812 */ /* 0x000fc800078efcff */
[----:B------:R-:W-:Y:S02]  /*34080*/  ISETP.GE.AND P3, PT, R15, UR14, PT ;  /* 0x0000000e0f007c0c */ /* 0x000fe4000bf66270 */
[----:B------:R-:W-:Y:S02]  /*34090*/  PRMT R10, RZ, 0x7610, R10 ;  /* 0x00007610ff0a7816 */ /* 0x000fe4000000000a */
[----:B------:R-:W-:Y:S01]  /*340a0*/  PRMT R5, RZ, 0x7610, R5 ;  /* 0x00007610ff057816 */ /* 0x000fe20000000005 */
[----:B0-----:R-:W-:Y:S02]  /*340b0*/  @!P2 IMAD.MOV.U32 R3, RZ, RZ, R13 ;  /* 0x000000ffff03a224 */ /* 0x001fe400078e000d */
[----:B------:R-:W-:-:S05]  /*340c0*/  @!P2 IMAD.MOV.U32 R2, RZ, RZ, R12 ;  /* 0x000000ffff02a224 */ /* 0x000fca00078e000c */
[----:B------:R0:W2:Y:S02]  /*340d0*/  @!P2 LDG.E.U8 R10, desc[UR10][R2.64] ;  /* 0x0000000a020aa981 */ /* 0x0000a4000c1e1100 */
[----:B0-----:R-:W-:Y:S02]  /*340e0*/  @!P3 IMAD.MOV.U32 R3, RZ, RZ, R8 ;  /* 0x000000ffff03b224 */ /* 0x001fe400078e0008 */
[----:B------:R-:W-:-:S05]  /*340f0*/  @!P3 IMAD.MOV.U32 R2, RZ, RZ, R6 ;  /* 0x000000ffff02b224 */ /* 0x000fca00078e0006 */
[----:B------:R-:W3:Y:S01]  /*34100*/  @!P3 LDG.E.U8 R5, desc[UR10][R2.64] ;  /* 0x0000000a0205b981 */ /* 0x000ee2000c1e1100 */
[----:B------:R-:W0:Y:S03]  /*34110*/  S2R R9, SR_TID.X ;  /* 0x0000000000097919 */ /* 0x000e260000002100 */
[----:B----4-:R1:W-:Y:S04]  /*34120*/  STL [R1+0x10], R0 ;  /* 0x0000100001007387 */ /* 0x0103e80000100800 */
[----:B-1----:R-:W4:Y:S01]  /*34130*/  LDL R0, [R1+0xd34] ;  /* 0x000d340001007983 */ /* 0x002f220000100800 */
[----:B0-----:R-:W-:-:S04]  /*34140*/  SHF.R.U32.HI R9, RZ, 0x5, R9 ;  /* 0x00000005ff097819 */ /* 0x001fc80000011609 */
[----:B------:R-:W-:-:S04]  /*34150*/  SGXT.U32 R9, R9, 0x1 ;  /* 0x000000010909781a */ /* 0x000fc80000000000 */
[----:B------:R-:W-:Y:S02]  /*34160*/  LOP3.LUT R15, R9, 0xa, RZ, 0xfc, !PT ;  /* 0x0000000a090f7812 */ /* 0x000fe400078efcff */
[----:B------:R-:W0:Y:S02]  /*34170*/  S2R R9, SR_TID.X ;  /* 0x0000000000097919 */ /* 0x000e240000002100 */
[----:B------:R-:W-:Y:S02]  /*34180*/  ISETP.GE.AND P0, PT, R15, UR14, PT ;  /* 0x0000000e0f007c0c */ /* 0x000fe4000bf06270 */
[----:B------:R-:W-:Y:S02]  /*34190*/  PRMT R4, RZ, 0x7610, R4 ;  /* 0x00007610ff047816 */ /* 0x000fe40000000004 */
[----:B0-----:R-:W-:-:S04]  /*341a0*/  SHF.R.U32.HI R9, RZ, 0x5, R9 ;  /* 0x00000005ff097819 */ /* 0x001fc80000011609 */
[----:B------:R-:W-:-:S04]  /*341b0*/  SGXT.U32 R9, R9, 0x1 ;  /* 0x000000010909781a */ /* 0x000fc80000000000 */
[C---:B------:R-:W-:Y:S01]  /*341c0*/  LOP3.LUT R14, R9.reuse, 0xc, RZ, 0xfc, !PT ;  /* 0x0000000c090e7812 */ /* 0x040fe200078efcff */
[----:B---3--:R0:W-:Y:S01]  /*341d0*/  STL [R1+0x8], R5 ;  /* 0x0000080501007387 */ /* 0x0081e20000100800 */
[----:B------:R-:W-:-:S03]  /*341e0*/  LOP3.LUT R9, R9, 0xe, RZ, 0xfc, !PT ;  /* 0x0000000e09097812 */ /* 0x000fc600078efcff */
[----:B------:R-:W3:Y:S01]  /*341f0*/  LDL R13, [R1+0xd28] ;  /* 0x000d2800010d7983 */ /* 0x000ee20000100800 */
[----:B0-----:R-:W0:Y:S01]  /*34200*/  S2R R5, SR_TID.X ;  /* 0x0000000000057919 */ /* 0x001e220000002100 */
[----:B------:R-:W-:Y:S02]  /*34210*/  ISETP.GE.AND P2, PT, R9, UR14, PT ;  /* 0x0000000e09007c0c */ /* 0x000fe4000bf46270 */
[----:B------:R-:W3:Y:S04]  /*34220*/  LDL R12, [R1+0xd2c] ;  /* 0x000d2c00010c7983 */ /* 0x000ee80000100800 */
[----:B------:R-:W3:Y:S04]  /*34230*/  LDL R9, [R1+0xd20] ;  /* 0x000d200001097983 */ /* 0x000ee80000100800 */
[----:B--2---:R0:W-:Y:S04]  /*34240*/  STL [R1+0xc], R10 ;  /* 0x00000c0a01007387 */ /* 0x0041e80000100800 */
[----:B------:R-:W2:Y:S01]  /*34250*/  LDL R8, [R1+0xd24] ;  /* 0x000d240001087983 */ /* 0x000ea20000100800 */
[----:B------:R-:W-:-:S03]  /*34260*/  @!P0 IMAD.MOV.U32 R3, RZ, RZ, R7 ;  /* 0x000000ffff038224 */ /* 0x000fc600078e0007 */
[----:B------:R-:W2:Y:S01]  /*34270*/  LDL R6, [R1+0xd18] ;  /* 0x000d180001067983 */ /* 0x000ea20000100800 */
[----:B0-----:R-:W-:-:S03]  /*34280*/  SHF.R.U32.HI R10, RZ, 0x5, R5 ;  /* 0x00000005ff0a7819 */ /* 0x001fc60000011605 */
[----:B------:R-:W2:Y:S01]  /*34290*/  LDL R5, [R1+0xd1c] ;  /* 0x000d1c0001057983 */ /* 0x000ea20000100800 */
[----:B----4-:R-:W-:-:S05]  /*342a0*/  @!P0 IMAD.MOV.U32 R2, RZ, RZ, R0 ;  /* 0x000000ffff028224 */ /* 0x010fca00078e0000 */
[----:B------:R3:W4:Y:S01]  /*342b0*/  @!P0 LDG.E.U8 R4, desc[UR10][R2.64] ;  /* 0x0000000a02048981 */ /* 0x000722000c1e1100 */
[----:B------:R-:W-:Y:S02]  /*342c0*/  ISETP.GE.AND P1, PT, R14, UR14, PT ;  /* 0x0000000e0e007c0c */ /* 0x000fe4000bf26270 */
[----:B------:R-:W-:Y:S02]  /*342d0*/  SGXT.U32 R10, R10, 0x1 ;  /* 0x000000010a0a781a */ /* 0x000fe40000000000 */
[----:B------:R-:W-:Y:S02]  /*342e0*/  PRMT R11, RZ, 0x7610, R11 ;  /* 0x00007610ff0b7816 */ /* 0x000fe4000000000b */
[----:B------:R-:W-:-:S04]  /*342f0*/  LOP3.LUT R14, R10, 0x10, RZ, 0xfc, !PT ;  /* 0x000000100a0e7812 */ /* 0x000fc800078efcff */
[----:B------:R-:W-:Y:S02]  /*34300*/  ISETP.GE.AND P3, PT, R14, UR14, PT ;  /* 0x0000000e0e007c0c */ /* 0x000fe4000bf66270 */
[----:B------:R-:W-:Y:S02]  /*34310*/  PRMT R29, RZ, 0x7610, R29 ;  /* 0x00007610ff1d7816 */ /* 0x000fe4000000001d */
[----:B------:R-:W-:Y:S01]  /*34320*/  PRMT R28, RZ, 0x7610, R28 ;  /* 0x00007610ff1c7816 */ /* 0x000fe2000000001c */
[----:B------:R-:W-:Y:S04]  /*34330*/  STL [R1+0x14], R25 ;  /* 0x0000141901007387 */ /* 0x000fe80000100800 */
[----:B------:R-:W4:Y:S01]  /*34340*/  LDL R0, [R1+0xd14] ;  /* 0x000d140001007983 */ /* 0x000f220000100800 */
[----:B---3--:R-:W-:-:S02]  /*34350*/  @!P1 IMAD.MOV.U32 R3, RZ, RZ, R13 ;  /* 0x000000ffff039224 */ /* 0x008fc400078e000d */
[----:B------:R-:W-:-:S05]  /*34360*/  @!P1 IMAD.MOV.U32 R2, RZ, RZ, R12 ;  /* 0x000000ffff029224 */ /* 0x000fca00078e000c */
[----:B------:R2:W3:Y:S02]  /*34370*/  @!P1 LDG.E.U8 R11, desc[UR10][R2.64] ;  /* 0x0000000a020b9981 */ /* 0x0004e4000c1e1100 */
[----:B--2---:R-:W-:Y:S02]  /*34380*/  @!P2 IMAD.MOV.U32 R2, RZ, RZ, R8 ;  /* 0x000000ffff02a224 */ /* 0x004fe400078e0008 */
[----:B------:R-:W-:-:S05]  /*34390*/  @!P2 IMAD.MOV.U32 R3, RZ, RZ, R9 ;  /* 0x000000ffff03a224 */ /* 0x000fca00078e0009 */
[----:B------:R0:W2:Y:S02]  /*343a0*/  @!P2 LDG.E.U8 R29, desc[UR10][R2.64] ;  /* 0x0000000a021da981 */ /* 0x0000a4000c1e1100 */
[----:B0-----:R-:W-:Y:S02]  /*343b0*/  @!P3 IMAD.MOV.U32 R2, RZ, RZ, R5 ;  /* 0x000000ffff02b224 */ /* 0x001fe400078e0005 */
[----:B------:R-:W-:-:S05]  /*343c0*/  @!P3 IMAD.MOV.U32 R3, RZ, RZ, R6 ;  /* 0x000000ffff03b224 */ /* 0x000fca00078e0006 */
[----:B------:R0:W3:Y:S04]  /*343d0*/  @!P3 LDG.E.U8 R28, desc[UR10][R2.64] ;  /* 0x0000000a021cb981 */ /* 0x0000e8000c1e1100 */
[----:B----4-:R1:W-:Y:S04]  /*343e0*/  STL [R1+0x4], R4 ;  /* 0x0000040401007387 */ /* 0x0103e80000100800 */
[----:B-1----:R-:W4:Y:S01]  /*343f0*/  LDL R4, [R1+0xd10] ;  /* 0x000d100001047983 */ /* 0x002f220000100800 */
[----:B------:R-:W-:-:S04]  /*34400*/  LOP3.LUT R10, R10, 0x12, RZ, 0xfc, !PT ;  /* 0x000000120a0a7812 */ /* 0x000fc800078efcff */
[----:B------:R-:W-:-:S13]  /*34410*/  ISETP.GE.AND P4, PT, R10, UR14, PT ;  /* 0x0000000e0a007c0c */ /* 0x000fda000bf86270 */
[----:B0-----:R-:W-:Y:S01]  /*34420*/  @!P4 IMAD.MOV.U32 R2, RZ, RZ, R0 ;  /* 0x000000ffff02c224 */ /* 0x001fe200078e0000 */
[----:B--2---:R-:W-:Y:S04]  /*34430*/  STL [R1+0x363c], R29 ;  /* 0x00363c1d01007387 */ /* 0x004fe80000100800 */
[----:B------:R-:W2:Y:S04]  /*34440*/  LDL R12, [R1+0xd08] ;  /* 0x000d0800010c7983 */ /* 0x000ea80000100800 */
[----:B---3--:R0:W-:Y:S04]  /*34450*/  STL [R1], R11 ;  /* 0x0000000b01007387 */ /* 0x0081e80000100800 */
[----:B0-----:R-:W3:Y:S04]  /*34460*/  LDL R11, [R1+0xd0c] ;  /* 0x000d0c00010b7983 */ /* 0x001ee80000100800 */
[----:B------:R-:W-:Y:S04]  /*34470*/  STL [R1+0x3650], R28 ;  /* 0x0036501c01007387 */ /* 0x000fe80000100800 */
[----:B------:R-:W3:Y:S04]  /*34480*/  LDL R0, [R1+0xd04] ;  /* 0x000d040001007983 */ /* 0x000ee80000100800 */
[----:B------:R-:W3:Y:S04]  /*34490*/  LDL R8, [R1+0xcfc] ;  /* 0x000cfc0001087983 */ /* 0x000ee80000100800 */
[----:B------:R-:W3:Y:S01]  /*344a0*/  LDL R9, [R1+0xcf8] ;  /* 0x000cf80001097983 */ /* 0x000ee20000100800 */
[----:B------:R-:W0:Y:S01]  /*344b0*/  S2R R7, SR_TID.X ;  /* 0x0000000000077919 */ /* 0x000e220000002100 */
[----:B------:R-:W1:Y:S01]  /*344c0*/  S2R R5, SR_TID.X ;  /* 0x0000000000057919 */ /* 0x000e620000002100 */
[----:B------:R-:W-:-:S02]  /*344d0*/  PRMT R27, RZ, 0x7610, R27 ;  /* 0x00007610ff1b7816 */ /* 0x000fc4000000001b */
[----:B------:R-:W-:Y:S01]  /*344e0*/  PRMT R26, RZ, 0x7610, R26 ;  /* 0x00007610ff1a7816 */ /* 0x000fe2000000001a */
[----:B------:R-:W3:Y:S01]  /*344f0*/  LDL R6, [R1+0xcf4] ;  /* 0x000cf40001067983 */ /* 0x000ee20000100800 */
[----:B----4-:R-:W-:-:S03]  /*34500*/  @!P4 IMAD.MOV.U32 R3, RZ, RZ, R4 ;  /* 0x000000ffff03c224 */ /* 0x010fc600078e0004 */
[----:B------:R-:W4:Y:S01]  /*34510*/  LDL R4, [R1+0xd00] ;  /* 0x000d000001047983 */ /* 0x000f220000100800 */
[--C-:B0-----:R-:W-:Y:S02]  /*34520*/  SHF.R.U32.HI R10, RZ, 0x5, R7.reuse ;  /* 0x00000005ff0a7819 */ /* 0x101fe40000011607 */
[----:B------:R-:W-:Y:S01]  /*34530*/  SHF.R.U32.HI R7, RZ, 0x5, R7 ;  /* 0x00000005ff077819 */ /* 0x000fe20000011607 */
[----:B------:R2:W4:Y:S01]  /*34540*/  @!P4 LDG.E.U8 R27, desc[UR10][R2.64] ;  /* 0x0000000a021bc981 */ /* 0x000522000c1e1100 */
[----:B------:R-:W-:Y:S02]  /*34550*/  SGXT.U32 R10, R10, 0x1 ;  /* 0x000000010a0a781a */ /* 0x000fe40000000000 */
[----:B------:R-:W-:Y:S02]  /*34560*/  SGXT.U32 R7, R7, 0x1 ;  /* 0x000000010707781a */ /* 0x000fe40000000000 */
[----:B------:R-:W-:Y:S02]  /*34570*/  LOP3.LUT R10, R10, 0x14, RZ, 0xfc, !PT ;  /* 0x000000140a0a7812 */ /* 0x000fe400078efcff */
[----:B------:R-:W-:-:S02]  /*34580*/  LOP3.LUT R7, R7, 0x16, RZ, 0xfc, !PT ;  /* 0x0000001607077812 */ /* 0x000fc400078efcff */
[----:B------:R-:W-:Y:S02]  /*34590*/  ISETP.GE.AND P0, PT, R10, UR14, PT ;  /* 0x0000000e0a007c0c */ /* 0x000fe4000bf06270 */
[----:B------:R-:W-:Y:S02]  /*345a0*/  ISETP.GE.AND P1, PT, R7, UR14, PT ;  /* 0x0000000e07007c0c */ /* 0x000fe4000bf26270 */
[----:B-1----:R-:W-:-:S04]  /*345b0*/  SHF.R.U32.HI R7, RZ, 0x5, R5 ;  /* 0x00000005ff077819 */ /* 0x002fc80000011605 */
[----:B------:R-:W-:-:S04]  /*345c0*/  SGXT.U32 R7, R7, 0x1 ;  /* 0x000000010707781a */ /* 0x000fc80000000000 */
[----:B------:R-:W-:-:S04]  /*345d0*/  LOP3.LUT R7, R7, 0x18, RZ, 0xfc, !PT ;  /* 0x0000001807077812 */ /* 0x000fc800078efcff */
[----:B------:R-:W-:Y:S02]  /*345e0*/  ISETP.GE.AND P2, PT, R7, UR14, PT ;  /* 0x0000000e07007c0c */ /* 0x000fe4000bf46270 */
[----:B------:R-:W-:Y:S01]  /*345f0*/  PRMT R20, RZ, 0x7610, R20 ;  /* 0x00007610ff147816 */ /* 0x000fe20000000014 */
[----:B------:R-:W4:Y:S01]  /*34600*/  LDL R7, [R1+0xcf0] ;  /* 0x000cf00001077983 */ /* 0x000f220000100800 */
[----:B------:R-:W-:Y:S01]  /*34610*/  PRMT R17, RZ, 0x7610, R17 ;  /* 0x00007610ff117816 */ /* 0x000fe20000000011 */
[----:B--2---:R-:W-:Y:S02]  /*34620*/  @!P0 IMAD.MOV.U32 R3, RZ, RZ, R12 ;  /* 0x000000ffff038224 */ /* 0x004fe400078e000c */
[----:B---3--:R-:W-:-:S05]  /*34630*/  @!P0 IMAD.MOV.U32 R2, RZ, RZ, R11 ;  /* 0x000000ffff028224 */ /* 0x008fca00078e000b */
[----:B------:R0:W2:Y:S02]  /*34640*/  @!P0 LDG.E.U8 R26, desc[UR10][R2.64] ;  /* 0x0000000a021a8981 */ /* 0x0000a4000c1e1100 */
[----:B0-----:R-:W-:Y:S02]  /*34650*/  @!P1 IMAD.MOV.U32 R2, RZ, RZ, R0 ;  /* 0x000000ffff029224 */ /* 0x001fe400078e0000 */
[----:B----4-:R-:W-:-:S05]  /*34660*/  @!P1 IMAD.MOV.U32 R3, RZ, RZ, R4 ;  /* 0x000000ffff039224 */ /* 0x010fca00078e0004 */
[----:B------:R0:W3:Y:S02]  /*34670*/  @!P1 LDG.E.U8 R20, desc[UR10][R2.64] ;  /* 0x0000000a02149981 */ /* 0x0000e4000c1e1100 */
[----:B0-----:R-:W-:Y:S02]  /*34680*/  @!P2 IMAD.MOV.U32 R2, RZ, RZ, R8 ;  /* 0x000000ffff02a224 */ /* 0x001fe400078e0008 */
[----:B------:R-:W-:-:S05]  /*34690*/  @!P2 IMAD.MOV.U32 R3, RZ, RZ, R9 ;  /* 0x000000ffff03a224 */ /* 0x000fca00078e0009 */
[----:B------:R0:W4:Y:S01]  /*346a0*/  @!P2 LDG.E.U8 R17, desc[UR10][R2.64] ;  /* 0x0000000a0211a981 */ /* 0x000122000c1e1100 */
[----:B------:R-:W-:-:S04]  /*346b0*/  SHF.R.U32.HI R5, RZ, 0x5, R5 ;  /* 0x00000005ff057819 */ /* 0x000fc80000011605 */
[----:B------:R-:W-:-:S04]  /*346c0*/  SGXT.U32 R5, R5, 0x1 ;  /* 0x000000010505781a */ /* 0x000fc80000000000 */
[----:B------:R-:W-:-:S04]  /*346d0*/  LOP3.LUT R13, R5, 0x1a, RZ, 0xfc, !PT ;  /* 0x0000001a050d7812 */ /* 0x000fc800078efcff */
[----:B------:R-:W-:-:S13]  /*346e0*/  ISETP.GE.AND P3, PT, R13, UR14, PT ;  /* 0x0000000e0d007c0c */ /* 0x000fda000bf66270 */
[----:B0-----:R-:W-:Y:S02]  /*346f0*/  @!P3 IMAD.MOV.U32 R2, RZ, RZ, R6 ;  /* 0x000000ffff02b224 */ /* 0x001fe400078e0006 */
[----:B------:R-:W-:Y:S01]  /*34700*/  @!P3 IMAD.MOV.U32 R3, RZ, RZ, R7 ;  /* 0x000000ffff03b224 */ /* 0x000fe200078e0007 */
[----:B--2---:R-:W-:Y:S04]  /*34710*/  STL [R1+0x364c], R26 ;  /* 0x00364c1a01007387 */ /* 0x004fe80000100800 */
[----:B------:R-:W2:Y:S04]  /*34720*/  LDL R4, [R1+0xce8] ;  /* 0x000ce80001047983 */ /* 0x000ea80000100800 */
[----:B------:R-:W3:Y:S01]  /*34730*/  LDL R0, [R1+0xcec] ;  /* 0x000cec0001007983 */ /* 0x000ee20000100800 */
[----:B------:R-:W0:Y:S03]  /*34740*/  S2R R5, SR_TID.X ;  /* 0x0000000000057919 */ /* 0x000e260000002100 */
[----:B----4-:R-:W-:Y:S04]  /*34750*/  STL [R1+0x3648], R17 ;  /* 0x0036481101007387 */ /* 0x010fe80000100800 */
[----:B------:R-:W4:Y:S04]  /*34760*/  LDL R7, [R1+0xce0] ;  /* 0x000ce00001077983 */ /* 0x000f280000100800 */
[----:B------:R-:W4:Y:S01]  /*34770*/  LDL R6, [R1+0xce4] ;  /* 0x000ce40001067983 */ /* 0x000f220000100800 */
[----:B0-----:R-:W-:-:S02]  /*34780*/  SHF.R.U32.HI R5, RZ, 0x5, R5 ;  /* 0x00000005ff057819 */ /* 0x001fc40000011605 */
[----:B------:R-:W-:Y:S01]  /*34790*/  PRMT R16, RZ, 0x7610, R16 ;  /* 0x00007610ff107816 */ /* 0x000fe20000000010 */
[----:B------:R-:W4:Y:S01]  /*347a0*/  LDL R9, [R1+0xcd0] ;  /* 0x000cd00001097983 */ /* 0x000f220000100800 */
[----:B------:R-:W-:-:S03]  /*347b0*/  SGXT.U32 R5, R5, 0x1 ;  /* 0x000000010505781a */ /* 0x000fc60000000000 */
[----:B------:R-:W4:Y:S01]  /*347c0*/  LDL R14, [R1+0xcd8] ;  /* 0x000cd800010e7983 */ /* 0x000f220000100800 */
[----:B------:R-:W-:Y:S02]  /*347d0*/  LOP3.LUT R11, R5, 0x1c, RZ, 0xfc, !PT ;  /* 0x0000001c050b7812 */ /* 0x000fe400078efcff */
[----:B------:R-:W0:Y:S02]  /*347e0*/  S2R R5, SR_TID.X ;  /* 0x0000000000057919 */ /* 0x000e240000002100 */
[----:B------:R-:W-:Y:S01]  /*347f0*/  ISETP.GE.AND P0, PT, R11, UR14, PT ;  /* 0x0000000e0b007c0c */ /* 0x000fe2000bf06270 */
[----:B------:R1:W4:Y:S04]  /*34800*/  @!P3 LDG.E.U8 R16, desc[UR10][R2.64] ;  /* 0x0000000a0210b981 */ /* 0x000328000c1e1100 */
[----:B------:R-:W4:Y:S01]  /*34810*/  LDL R12, [R1+0xcc8] ;  /* 0x000cc800010c7983 */ /* 0x000f220000100800 */
[----:B0-----:R-:W-:-:S02]  /*34820*/  SHF.R.U32.HI R11, RZ, 0x5, R5 ;  /* 0x00000005ff0b7819 */ /* 0x001fc40000011605 */
[----:B------:R-:W-:-:S04]  /*34830*/  SHF.R.U32.HI R5, RZ, 0x5, R5 ;  /* 0x00000005ff057819 */ /* 0x000fc80000011605 */
[----:B------:R-:W-:-:S04]  /*34840*/  SGXT.U32 R5, R5, 0x1 ;  /* 0x000000010505781a */ /* 0x000fc80000000000 */
[----:B------:R-:W-:Y:S02]  /*34850*/  LOP3.LUT R8, R5, 0x20, RZ, 0xfc, !PT ;  /* 0x0000002005087812 */ /* 0x000fe400078efcff */
[----:B------:R-:W0:Y:S01]  /*34860*/  S2R R5, SR_TID.X ;  /* 0x0000000000057919 */ /* 0x000e220000002100 */
[----:B------:R-:W-:-:S04]  /*34870*/  SGXT.U32 R11, R11, 0x1 ;  /* 0x000000010b0b781a */ /* 0x000fc80000000000 */
[----:B------:R-:W-:Y:S02]  /*34880*/  LOP3.LUT R11, R11, 0x1e, RZ, 0xfc, !PT ;  /* 0x0000001e0b0b7812 */ /* 0x000fe400078efcff */
[----:B------:R-:W-:Y:S02]  /*34890*/  ISETP.GE.AND P2, PT, R8, UR14, PT ;  /* 0x0000000e08007c0c */ /* 0x000fe4000bf46270 */
[----:B------:R-:W-:Y:S02]  /*348a0*/  ISETP.GE.AND P1, PT, R11, UR14, PT ;  /* 0x0000000e0b007c0c */ /* 0x000fe4000bf26270 */
[----:B-1----:R-:W-:Y:S01]  /*348b0*/  PRMT R2, RZ, 0x7610, R2 ;  /* 0x00007610ff027816 */ /* 0x002fe20000000002 */
[----:B------:R-:W4:Y:S01]  /*348c0*/  LDL R11, [R1+0xcdc] ;  /* 0x000cdc00010b7983 */ /* 0x000f220000100800 */
[----:B------:R-:W-:Y:S02]  /*348d0*/  PRMT R3, RZ, 0x7610, R3 ;  /* 0x00007610ff037816 */ /* 0x000fe40000000003 */
[----:B0-----:R-:W-:-:S04]  /*348e0*/  SHF.R.U32.HI R5, RZ, 0x5, R5 ;  /* 0x00000005ff057819 */ /* 0x001fc80000011605 */
[----:B------:R-:W-:-:S04]  /*348f0*/  SGXT.U32 R5, R5, 0x1 ;  /* 0x000000010505781a */ /* 0x000fc80000000000 */
[C---:B------:R-:W-:Y:S02]  /*34900*/  LOP3.LUT R8, R5.reuse, 0x22, RZ, 0xfc, !PT ;  /* 0x0000002205087812 */ /* 0x040fe400078efcff */
[----:B------:R-:W-:-:S04]  /*34910*/  LOP3.LUT R5, R5, 0x24, RZ, 0xfc, !PT ;  /* 0x0000002405057812 */ /* 0x000fc800078efcff */
[----:B------:R-:W-:Y:S01]  /*34920*/  ISETP.GE.AND P4, PT, R5, UR14, PT ;  /* 0x0000000e05007c0c */ /* 0x000fe2000bf86270 */
[----:B--2---:R-:W-:Y:S02]  /*34930*/  @!P0 IMAD.MOV.U32 R5, RZ, RZ, R4 ;  /* 0x000000ffff058224 */ /* 0x004fe400078e0004 */
[----:B---3--:R-:W-:Y:S01]  /*34940*/  @!P0 IMAD.MOV.U32 R4, RZ, RZ, R0 ;  /* 0x000000ffff048224 */ /* 0x008fe200078e0000 */
[----:B----4-:R-:W2:Y:S04]  /*34950*/  @!P1 LDG.E.U8 R3, desc[UR10][R6.64] ;  /* 0x0000000a06039981 */ /* 0x010ea8000c1e1100 */
[----:B------:R0:W3:Y:S01]  /*34960*/  @!P0 LDG.E.U8 R2, desc[UR10][R4.64] ;  /* 0x0000000a04028981 */ /* 0x0000e2000c1e1100 */
[----:B------:R-:W-:-:S03]  /*34970*/  ISETP.GE.AND P3, PT, R8, UR14, PT ;  /* 0x0000000e08007c0c */ /* 0x000fc6000bf66270 */
[----:B------:R-:W4:Y:S04]  /*34980*/  LDL R8, [R1+0xcd4] ;  /* 0x000cd40001087983 */ /* 0x000f280000100800 */
[----:B------:R-:W4:Y:S01]  /*34990*/  LDL R0, [R1+0xccc] ;  /* 0x000ccc0001007983 */ /* 0x000f220000100800 */
[----:B------:R-:W1:Y:S01]  /*349a0*/  S2R R13, SR_TID.X ;  /* 0x00000000000d7919 */ /* 0x000e620000002100 */
[----:B0-----:R-:W-:Y:S02]  /*349b0*/  PRMT R5, RZ, 0x7610, R5 ;  /* 0x00007610ff057816 */ /* 0x001fe40000000005 */
[----:B-1----:R-:W-:Y:S01]  /*349c0*/  SHF.R.U32.HI R13, RZ, 0x5, R13 ;  /* 0x00000005ff0d7819 */ /* 0x002fe2000001160d */
[----:B------:R-:W-:Y:S02]  /*349d0*/  @!P2 IMAD.MOV.U32 R6, RZ, RZ, R11 ;  /* 0x000000ffff06a224 */ /* 0x000fe400078e000b */
[----:B------:R-:W0:Y:S01]  /*349e0*/  S2R R11, SR_TID.X ;  /* 0x00000000000b7919 */ /* 0x000e220000002100 */
[----:B---3--:R1:W-:Y:S04]  /*349f0*/  STL [R1+0x3640], R2 ;  /* 0x0036400201007387 */ /* 0x0083e80000100800 */
[----:B--2---:R2:W-:Y:S01]  /*34a00*/  STL [R1+0x3644], R3 ;  /* 0x0036440301007387 */ /* 0x0045e20000100800 */
[----:B------:R-:W-:-:S03]  /*34a10*/  SGXT.U32 R13, R13, 0x1 ;  /* 0x000000010d0d781a */ /* 0x000fc60000000000 */
[----:B----4-:R3:W4:Y:S04]  /*34a20*/  @!P3 LDG.E.U8 R5, desc[UR10][R8.64] ;  /* 0x0000000a0805b981 */ /* 0x010728000c1e1100 */
[----:B-1----:R-:W4:Y:S04]  /*34a30*/  LDL R2, [R1+0xcc4] ;  /* 0x000cc40001027983 */ /* 0x002f280000100800 */
[----:B--2---:R-:W2:Y:S01]  /*34a40*/  LDL R3, [R1+0xcc0] ;  /* 0x000cc00001037983 */ /* 0x004ea20000100800 */
[----:B------:R-:W-:-:S03]  /*34a50*/  LOP3.LUT R13, R13, 0x26, RZ, 0xfc, !PT ;  /* 0x000000260d0d7812 */ /* 0x000fc600078efcff */
[----:B------:R-:W2:Y:S01]  /*34a60*/  LDL R25, [R1+0xcb8] ;  /* 0x000cb80001197983 */ /* 0x000ea20000100800 */
[----:B------:R-:W-:Y:S02]  /*34a70*/  ISETP.GE.AND P0, PT, R13, UR14, PT ;  /* 0x0000000e0d007c0c */ /* 0x000fe4000bf06270 */
[--C-:B0-----:R-:W-:Y:S01]  /*34a80*/  SHF.R.U32.HI R13, RZ, 0x5, R11.reuse ;  /* 0x00000005ff0d7819 */ /* 0x101fe2000001160b */
[----:B------:R-:W0:Y:S01]  /*34a90*/  S2R R10, SR_TID.X ;  /* 0x00000000000a7919 */ /* 0x000e220000002100 */
[----:B------:R-:W-:Y:S01]  /*34aa0*/  SHF.R.U32.HI R11, RZ, 0x5, R11 ;  /* 0x00000005ff0b7819 */ /* 0x000fe2000001160b */
[----:B------:R-:W-:Y:S01]  /*34ab0*/  @!P2 IMAD.MOV.U32 R7, RZ, RZ, R14 ;  /* 0x000000ffff07a224 */ /* 0x000fe200078e000e */
[----:B------:R-:W-:Y:S01]  /*34ac0*/  PRMT R4, RZ, 0x7610, R4 ;  /* 0x00007610ff047816 */ /* 0x000fe20000000004 */
[----:B------:R-:W2:Y:S01]  /*34ad0*/  LDL R17, [R1+0xcbc] ;  /* 0x000cbc0001117983 */ /* 0x000ea20000100800 */
[----:B------:R-:W-:Y:S01]  /*34ae0*/  SGXT.U32 R11, R11, 0x1 ;  /* 0x000000010b0b781a */ /* 0x000fe20000000000 */
[----:B---3--:R-:W-:-:S03]  /*34af0*/  @!P4 IMAD.MOV.U32 R8, RZ, RZ, R0 ;  /* 0x000000ffff08c224 */ /* 0x008fc600078e0000 */
[----:B------:R-:W-:Y:S01]  /*34b00*/  LOP3.LUT R0, R11, 0x2a, RZ, 0xfc, !PT ;  /* 0x0000002a0b007812 */ /* 0x000fe200078efcff */
[----:B------:R1:W3:Y:S01]  /*34b10*/  @!P2 LDG.E.U8 R4, desc[UR10][R6.64] ;  /* 0x0000000a0604a981 */ /* 0x0002e2000c1e1100 */
[----:B------:R-:W0:Y:S01]  /*34b20*/  S2R R11, SR_TID.X ;  /* 0x00000000000b7919 */ /* 0x000e220000002100 */
[----:B------:R-:W-:-:S04]  /*34b30*/  SGXT.U32 R13, R13, 0x1 ;  /* 0x000000010d0d781a */ /* 0x000fc80000000000 */
[----:B------:R-:W-:Y:S01]  /*34b40*/  LOP3.LUT R13, R13, 0x28, RZ, 0xfc, !PT ;  /* 0x000000280d0d7812 */ /* 0x000fe200078efcff */
[----:B------:R-:W-:Y:S01]  /*34b50*/  @!P4 IMAD.MOV.U32 R9, RZ, RZ, R12 ;  /* 0x000000ffff09c224 */ /* 0x000fe200078e000c */
[----:B-1----:R-:W-:Y:S01]  /*34b60*/  PRMT R6, RZ, 0x7610, R6 ;  /* 0x00007610ff067816 */ /* 0x002fe20000000006 */
[----:B------:R-:W3:Y:S01]  /*34b70*/  LDL R12, [R1+0xcb4] ;  /* 0x000cb400010c7983 */ /* 0x000ee20000100800 */
[----:B------:R-:W-:Y:S02]  /*34b80*/  ISETP.GE.AND P1, PT, R13, UR14, PT ;  /* 0x0000000e0d007c0c */ /* 0x000fe4000bf26270 */
[----:B------:R-:W-:Y:S01]  /*34b90*/  ISETP.GE.AND P2, PT, R0, UR14, PT ;  /* 0x0000000e00007c0c */ /* 0x000fe2000bf46270 */
[----:B------:R-:W3:Y:S04]  /*34ba0*/  LDL R13, [R1+0xcb0] ;  /* 0x000cb000010d7983 */ /* 0x000ee80000100800 */
[----:B------:R1:W3:Y:S01]  /*34bb0*/  @!P4 LDG.E.U8 R6, desc[UR10][R8.64] ;  /* 0x0000000a0806c981 */ /* 0x0002e2000c1e1100 */
[----:B0-----:R-:W-:-:S04]  /*34bc0*/  SHF.R.U32.HI R11, RZ, 0x5, R11 ;  /* 0x00000005ff0b7819 */ /* 0x001fc8000001160b */
[----:B------:R-:W-:-:S04]  /*34bd0*/  SGXT.U32 R11, R11, 0x1 ;  /* 0x000000010b0b781a */ /* 0x000fc80000000000 */
[----:B------:R-:W-:Y:S02]  /*34be0*/  LOP3.LUT R0, R11, 0x30, RZ, 0xfc, !PT ;  /* 0x000000300b007812 */ /* 0x000fe400078efcff */
[----:B-1----:R-:W-:Y:S02]  /*34bf0*/  SHF.R.U32.HI R9, RZ, 0x5, R10 ;  /* 0x00000005ff097819 */ /* 0x002fe4000001160a */
[----:B------:R-:W-:Y:S02]  /*34c00*/  ISETP.GE.AND P3, PT, R0, UR14, PT ;  /* 0x0000000e00007c0c */ /* 0x000fe4000bf66270 */
[----:B------:R-:W3:Y:S01]  /*34c10*/  LDL.LU R0, [R1+0xd44] ;  /* 0x000d440001007983 */ /* 0x000ee20000300800 */
[----:B----4-:R-:W-:Y:S02]  /*34c20*/  @!P0 IMAD.MOV.U32 R10, RZ, RZ, R2 ;  /* 0x000000ffff0a8224 */ /* 0x010fe400078e0002 */
[----:B--2---:R-:W-:Y:S01]  /*34c30*/  @!P0 IMAD.MOV.U32 R11, RZ, RZ, R3 ;  /* 0x000000ffff0b8224 */ /* 0x004fe200078e0003 */
[----:B------:R-:W2:Y:S04]  /*34c40*/  LDL R2, [R1+0xc9c] ;  /* 0x000c9c0001027983 */ /* 0x000ea80000100800 */
[----:B------:R-:W4:Y:S01]  /*34c50*/  LDL R3, [R1+0xc98] ;  /* 0x000c980001037983 */ /* 0x000f220000100800 */
[----:B------:R-:W0:Y:S01]  /*34c60*/  S2R R14, SR_TID.X ;  /* 0x00000000000e7919 */ /* 0x000e220000002100 */
[----:B------:R-:W-:-:S02]  /*34c70*/  PRMT R7, RZ, 0x7610, R7 ;  /* 0x00007610ff077816 */ /* 0x000fc40000000007 */
[----:B------:R-:W-:Y:S01]  /*34c80*/  SGXT.U32 R9, R9, 0x1 ;  /* 0x000000010909781a */ /* 0x000fe20000000000 */
[----:B------:R-:W4:Y:S04]  /*34c90*/  LDL R26, [R1+0xc88] ;  /* 0x000c8800011a7983 */ /* 0x000f280000100800 */
[----:B------:R1:W4:Y:S02]  /*34ca0*/  @!P0 LDG.E.U8 R7, desc[UR10][R10.64] ;  /* 0x0000000a0a078981 */ /* 0x000324000c1e1100 */
[----:B-1----:R-:W-:Y:S02]  /*34cb0*/  @!P1 IMAD.MOV.U32 R11, RZ, RZ, R25 ;  /* 0x000000ffff0b9224 */ /* 0x002fe400078e0019 */
[----:B------:R-:W1:Y:S01]  /*34cc0*/  S2R R25, SR_TID.X ;  /* 0x0000000000197919 */ /* 0x000e620000002100 */
[----:B------:R-:W-:Y:S01]  /*34cd0*/  ISETP.GE.AND P0, PT, R9, UR14, PT ;  /* 0x0000000e09007c0c */ /* 0x000fe2000bf06270 */
[----:B------:R-:W-:Y:S01]  /*34ce0*/  @!P1 IMAD.MOV.U32 R10, RZ, RZ, R17 ;  /* 0x000000ffff0a9224 */ /* 0x000fe200078e0011 */
[----:B------:R-:W-:Y:S01]  /*34cf0*/  PRMT R8, RZ, 0x7610, R8 ;  /* 0x00007610ff087816 */ /* 0x000fe20000000008 */
[----:B------:R-:W4:Y:S01]  /*34d00*/  LDL R17, [R1+0xd64] ;  /* 0x000d640001117983 */ /* 0x000f220000100800 */
[----:B------:R-:W-:-:S04]  /*34d10*/  PRMT R9, RZ, 0x7610, R9 ;  /* 0x00007610ff097816 */ /* 0x000fc80000000009 */
[----:B------:R-:W4:Y:S01]  /*34d20*/  @!P1 LDG.E.U8 R8, desc[UR10][R10.64] ;  /* 0x0000000a0a089981 */ /* 0x000f22000c1e1100 */
[----:B0-----:R-:W-:-:S03]  /*34d30*/  SHF.R.U32.HI R15, RZ, 0x5, R14 ;  /* 0x00000005ff0f7819 */ /* 0x001fc6000001160e */
[----:B---3--:R2:W3:Y:S01]  /*34d40*/  @!P2 LDG.E.U8 R9, desc[UR10][R12.64] ;  /* 0x0000000a0c09a981 */ /* 0x0084e2000c1e1100 */
[----:B------:R-:W-:Y:S02]  /*34d50*/  SHF.R.U32.HI R14, RZ, 0x5, R14 ;  /* 0x00000005ff0e7819 */ /* 0x000fe4000001160e */
[----:B------:R-:W-:Y:S02]  /*34d60*/  SGXT.U32 R15, R15, 0x1 ;  /* 0x000000010f0f781a */ /* 0x000fe40000000000 */
[----:B------:R-:W-:Y:S02]  /*34d70*/  SGXT.U32 R14, R14, 0x1 ;  /* 0x000000010e0e781a */ /* 0x000fe40000000000 */
[----:B------:R-:W-:Y:S02]  /*34d80*/  LOP3.LUT R15, R15, 0x32, RZ, 0xfc, !PT ;  /* 0x000000320f0f7812 */ /* 0x000fe400078efcff */
[----:B------:R-:W-:Y:S02]  /*34d90*/  LOP3.LUT R14, R14, 0x34, RZ, 0xfc, !PT ;  /* 0x000000340e0e7812 */ /* 0x000fe400078efcff */
[----:B------:R-:W-:-:S02]  /*34da0*/  ISETP.GE.AND P1, PT, R15, UR14, PT ;  /* 0x0000000e0f007c0c */ /* 0x000fc4000bf26270 */
[----:B------:R-:W-:Y:S01]  /*34db0*/  ISETP.GE.AND P2, PT, R14, UR14, PT ;  /* 0x0000000e0e007c0c */ /* 0x000fe2000bf46270 */
[----:B------:R-:W3:Y:S04]  /*34dc0*/  LDL R15, [R1+0xc90] ;  /* 0x000c9000010f7983 */ /* 0x000ee80000100800 */
[----:B------:R-:W3:Y:S01]  /*34dd0*/  LDL R14, [R1+0xc94] ;  /* 0x000c9400010e7983 */ /* 0x000ee20000100800 */
[----:B-1----:R-:W-:-:S03]  /*34de0*/  SHF.R.U32.HI R29, RZ, 0x5, R25 ;  /* 0x00000005ff1d7819 */ /* 0x002fc60000011619 */
[----:B------:R-:W3:Y:S01]  /*34df0*/  LDL R25, [R1+0xc8c] ;  /* 0x000c8c0001197983 */ /* 0x000ee20000100800 */
[----:B--2---:R-:W-:-:S03]  /*34e00*/  @!P3 IMAD.MOV.U32 R12, RZ, RZ, R2 ;  /* 0x000000ffff0cb224 */ /* 0x004fc600078e0002 */
[----:B------:R-:W2:Y:S01]  /*34e10*/  LDL R2, [R1+0xc84] ;  /* 0x000c840001027983 */ /* 0x000ea20000100800 */
[----:B----4-:R-:W-:-:S03]  /*34e20*/  @!P3 IMAD.MOV.U32 R13, RZ, RZ, R3 ;  /* 0x000000ffff0db224 */ /* 0x010fc600078e0003 */
[----:B------:R-:W4:Y:S01]  /*34e30*/  LDL R3, [R1+0xc80] ;  /* 0x000c800001037983 */ /* 0x000f220000100800 */
[----:B------:R-:W-:Y:S02]  /*34e40*/  SGXT.U32 R29, R29, 0x1 ;  /* 0x000000011d1d781a */ /* 0x000fe40000000000 */
[----:B------:R-:W-:Y:S02]  /*34e50*/  PRMT R10, RZ, 0x7610, R10 ;  /* 0x00007610ff0a7816 */ /* 0x000fe4000000000a */
[----:B------:R-:W-:Y:S02]  /*34e60*/  LOP3.LUT R28, R29, 0x36, RZ, 0xfc, !PT ;  /* 0x000000361d1c7812 */ /* 0x000fe400078efcff */
[----:B------:R-:W-:Y:S02]  /*34e70*/  PRMT R22, RZ, 0x7610, R22 ;  /* 0x00007610ff167816 */ /* 0x000fe40000000016 */
[----:B------:R0:W4:Y:S01]  /*34e80*/  @!P3 LDG.E.U8 R10, desc[UR10][R12.64] ;  /* 0x0000000a0c0ab981 */ /* 0x000122000c1e1100 */
[----:B------:R-:W-:-:S02]  /*34e90*/  ISETP.GE.AND P3, PT, R28, UR14, PT ;  /* 0x0000000e1c007c0c */ /* 0x000fc4000bf66270 */
[----:B------:R-:W-:Y:S01]  /*34ea0*/  PRMT R11, RZ, 0x7610, R11 ;  /* 0x00007610ff0b7816 */ /* 0x000fe2000000000b */
[----:B0-----:R-:W-:Y:S02]  /*34eb0*/  @!P0 IMAD.MOV.U32 R13, RZ, RZ, R0 ;  /* 0x000000ffff0d8224 */ /* 0x001fe400078e0000 */
[----:B------:R-:W-:-:S05]  /*34ec0*/  @!P0 IMAD.MOV.U32 R12, RZ, RZ, R17 ;  /* 0x000000ffff0c8224 */ /* 0x000fca00078e0011 */
[----:B------:R0:W4:Y:S02]  /*34ed0*/  @!P0 LDG.E.U8 R22, desc[UR10][R12.64] ;  /* 0x0000000a0c168981 */ /* 0x000124000c1e1100 */
[----:B0-----:R-:W-:Y:S02]  /*34ee0*/  PRMT R12, RZ, 0x7610, R12 ;  /* 0x00007610ff0c7816 */ /* 0x001fe4000000000c */
[----:B------:R-:W-:Y:S01]  /*34ef0*/  PRMT R13, RZ, 0x7610, R13 ;  /* 0x00007610ff0d7816 */ /* 0x000fe2000000000d */
[----:B---3--:R0:W3:Y:S02]  /*34f00*/  @!P1 LDG.E.U8 R11, desc[UR10][R14.64] ;  /* 0x0000000a0e0b9981 */ /* 0x0080e4000c1e1100 */
[----:B0-----:R-:W-:Y:S02]  /*34f10*/  @!P2 IMAD.MOV.U32 R14, RZ, RZ, R25 ;  /* 0x000000ffff0ea224 */ /* 0x001fe400078e0019 */
[----:B------:R-:W-:-:S05]  /*34f20*/  @!P2 IMAD.MOV.U32 R15, RZ, RZ, R26 ;  /* 0x000000ffff0fa224 */ /* 0x000fca00078e001a */
[----:B------:R2:W3:Y:S04]  /*34f30*/  @!P2 LDG.E.U8 R12, desc[UR10][R14.64] ;  /* 0x0000000a0e0ca981 */ /* 0x0004e8000c1e1100 */
[----:B------:R0:W-:Y:S01]  /*34f40*/  STL [R1+0x1e4c], R0 ;  /* 0x001e4c0001007387 */ /* 0x0001e20000100800 */
[----:B------:R-:W1:Y:S01]  /*34f50*/  S2R R29, SR_TID.X ;  /* 0x00000000001d7919 */ /* 0x000e620000002100 */
[----:B------:R-:W-:Y:S01]  /*34f60*/  PRMT R18, RZ, 0x7610, R18 ;  /* 0x00007610ff127816 */ /* 0x000fe20000000012 */
[----:B------:R-:W3:Y:S01]  /*34f70*/  S2R R25, SR_TID.X ;  /* 0x0000000000197919 */ /* 0x000ee20000002100 */
[----:B------:R-:W3:Y:S04]  /*34f80*/  LDL R26, [R1+0xca4] ;  /* 0x000ca400011a7983 */ /* 0x000ee80000100800 */
[----:B0-----:R-:W3:Y:S01]  /*34f90*/  LDL R0, [R1+0xc64] ;  /* 0x000c640001007983 */ /* 0x001ee20000100800 */
[----:B--2---:R-:W-:-:S02]  /*34fa0*/  @!P3 IMAD.MOV.U32 R14, RZ, RZ, R2 ;  /* 0x000000ffff0eb224 */ /* 0x004fc400078e0002 */
[----:B----4-:R-:W-:-:S05]  /*34fb0*/  @!P3 IMAD.MOV.U32 R15, RZ, RZ, R3 ;  /* 0x000000ffff0fb224 */ /* 0x010fca00078e0003 */
[----:B------:R0:W2:Y:S04]  /*34fc0*/  @!P3 LDG.E.U8 R13, desc[UR10][R14.64] ;  /* 0x0000000a0e0db981 */ /* 0x0000a8000c1e1100 */
[----:B------:R-:W0:Y:S04]  /*34fd0*/  LDL R14, [R1+0xca8] ;  /* 0x000ca800010e7983 */ /* 0x000e280000100800 */
[----:B------:R-:W0:Y:S01]  /*34fe0*/  LDL R15, [R1+0xcac] ;  /* 0x000cac00010f7983 */ /* 0x000e220000100800 */
[----:B-1----:R-:W-:-:S04]  /*34ff0*/  SHF.R.U32.HI R28, RZ, 0x5, R29 ;  /* 0x00000005ff1c7819 */ /* 0x002fc8000001161d */
[----:B------:R-:W-:-:S04]  /*35000*/  SGXT.U32 R28, R28, 0x1 ;  /* 0x000000011c1c781a */ /* 0x000fc80000000000 */
[----:B------:R-:W-:-:S04]  /*35010*/  LOP3.LUT R17, R28, 0x2c, RZ, 0xfc, !PT ;  /* 0x0000002c1c117812 */ /* 0x000fc800078efcff */
[----:B------:R-:W-:-:S13]  /*35020*/  ISETP.GE.AND P0, PT, R17, UR14, PT ;  /* 0x0000000e11007c0c */ /* 0x000fda000bf06270 */
[----:B0-----:R-:W-:-:S04]  /*35030*/  @!P0 LOP3.LUT R15, R15, R14, RZ, 0x3c, !PT ;  /* 0x0000000e0f0f8212 */ /* 0x001fc800078e3cff */
[----:B------:R-:W-:-:S04]  /*35040*/  @!P0 LOP3.LUT R14, R15, R14, RZ, 0x3c, !PT ;  /* 0x0000000e0f0e8212 */ /* 0x000fc800078e3cff */
[----:B------:R-:W-:-:S05]  /*35050*/  @!P0 LOP3.LUT R15, R15, R14, RZ, 0x3c, !PT ;  /* 0x0000000e0f0f8212 */ /* 0x000fca00078e3cff */
[----:B------:R-:W4:Y:S01]  /*35060*/  @!P0 LDG.E.U8 R18, desc[UR10][R14.64] ;  /* 0x0000000a0e128981 */ /* 0x000f22000c1e1100 */
[--C-:B------:R-:W-:Y:S02]  /*35070*/  SHF.R.U32.HI R28, RZ, 0x5, R29.reuse ;  /* 0x00000005ff1c7819 */ /* 0x100fe4000001161d */
[----:B------:R-:W-:Y:S02]  /*35080*/  SHF.R.U32.HI R29, RZ, 0x5, R29 ;  /* 0x00000005ff1d7819 */ /* 0x000fe4000001161d */
[----:B------:R-:W-:Y:S02]  /*35090*/  SGXT.U32 R28, R28, 0x1 ;  /* 0x000000011c1c781a */ /* 0x000fe40000000000 */
[----:B---3--:R-:W-:Y:S02]  /*350a0*/  SHF.R.U32.HI R25, RZ, 0x5, R25 ;  /* 0x00000005ff197819 */ /* 0x008fe40000011619 */
[----:B------:R-:W-:Y:S01]  /*350b0*/  LOP3.LUT R17, R28, 0x38, RZ, 0xfc, !PT ;  /* 0x000000381c117812 */ /* 0x000fe200078efcff */
[----:B------:R-:W3:Y:S01]  /*350c0*/  LDL R14, [R1+0xc78] ;  /* 0x000c7800010e7983 */ /* 0x000ee20000100800 */
[----:B------:R-:W-:-:S03]  /*350d0*/  SGXT.U32 R29, R29, 0x1 ;  /* 0x000000011d1d781a */ /* 0x000fc60000000000 */
[----:B------:R-:W3:Y:S01]  /*350e0*/  LDL R15, [R1+0xc7c] ;  /* 0x000c7c00010f7983 */ /* 0x000ee20000100800 */
[----:B------:R-:W-:Y:S02]  /*350f0*/  SGXT.U32 R25, R25, 0x1 ;  /* 0x000000011919781a */ /* 0x000fe40000000000 */
[----:B------:R-:W-:Y:S01]  /*35100*/  ISETP.GE.AND P1, PT, R17, UR14, PT ;  /* 0x0000000e11007c0c */ /* 0x000fe2000bf26270 */
[----:B------:R-:W2:Y:S01]  /*35110*/  LDL R28, [R1+0xca0] ;  /* 0x000ca000011c7983 */ /* 0x000ea20000100800 */
[----:B------:R-:W-:Y:S02]  /*35120*/  LOP3.LUT R17, R29, 0x3a, RZ, 0xfc, !PT ;  /* 0x0000003a1d117812 */ /* 0x000fe400078efcff */
[C---:B------:R-:W-:Y:S01]  /*35130*/  LOP3.LUT R3, R25.reuse, 0x2e, RZ, 0xfc, !PT ;  /* 0x0000002e19037812 */ /* 0x040fe200078efcff */
[----:B------:R-:W2:Y:S01]  /*35140*/  LDL R29, [R1+0xc74] ;  /* 0x000c7400011d7983 */ /* 0x000ea20000100800 */
[----:B------:R-:W-:Y:S02]  /*35150*/  LOP3.LUT R2, R25, 0x3c, RZ, 0xfc, !PT ;  /* 0x0000003c19027812 */ /* 0x000fe400078efcff */
[----:B------:R-:W-:-:S02]  /*35160*/  ISETP.GE.AND P4, PT, R17, UR14, PT ;  /* 0x0000000e11007c0c */ /* 0x000fc4000bf86270 */
[----:B------:R-:W-:Y:S01]  /*35170*/  ISETP.GE.AND P2, PT, R3, UR14, PT ;  /* 0x0000000e03007c0c */ /* 0x000fe2000bf46270 */
[----:B------:R-:W2:Y:S01]  /*35180*/  LDL R17, [R1+0xc68] ;  /* 0x000c680001117983 */ /* 0x000ea20000100800 */
[----:B------:R-:W-:-:S03]  /*35190*/  ISETP.GE.AND P3, PT, R2, UR14, PT ;  /* 0x0000000e02007c0c */ /* 0x000fc6000bf66270 */
[----:B------:R-:W2:Y:S04]  /*351a0*/  LDL R3, [R1+0xc6c] ;  /* 0x000c6c0001037983 */ /* 0x000ea80000100800 */
[----:B------:R-:W2:Y:S04]  /*351b0*/  LDL R2, [R1+0xc60] ;  /* 0x000c600001027983 */ /* 0x000ea80000100800 */
[----:B----4-:R0:W-:Y:S04]  /*351c0*/  STL [R1+0x3638], R18 ;  /* 0x0036381201007387 */ /* 0x0101e80000100800 */
[----:B0-----:R-:W4:Y:S01]  /*351d0*/  LDL R18, [R1+0xc70] ;  /* 0x000c700001127983 */ /* 0x001f220000100800 */
[----:B------:R-:W0:Y:S01]  /*351e0*/  S2R R25, SR_TID.X ;  /* 0x0000000000197919 */ /* 0x000e220000002100 */
[----:B---3--:R-:W-:-:S04]  /*351f0*/  @!P1 LOP3.LUT R15, R15, R14, RZ, 0x3c, !PT ;  /* 0x0000000e0f0f9212 */ /* 0x008fc800078e3cff */
[C---:B------:R-:W-:Y:S02]  /*35200*/  @!P1 LOP3.LUT R14, R15.reuse, R14, RZ, 0x3c, !PT ;  /* 0x0000000e0f0e9212 */ /* 0x040fe400078e3cff */
[----:B------:R-:W-:Y:S02]  /*35210*/  PRMT R19, RZ, 0x7610, R19 ;  /* 0x00007610ff137816 */ /* 0x000fe40000000013 */
[----:B------:R-:W-:Y:S02]  /*35220*/  @!P1 LOP3.LUT R15, R15, R14, RZ, 0x3c, !PT ;  /* 0x0000000e0f0f9212 */ /* 0x000fe400078e3cff */
[----:B------:R-:W-:-:S03]  /*35230*/  PRMT R21, RZ, 0x7610, R21 ;  /* 0x00007610ff157816 */ /* 0x000fc60000000015 */
[----:B------:R2:W3:Y:S01]  /*35240*/  @!P1 LDG.E.U8 R19, desc[UR10][R14.64] ;  /* 0x0000000a0e139981 */ /* 0x0004e2000c1e1100 */
[----:B------:R-:W-:Y:S01]  /*35250*/  PRMT R23, RZ, 0x7610, R23 ;  /* 0x00007610ff177816 */ /* 0x000fe20000000017 */
[----:B--2---:R-:W-:Y:S01]  /*35260*/  @!P4 IMAD.MOV.U32 R14, RZ, RZ, R29 ;  /* 0x000000ffff0ec224 */ /* 0x004fe200078e001d */
[----:B0-----:R-:W-:-:S04]  /*35270*/  SHF.R.U32.HI R25, RZ, 0x5, R25 ;  /* 0x00000005ff197819 */ /* 0x001fc80000011619 */
[----:B------:R-:W-:-:S04]  /*35280*/  SGXT.U32 R25, R25, 0x1 ;  /* 0x000000011919781a */ /* 0x000fc80000000000 */
[----:B------:R-:W-:-:S04]  /*35290*/  LOP3.LUT R25, R25, 0x3e, RZ, 0xfc, !PT ;  /* 0x0000003e19197812 */ /* 0x000fc800078efcff */
[----:B------:R-:W-:Y:S02]  /*352a0*/  ISETP.GE.AND P0, PT, R25, UR14, PT ;  /* 0x0000000e19007c0c */ /* 0x000fe4000bf06270 */
[----:B------:R-:W-:Y:S01]  /*352b0*/  PRMT R24, RZ, 0x7610, R24 ;  /* 0x00007610ff187816 */ /* 0x000fe20000000018 */
[----:B------:R-:W2:Y:S01]  /*352c0*/  LDL.LU R25, [R1+0x3654] ;  /* 0x0036540001197983 */ /* 0x000ea20000300800 */
[----:B----4-:R-:W-:-:S05]  /*352d0*/  @!P4 IMAD.MOV.U32 R15, RZ, RZ, R18 ;  /* 0x000000ffff0fc224 */ /* 0x010fca00078e0012 */
[----:B------:R0:W4:Y:S02]  /*352e0*/  @!P4 LDG.E.U8 R21, desc[UR10][R14.64] ;  /* 0x0000000a0e15c981 */ /* 0x000124000c1e1100 */
[----:B0-----:R-:W-:Y:S02]  /*352f0*/  @!P2 IMAD.MOV.U32 R14, RZ, RZ, R26 ;  /* 0x000000ffff0ea224 */ /* 0x001fe400078e001a */
[----:B------:R-:W-:Y:S02]  /*35300*/  @!P2 IMAD.MOV.U32 R15, RZ, RZ, R28 ;  /* 0x000000ffff0fa224 */ /* 0x000fe400078e001c */
[----:B------:R-:W3:Y:S04]  /*35310*/  LDL.LU R28, [R1+0x14] ;  /* 0x00001400011c7983 */ /* 0x000ee80000300800 */
[----:B------:R0:W4:Y:S04]  /*35320*/  @!P2 LDG.E.U8 R23, desc[UR10][R14.64] ;  /* 0x0000000a0e17a981 */ /* 0x000128000c1e1100 */
[----:B------:R-:W4:Y:S01]  /*35330*/  LDL.LU R26, [R1+0x10] ;  /* 0x00001000011a7983 */ /* 0x000f220000300800 */
[----:B0-----:R-:W-:-:S02]  /*35340*/  @!P3 IMAD.MOV.U32 R14, RZ, RZ, R3 ;  /* 0x000000ffff0eb224 */ /* 0x001fc400078e0003 */
[----:B------:R-:W-:-:S05]  /*35350*/  @!P3 IMAD.MOV.U32 R15, RZ, RZ, R17 ;  /* 0x000000ffff0fb224 */ /* 0x000fca00078e0011 */
[----:B------:R0:W4:Y:S02]  /*35360*/  @!P3 LDG.E.U8 R24, desc[UR10][R14.64] ;  /* 0x0000000a0e18b981 */ /* 0x000124000c1e1100 */
[----:B0-----:R-:W-:Y:S02]  /*35370*/  @!P0 IMAD.MOV.U32 R14, RZ, RZ, R0 ;  /* 0x000000ffff0e8224 */ /* 0x001fe400078e0000 */
[----:B------:R-:W-:Y:S02]  /*35380*/  @!P0 IMAD.MOV.U32 R15, RZ, RZ, R2 ;  /* 0x000000ffff0f8224 */ /* 0x000fe400078e0002 */
[----:B------:R-:W4:Y:S04]  /*35390*/  LDL.LU R2, [R1+0xc] ;  /* 0x00000c0001027983 */ /* 0x000f280000300800 */
[----:B------:R-:W4:Y:S04]  /*353a0*/  LDL.LU R18, [R1+0x8] ;  /* 0x0000080001127983 */ /* 0x000f280000300800 */
[----:B------:R-:W4:Y:S04]  /*353b0*/  LDL.LU R0, [R1+0x4] ;  /* 0x0000040001007983 */ /* 0x000f280000300800 */
[----:B------:R-:W4:Y:S04]  /*353c0*/  LDL.LU R29, [R1] ;  /* 0x00000000011d7983 */ /* 0x000f280000300800 */
[----:B------:R-:W-:Y:S04]  /*353d0*/  STL [R1+0x2ee4], R14 ;  /* 0x002ee40e01007387 */ /* 0x000fe80000100800 */
        /* <DEDUP_REMOVED lines=434> */
[----:B------:R-:W-:Y:S01]  /*36f00*/  STL [R1+0x3504], R15 ;  /* 0x0035040f01007387 */ /* 0x000fe20000100800 */
[----:B------:R-:W0:Y:S03]  /*36f10*/  S2R R17, SR_TID.X ;  /* 0x0000000000117919 */ /* 0x000e260000002100 */
[----:B------:R-:W-:Y:S04]  /*36f20*/  STL [R1+0x350c], R15 ;  /* 0x00350c0f01007387 */ /* 0x000fe80000100800 */
[----:B------:R-:W-:Y:S01]  /*36f30*/  STL [R1+0x3514], R15 ;  /* 0x0035140f01007387 */ /* 0x000fe20000100800 */
[----:B--2---:R-:W-:-:S03]  /*36f40*/  PRMT R25, RZ, 0x7610, R25 ;  /* 0x00007610ff197816 */ /* 0x004fc60000000019 */
        /* <DEDUP_REMOVED lines=9> */
[----:B------:R-:W2:Y:S04]  /*36fe0*/  @!P0 LDG.E.U8 R25, desc[UR10][R14.64] ;  /* 0x0000000a0e198981 */ /* 0x000ea8000c1e1100 */
        /* <DEDUP_REMOVED lines=17> */
[C---:B0-----:R-:W-:Y:S01]  /*37100*/  LOP3.LUT R3, R17.reuse, 0x3f, RZ, 0xc0, !PT ;  /* 0x0000003f11037812 */ /* 0x041fe200078ec0ff */
[----:B------:R-:W-:Y:S06]  /*37110*/  BAR.SYNC.DEFER_BLOCKING 0x0 ;  /* 0x0000000000007b1d */ /* 0x000fec0000010000 */
        /* <DEDUP_REMOVED lines=9> */
[----:B------:R-:W-:Y:S04]  /*371b0*/  STS.U8 [R3+UR5], R22 ;  /* 0x0000001603007988 */ /* 0x000fe80008000005 */
[----:B------:R-:W-:Y:S04]  /*371c0*/  STL [R1+0x3634], R22 ;  /* 0x0036341601007387 */ /* 0x000fe80000100800 */
[----:B---3--:R0:W-:Y:S04]  /*371d0*/  STS.U8 [R3+UR5+0x40], R28 ;  /* 0x0000401c03007988 */ /* 0x0081e80008000005 */
[----:B0-----:R-:W3:Y:S01]  /*371e0*/  LDL.LU R28, [R1+0x3650] ;  /* 0x00365000011c7983 */ /* 0x001ee20000300800 */
[----:B------:R-:W-:-:S04]  /*371f0*/  LOP3.LUT R17, R17, 0x3f, RZ, 0xc0, !PT ;  /* 0x0000003f11117812 */ /* 0x000fc800078ec0ff */
[----:B------:R-:W-:Y:S01]  /*37200*/  LOP3.LUT R17, R17, 0x8, RZ, 0x3c, !PT ;  /* 0x0000000811117812 */ /* 0x000fe200078e3cff */
[----:B---3--:R-:W-:Y:S04]  /*37210*/  STS.U8 [R3+UR5+0x200], R28 ;  /* 0x0002001c03007988 */ /* 0x008fe80008000005 */
[----:B------:R-:W-:Y:S04]  /*37220*/  STS.U8 [R3+UR5+0x240], R27 ;  /* 0x0002401b03007988 */ /* 0x000fe80008000005 */
[----:B------:R-:W-:Y:S04]  /*37230*/  STS.U8 [R3+UR5+0x400], R4 ;  /* 0x0004000403007988 */ /* 0x000fe80008000005 */
[----:B------:R-:W-:Y:S04]  /*37240*/  STS.U8 [R3+UR5+0x440], R5 ;  /* 0x0004400503007988 */ /* 0x000fe80008000005 */
[----:B------:R-:W-:Y:S04]  /*37250*/  STS.U8 [R3+UR5+0x600], R10 ;  /* 0x0006000a03007988 */ /* 0x000fe80008000005 */
[----:B------:R-:W-:Y:S04]  /*37260*/  STS.U8 [R3+UR5+0x640], R11 ;  /* 0x0006400b03007988 */ /* 0x000fe80008000005 */
[----:B----4-:R0:W-:Y:S04]  /*37270*/  STS.U8 [R17+UR5+0x80], R26 ;  /* 0x0000801a11007988 */ /* 0x0101e80008000005 */
[----:B0-----:R-:W3:Y:S04]  /*37280*/  LDL.LU R26, [R1+0x364c] ;  /* 0x00364c00011a7983 */ /* 0x001ee80000300800 */
[----:B------:R-:W-:Y:S04]  /*37290*/  STS.U8 [R17+UR5+0xc0], R2 ;  /* 0x0000c00211007988 */ /* 0x000fe80008000005 */
[----:B---3--:R-:W-:Y:S04]  /*372a0*/  STS.U8 [R17+UR5+0x280], R26 ;  /* 0x0002801a11007988 */ /* 0x008fe80008000005 */
[----:B------:R-:W-:Y:S04]  /*372b0*/  STS.U8 [R17+UR5+0x2c0], R20 ;  /* 0x0002c01411007988 */ /* 0x000fe80008000005 */
[----:B------:R-:W-:Y:S04]  /*372c0*/  STS.U8 [R17+UR5+0x480], R6 ;  /* 0x0004800611007988 */ /* 0x000fe80008000005 */
[----:B------:R-:W-:Y:S04]  /*372d0*/  STS.U8 [R17+UR5+0x4c0], R7 ;  /* 0x0004c00711007988 */ /* 0x000fe80008000005 */
[----:B------:R-:W-:Y:S04]  /*372e0*/  STS.U8 [R17+UR5+0x680], R12 ;  /* 0x0006800c11007988 */ /* 0x000fe80008000005 */
[----:B------:R0:W-:Y:S04]  /*372f0*/  STS.U8 [R17+UR5+0x6c0], R13 ;  /* 0x0006c00d11007988 */ /* 0x0001e80008000005 */
[----:B0-----:R-:W3:Y:S01]  /*37300*/  LDL.LU R17, [R1+0x3648] ;  /* 0x0036480001117983 */ /* 0x001ee20000300800 */
[----:B------:R-:W-:-:S05]  /*37310*/  LOP3.LUT R2, R3, 0x10, RZ, 0x3c, !PT ;  /* 0x0000001003027812 */ /* 0x000fca00078e3cff */
[----:B------:R0:W-:Y:S04]  /*37320*/  STS.U8 [R2+UR5+0x100], R18 ;  /* 0x0001001202007988 */ /* 0x0001e80008000005 */
[----:B------:R1:W-:Y:S01]  /*37330*/  STS.U8 [R2+UR5+0x140], R0 ;  /* 0x0001400002007988 */ /* 0x0003e20008000005 */
[C---:B------:R-:W-:Y:S02]  /*37340*/  ISETP.GE.AND P0, PT, R3.reuse, UR14, PT ;  /* 0x0000000e03007c0c */ /* 0x040fe4000bf06270 */
[----:B0-----:R-:W-:Y:S01]  /*37350*/  LOP3.LUT R18, R3, 0x18, RZ, 0x3c, !PT ;  /* 0x0000001803127812 */ /* 0x001fe200078e3cff */
[----:B-1----:R-:W4:Y:S04]  /*37360*/  LDL.LU R0, [R1+0x1d30] ;  /* 0x001d300001007983 */ /* 0x002f280000300800 */
[----:B------:R-:W2:Y:S04]  /*37370*/  LDL.LU R3, [R1+0x3644] ;  /* 0x0036440001037983 */ /* 0x000ea80000300800 */
[----:B---3--:R-:W-:Y:S04]  /*37380*/  STS.U8 [R2+UR5+0x300], R17 ;  /* 0x0003001102007988 */ /* 0x008fe80008000005 */
[----:B------:R-:W-:Y:S04]  /*37390*/  STS.U8 [R2+UR5+0x340], R16 ;  /* 0x0003401002007988 */ /* 0x000fe80008000005 */
[----:B------:R-:W-:Y:S04]  /*373a0*/  STS.U8 [R2+UR5+0x500], R8 ;  /* 0x0005000802007988 */ /* 0x000fe80008000005 */
[----:B------:R-:W-:Y:S04]  /*373b0*/  STS.U8 [R2+UR5+0x540], R9 ;  /* 0x0005400902007988 */ /* 0x000fe80008000005 */
[----:B------:R-:W-:Y:S04]  /*373c0*/  STS.U8 [R2+UR5+0x700], R19 ;  /* 0x0007001302007988 */ /* 0x000fe80008000005 */
[----:B------:R0:W-:Y:S04]  /*373d0*/  STS.U8 [R2+UR5+0x740], R21 ;  /* 0x0007401502007988 */ /* 0x0001e80008000005 */
[----:B------:R1:W-:Y:S04]  /*373e0*/  STS.U8 [R18+UR5+0x180], R29 ;  /* 0x0001801d12007988 */ /* 0x0003e80008000005 */
[----:B0-----:R-:W3:Y:S04]  /*373f0*/  LDL.LU R2, [R1+0x3640] ;  /* 0x0036400001027983 */ /* 0x001ee80000300800 */
[----:B-1----:R-:W4:Y:S04]  /*37400*/  LDL.LU R29, [R1+0x363c] ;  /* 0x00363c00011d7983 */ /* 0x002f280000300800 */
[----:B----4-:R-:W-:Y:S04]  /*37410*/  STS.U8 [R18+UR5+0x1c0], R29 ;  /* 0x0001c01d12007988 */ /* 0x010fe80008000005 */
[----:B---3--:R0:W-:Y:S04]  /*37420*/  STS.U8 [R18+UR5+0x380], R2 ;  /* 0x0003800212007988 */ /* 0x0081e80008000005 */
[----:B--2---:R1:W-:Y:S04]  /*37430*/  STS.U8 [R18+UR5+0x3c0], R3 ;  /* 0x0003c00312007988 */ /* 0x0043e80008000005 */
[----:B0-----:R-:W2:Y:S04]  /*37440*/  LDL R2, [R1+0x1d28] ;  /* 0x001d280001027983 */ /* 0x001ea80000100800 */
[----:B-1----:R-:W3:Y:S01]  /*37450*/  LDL.LU R18, [R1+0x3638] ;  /* 0x0036380001127983 */ /* 0x002ee20000300800 */
[----:B------:R-:W0:Y:S01]  /*37460*/  S2R R3, SR_TID.X ;  /* 0x0000000000037919 */ /* 0x000e220000002100 */
[----:B------:R-:W-:-:S02]  /*37470*/  PRMT R22, RZ, 0x7610, R22 ;  /* 0x00007610ff167816 */ /* 0x000fc40000000016 */
[----:B0-----:R-:W-:-:S04]  /*37480*/  LOP3.LUT R3, R3, 0x3f, RZ, 0xc0, !PT ;  /* 0x0000003f03037812 */ /* 0x001fc800078ec0ff */
[----:B------:R-:W-:-:S05]  /*37490*/  LOP3.LUT R3, R3, 0x18, RZ, 0x3c, !PT ;  /* 0x0000001803037812 */ /* 0x000fca00078e3cff */
[----:B---3--:R-:W-:Y:S04]  /*374a0*/  STS.U8 [R3+UR5+0x580], R18 ;  /* 0x0005801203007988 */ /* 0x008fe80008000005 */
[----:B------:R-:W-:Y:S04]  /*374b0*/  STS.U8 [R3+UR5+0x5c0], R23 ;  /* 0x0005c01703007988 */ /* 0x000fe80008000005 */
[----:B------:R-:W-:Y:S04]  /*374c0*/  STS.U8 [R3+UR5+0x780], R24 ;  /* 0x0007801803007988 */ /* 0x000fe80008000005 */
[----:B------:R2:W-:Y:S02]  /*374d0*/  STS.U8 [R3+UR5+0x7c0], R25 ;  /* 0x0007c01903007988 */ /* 0x0005e40008000005 */
[----:B--2---:R-:W-:-:S02]  /*374e0*/  @!P0 IMAD.MOV.U32 R3, RZ, RZ, R2 ;  /* 0x000000ffff038224 */ /* 0x004fc400078e0002 */
[----:B------:R-:W-:Y:S01]  /*374f0*/  @!P0 IMAD.MOV.U32 R2, RZ, RZ, R0 ;  /* 0x000000ffff028224 */ /* 0x000fe200078e0000 */
[----:B------:R-:W-:Y:S06]  /*37500*/  BAR.SYNC.DEFER_BLOCKING 0x0 ;  /* 0x0000000000007b1d */ /* 0x000fec0000010000 */
[----:B------:R-:W2:Y:S04]  /*37510*/  @!P0 LDG.E.U8 R22, desc[UR10][R2.64] ;  /* 0x0000000a02168981 */ /* 0x000ea8000c1e1100 */
[----:B------:R-:W-:Y:S04]  /*37520*/  STL [R1+0x1e50], R0 ;  /* 0x001e500001007387 */ /* 0x000fe80000100800 */
[----:B--2---:R0:W-:Y:S04]  /*37530*/  STL [R1+0xbdc], R22 ;  /* 0x000bdc1601007387 */ /* 0x0041e80000100800 */
[----:B0-----:R-:W2:Y:S04]  /*37540*/  LDL.LU R22, [R1+0x3634] ;  /* 0x0036340001167983 */ /* 0x001ea80000300800 */
[----:B------:R-:W3:Y:S04]  /*37550*/  LDL R2, [R1+0x1c28] ;  /* 0x001c280001027983 */ /* 0x000ee80000100800 */
[----:B------:R-:W3:Y:S01]  /*37560*/  LDL R3, [R1+0x1c2c] ;  /* 0x001c2c0001037983 */ /* 0x000ee20000100800 */
[----:B------:R-:W-:-:S02]  /*37570*/  PRMT R14, RZ, 0x7610, R14 ;  /* 0x00007610ff0e7816 */ /* 0x000fc4000000000e */
[----:B---3--:R-:W-:-:S04]  /*37580*/  @!P0 LOP3.LUT R3, R3, R2, RZ, 0x3c, !PT ;  /* 0x0000000203038212 */ /* 0x008fc800078e3cff */
[----:B------:R-:W-:-:S04]  /*37590*/  @!P0 LOP3.LUT R2, R3, R2, RZ, 0x3c, !PT ;  /* 0x0000000203028212 */ /* 0x000fc800078e3cff */
[----:B------:R-:W-:-:S05]  /*375a0*/  @!P0 LOP3.LUT R3, R3, R2, RZ, 0x3c, !PT ;  /* 0x0000000203038212 */ /* 0x000fca00078e3cff */
[----:B------:R-:W3:Y:S04]  /*375b0*/  @!P0 LDG.E.U8 R14, desc[UR10][R2.64] ;  /* 0x0000000a020e8981 */ /* 0x000ee8000c1e1100 */
[----:B---3--:R0:W-:Y:S04]  /*375c0*/  STL [R1+0xbe4], R14 ;  /* 0x000be40e01007387 */ /* 0x0081e80000100800 */
[----:B0-----:R-:W3:Y:S04]  /*375d0*/  LDL.LU R14, [R1+0x3630] ;  /* 0x00363000010e7983 */ /* 0x001ee80000300800 */
[----:B------:R-:W4:Y:S04]  /*375e0*/  LDL R2, [R1+0xc5c] ;  /* 0x000c5c0001027983 */ /* 0x000f280000100800 */
[----:B------:R-:W4:Y:S01]  /*375f0*/  LDL R3, [R1+0xd60] ;  /* 0x000d600001037983 */ /* 0x000f220000100800 */
[----:B------:R-:W-:-:S02]  /*37600*/  PRMT R15, RZ, 0x7610, R15 ;  /* 0x00007610ff0f7816 */ /* 0x000fc4000000000f */
[----:B----4-:R-:W-:-:S04]  /*37610*/  @!P0 LOP3.LUT R3, R3, R2, RZ, 0x3c, !PT ;  /* 0x0000000203038212 */ /* 0x010fc800078e3cff */
[----:B------:R-:W-:-:S04]  /*37620*/  @!P0 LOP3.LUT R2, R3, R2, RZ, 0x3c, !PT ;  /* 0x0000000203028212 */ /* 0x000fc800078e3cff */
[----:B------:R-:W-:-:S05]  /*37630*/  @!P0 LOP3.LUT R3, R3, R2, RZ, 0x3c, !PT ;  /* 0x0000000203038212 */ /* 0x000fca00078e3cff */
[----:B------:R-:W4:Y:S04]  /*37640*/  @!P0 LDG.E.U8 R15, desc[UR10][R2.64] ;  /* 0x0000000a020f8981 */ /* 0x000f28000c1e1100 */
[----:B----4-:R0:W-:Y:S04]  /*37650*/  STL [R1+0xbe0], R15 ;  /* 0x000be00f01007387 */ /* 0x0101e80000100800 */
[----:B0-----:R-:W4:Y:S04]  /*37660*/  LDL.LU R15, [R1+0x362c] ;  /* 0x00362c00010f7983 */ /* 0x001f280000300800 */
[----:B------:R-:W2:Y:S04]  /*37670*/  LDL R2, [R1+0xd5c] ;  /* 0x000d5c0001027983 */ /* 0x000ea80000100800 */
[----:B------:R-:W2:Y:S01]  /*37680*/  LDL R3, [R1+0x1c24] ;  /* 0x001c240001037983 */ /* 0x000ea20000100800 */
[----:B---3--:R-:W-:-:S02]  /*37690*/  PRMT R14, RZ, 0x7610, R14 ;  /* 0x00007610ff0e7816 */ /* 0x008fc4000000000e */
[----:B--2---:R-:W-:-:S04]  /*376a0*/  @!P0 LOP3.LUT R3, R3, R2, RZ, 0x3c, !PT ;  /* 0x0000000203038212 */ /* 0x004fc800078e3cff */
[----:B------:R-:W-:-:S04]  /*376b0*/  @!P0 LOP3.LUT R2, R3, R2, RZ, 0x3c, !PT ;  /* 0x0000000203028212 */ /* 0x000fc800078e3cff */
[----:B------:R-:W-:-:S05]  /*376c0*/  @!P0 LOP3.LUT R3, R3, R2, RZ, 0x3c, !PT ;  /* 0x0000000203038212 */ /* 0x000fca00078e3cff */
[----:B------:R-:W2:Y:S04]  /*376d0*/  @!P0 LDG.E.U8 R14, desc[UR10][R2.64] ;  /* 0x0000000a020e8981 */ /* 0x000ea8000c1e1100 */
[----:B--2---:R0:W-:Y:S04]  /*376e0*/  STL [R1+0xbd8], R14 ;  /* 0x000bd80e01007387 */ /* 0x0041e80000100800 */
[----:B0-----:R-:W2:Y:S04]  /*376f0*/  LDL.LU R14, [R1+0x3628] ;  /* 0x00362800010e7983 */ /* 0x001ea80000300800 */
[----:B------:R-:W3:Y:S04]  /*37700*/  LDL R2, [R1+0xd58] ;  /* 0x000d580001027983 */ /* 0x000ee80000100800 */
[----:B------:R-:W3:Y:S01]  /*37710*/  LDL R3, [R1+0x1c20] ;  /* 0x001c200001037983 */ /* 0x000ee20000100800 */
[----:B----4-:R-:W-:-:S02]  /*37720*/  PRMT R15, RZ, 0x7610, R15 ;  /* 0x00007610ff0f7816 */ /* 0x010fc4000000000f */
        /* <DEDUP_REMOVED lines=8> */
[----:B--2---:R-:W-:-:S02]  /*377b0*/  PRMT R14, RZ, 0x7610, R14 ;  /* 0x00007610ff0e7816 */ /* 0x004fc4000000000e */
[----:B----4-:R-:W-:-:S04]  /*377c0*/  @!P0 LOP3.LUT R3, R3, R2, RZ, 0x3c, !PT ;  /* 0x0000000203038212 */ /* 0x010fc800078e3cff */
[----:B------:R-:W-:-:S04]  /*377d0*/  @!P0 LOP3.LUT R2, R3, R2, RZ, 0x3c, !PT ;  /* 0x0000000203028212 */ /* 0x000fc800078e3cff */
[----:B------:R-:W-:-:S05]  /*377e0*/  @!P0 LOP3.LUT R3, R3, R2, RZ, 0x3c, !PT ;  /* 0x0000000203038212 */ /* 0x000fca00078e3cff */
[----:B------:R-:W2:Y:S04]  /*377f0*/  @!P0 LDG.E.U8 R14, desc[UR10][R2.64] ;  /* 0x0000000a020e8981 */ /* 0x000ea8000c1e1100 */
[----:B--2---:R0:W-:Y:S04]  /*37800*/  STL [R1+0xbd0], R14 ;  /* 0x000bd00e01007387 */ /* 0x0041e80000100800 */
[----:B0-----:R-:W2:Y:S04]  /*37810*/  LDL.LU R14, [R1+0x3620] ;  /* 0x00362000010e7983 */ /* 0x001ea80000300800 */
[----:B------:R-:W4:Y:S04]  /*37820*/  LDL R2, [R1+0xd50] ;  /* 0x000d500001027983 */ /* 0x000f280000100800 */
[----:B------:R-:W4:Y:S01]  /*37830*/  LDL R3, [R1+0x1c18] ;  /* 0x001c180001037983 */ /* 0x000f220000100800 */
[----:B---3--:R-:W-:-:S02]  /*37840*/  PRMT R15, RZ, 0x7610, R15 ;  /* 0x00007610ff0f7816 */ /* 0x008fc4000000000f */
[----:B----4-:R-:W-:-:S04]  /*37850*/  @!P0 LOP3.LUT R3, R3, R2, RZ, 0x3c, !PT ;  /* 0x0000000203038212 */ /* 0x010fc800078e3cff */
        /* <DEDUP_REMOVED lines=3994> */
[----:B------:R-:W-:-:S02]  /*47200*/  PRMT R28, RZ, 0x7610, R28 ;  /* 0x00007610ff1c7816 */ /* 0x000fc4000000001c */
[----:B----4-:R-:W-:-:S04]  /*47210*/  @!P0 LOP3.LUT R3, R3, R2, RZ, 0x3c, !PT ;  /* 0x0000000203038212 */ /* 0x010fc800078e3cff */
[----:B------:R-:W-:-:S04]  /*47220*/  @!P0 LOP3.LUT R2, R3, R2, RZ, 0x3c, !PT ;  /* 0x0000000203028212 */ /* 0x000fc800078e3cff */
[----:B------:R-:W-:-:S05]  /*47230*/  @!P0 LOP3.LUT R3, R3, R2, RZ, 0x3c, !PT ;  /* 0x0000000203038212 */ /* 0x000fca00078e3cff */
[----:B------:R0:W4:Y:S04]  /*47240*/  @!P0 LDG.E.U8 R28, desc[UR10][R2.64] ;  /* 0x0000000a021c8981 */ /* 0x000128000c1e1100 */
[----:B------:R-:W0:Y:S04]  /*47250*/  LDL R2, [R1+0xe38] ;  /* 0x000e380001027983 */ /* 0x000e280000100800 */
[----:B------:R-:W0:Y:S01]  /*47260*/  LDL R3, [R1+0xe3c] ;  /* 0x000e3c0001037983 */ /* 0x000e220000100800 */
[----:B---3--:R-:W-:Y:S02]  /*47270*/  PRMT R15, RZ, 0x7610, R15 ;  /* 0x00007610ff0f7816 */ /* 0x008fe4000000000f */
[----:B0-----:R-:W-:-:S04]  /*47280*/  @!P0 LOP3.LUT R3, R3, R2, RZ, 0x3c, !PT ;  /* 0x0000000203038212 */ /* 0x001fc800078e3cff */
[----:B------:R-:W-:-:S04]  /*47290*/  @!P0 LOP3.LUT R2, R3, R2, RZ, 0x3c, !PT ;  /* 0x0000000203028212 */ /* 0x000fc800078e3cff */
[----:B------:R-:W-:-:S05]  /*472a0*/  @!P0 LOP3.LUT R3, R3, R2, RZ, 0x3c, !PT ;  /* 0x0000000203038212 */ /* 0x000fca00078e3cff */
[----:B------:R-:W3:Y:S04]  /*472b0*/  @!P0 LDG.E.U8 R15, desc[UR10][R2.64] ;  /* 0x0000000a020f8981 */ /* 0x000ee8000c1e1100 */
[----:B----4-:R0:W-:Y:S04]  /*472c0*/  STL [R1+0xa4], R28 ;  /* 0x0000a41c01007387 */ /* 0x0101e80000100800 */
[----:B0-----:R-:W4:Y:S04]  /*472d0*/  LDL R28, [R1+0xe14] ;  /* 0x000e1400011c7983 */ /* 0x001f280000100800 */
        /* <DEDUP_REMOVED lines=35> */
[----:B------:R-:W3:Y:S01]  /*47510*/  @!P0 LDG.E.U8 R15, desc[UR10][R2.64] ;  /* 0x0000000a020f8981 */ /* 0x000ee2000c1e1100 */
[----:B--2---:R-:W-:-:S03]  /*47520*/  PRMT R14, RZ, 0x7610, R14 ;  /* 0x00007610ff0e7816 */ /* 0x004fc6000000000e */
[----:B---3--:R0:W-:Y:S04]  /*47530*/  STL [R1+0x90], R15 ;  /* 0x0000900f01007387 */ /* 0x0081e80000100800 */
[----:B0-----:R-:W2:Y:S04]  /*47540*/  LDL.LU R15, [R1+0x2f1c] ;  /* 0x002f1c00010f7983 */ /* 0x001ea80000300800 */
[----:B------:R-:W3:Y:S01]  /*47550*/  LDL R3, [R1+0xe10] ;  /* 0x000e100001037983 */ /* 0x000ee20000100800 */
[----:B------:R-:W-:-:S03]  /*47560*/  @!P0 IMAD.MOV.U32 R2, RZ, RZ, R28 ;  /* 0x000000ffff028224 */ /* 0x000fc600078e001c */
[----:B------:R-:W4:Y:S04]  /*47570*/  LDL R28, [R1+0xde4] ;  /* 0x000de400011c7983 */ /* 0x000f280000100800 */
[----:B---3--:R-:W3:Y:S04]  /*47580*/  @!P0 LDG.E.U8 R14, desc[UR10][R2.64] ;  /* 0x0000000a020e8981 */ /* 0x008ee8000c1e1100 */
        /* <DEDUP_REMOVED lines=21> */
[----:B------:R-:W4:Y:S02]  /*476e0*/  LDL R3, [R1+0xdfc] ;  /* 0x000dfc0001037983 */ /* 0x000f240000100800 */
[----:B----4-:R-:W-:-:S02]  /*476f0*/  @!P0 LOP3.LUT R3, R3, R2, RZ, 0x3c, !PT ;  /* 0x0000000203038212 */ /* 0x010fc400078e3cff */
[----:B---3--:R-:W-:Y:S02]  /*47700*/  PRMT R14, RZ, 0x7610, R14 ;  /* 0x00007610ff0e7816 */ /* 0x008fe4000000000e */
        /* <DEDUP_REMOVED lines=20> */
[----:B------:R-:W3:Y:S01]  /*47850*/  @!P0 LDG.E.U8 R14, desc[UR10][R2.64] ;  /* 0x0000000a020e8981 */ /* 0x000ee2000c1e1100 */
[----:B------:R-:W-:-:S03]  /*47860*/  PRMT R26, RZ, 0x7610, R26 ;  /* 0x00007610ff1a7816 */ /* 0x000fc6000000001a */
[----:B---3--:R0:W-:Y:S04]  /*47870*/  STL [R1+0x78], R14 ;  /* 0x0000780e01007387 */ /* 0x0081e80000100800 */
[----:B0-----:R-:W3:Y:S04]  /*47880*/  LDL.LU R14, [R1+0x2f04] ;  /* 0x002f0400010e7983 */ /* 0x001ee80000300800 */
[----:B------:R-:W4:Y:S01]  /*47890*/  LDL R3, [R1+0xde0] ;  /* 0x000de00001037983 */ /* 0x000f220000100800 */
[----:B------:R-:W-:-:S03]  /*478a0*/  @!P0 IMAD.MOV.U32 R2, RZ, RZ, R28 ;  /* 0x000000ffff028224 */ /* 0x000fc600078e001c */
[----:B------:R-:W2:Y:S04]  /*478b0*/  LDL R28, [R1+0xdb0] ;  /* 0x000db000011c7983 */ /* 0x000ea80000100800 */
[----:B----4-:R0:W4:Y:S04]  /*478c0*/  @!P0 LDG.E.U8 R26, desc[UR10][R2.64] ;  /* 0x0000000a021a8981 */ /* 0x010128000c1e1100 */
[----:B------:R-:W0:Y:S04]  /*478d0*/  LDL R2, [R1+0xdd8] ;  /* 0x000dd80001027983 */ /* 0x000e280000100800 */
[----:B------:R-:W0:Y:S01]  /*478e0*/  LDL R3, [R1+0xddc] ;  /* 0x000ddc0001037983 */ /* 0x000e220000100800 */
[----:B---3--:R-:W-:-:S02]  /*478f0*/  PRMT R14, RZ, 0x7610, R14 ;  /* 0x00007610ff0e7816 */ /* 0x008fc4000000000e */
        /* <DEDUP_REMOVED lines=8> */
[----:B------:R-:W2:Y:S04]  /*47980*/  LDL R2, [R1+0xdd0] ;  /* 0x000dd00001027983 */ /* 0x000ea80000100800 */
[----:B------:R-:W2:Y:S02]  /*47990*/  LDL R3, [R1+0xdd4] ;  /* 0x000dd40001037983 */ /* 0x000ea40000100800 */
[----:B--2---:R-:W-:-:S02]  /*479a0*/  @!P0 LOP3.LUT R3, R3, R2, RZ, 0x3c, !PT ;  /* 0x0000000203038212 */ /* 0x004fc400078e3cff */
[----:B---3--:R-:W-:Y:S02]  /*479b0*/  PRMT R14, RZ, 0x7610, R14 ;  /* 0x00007610ff0e7816 */ /* 0x008fe4000000000e */
[----:B------:R-:W-:-:S04]  /*479c0*/  @!P0 LOP3.LUT R2, R3, R2, RZ, 0x3c, !PT ;  /* 0x0000000203028212 */ /* 0x000fc800078e3cff */
[----:B------:R-:W-:-:S05]  /*479d0*/  @!P0 LOP3.LUT R3, R3, R2, RZ, 0x3c, !PT ;  /* 0x0000000203038212 */ /* 0x000fca00078e3cff */
[----:B------:R-:W2:Y:S04]  /*479e0*/  @!P0 LDG.E.U8 R14, desc[UR10][R2.64] ;  /* 0x0000000a020e8981 */ /* 0x000ea8000c1e1100 */
[----:B--2---:R0:W-:Y:S04]  /*479f0*/  STL [R1+0x6c], R14 ;  /* 0x00006c0e01007387 */ /* 0x0041e80000100800 */
[----:B0-----:R-:W2:Y:S04]  /*47a00*/  LDL.LU R14, [R1+0x2efc] ;  /* 0x002efc00010e7983 */ /* 0x001ea80000300800 */
[----:B------:R-:W3:Y:S04]  /*47a10*/  LDL R2, [R1+0xdc8] ;  /* 0x000dc80001027983 */ /* 0x000ee80000100800 */
[----:B------:R-:W3:Y:S02]  /*47a20*/  LDL R3, [R1+0xdcc] ;  /* 0x000dcc0001037983 */ /* 0x000ee40000100800 */
[----:B---3--:R-:W-:-:S02]  /*47a30*/  @!P0 LOP3.LUT R3, R3, R2, RZ, 0x3c, !PT ;  /* 0x0000000203038212 */ /* 0x008fc400078e3cff */
[----:B--2---:R-:W-:Y:S02]  /*47a40*/  PRMT R14, RZ, 0x7610, R14 ;  /* 0x00007610ff0e7816 */ /* 0x004fe4000000000e */
        /* <DEDUP_REMOVED lines=22> */
[----:B0-----:R-:W2:Y:S01]  /*47bb0*/  LDL.LU R14, [R1+0x2ef0] ;  /* 0x002ef000010e7983 */ /* 0x001ea20000300800 */
[----:B----4-:R-:W-:Y:S02]  /*47bc0*/  @!P0 IMAD.MOV.U32 R2, RZ, RZ, R26 ;  /* 0x000000ffff028224 */ /* 0x010fe400078e001a */
[----:B------:R-:W-:Y:S01]  /*47bd0*/  @!P0 IMAD.MOV.U32 R3, RZ, RZ, R28 ;  /* 0x000000ffff038224 */ /* 0x000fe200078e001c */
[----:B------:R-:W3:Y:S04]  /*47be0*/  LDL R26, [R1+0xd8c] ;  /* 0x000d8c00011a7983 */ /* 0x000ee80000100800 */
[----:B------:R-:W4:Y:S01]  /*47bf0*/  LDL R28, [R1+0xd88] ;  /* 0x000d8800011c7983 */ /* 0x000f220000100800 */
[----:B--2---:R-:W-:-:S06]  /*47c00*/  PRMT R14, RZ, 0x7610, R14 ;  /* 0x00007610ff0e7816 */ /* 0x004fcc000000000e */
        /* <DEDUP_REMOVED lines=27> */
[----:B------:R0:W2:Y:S04]  /*47dc0*/  @!P0 LDG.E.U8 R14, desc[UR10][R2.64] ;  /* 0x0000000a020e8981 */ /* 0x0000a8000c1e1100 */
[----:B------:R-:W0:Y:S04]  /*47dd0*/  LDL R2, [R1+0xd90] ;  /* 0x000d900001027983 */ /* 0x000e280000100800 */
[----:B------:R-:W0:Y:S01]  /*47de0*/  LDL R3, [R1+0xd94] ;  /* 0x000d940001037983 */ /* 0x000e220000100800 */
[----:B------:R-:W-:Y:S02]  /*47df0*/  PRMT R29, RZ, 0x7610, R29 ;  /* 0x00007610ff1d7816 */ /* 0x000fe4000000001d */
[----:B------:R-:W-:-:S02]  /*47e00*/  PRMT R15, RZ, 0x7610, R15 ;  /* 0x00007610ff0f7816 */ /* 0x000fc4000000000f */
[----:B0-----:R-:W-:-:S04]  /*47e10*/  @!P0 LOP3.LUT R3, R3, R2, RZ, 0x3c, !PT ;  /* 0x0000000203038212 */ /* 0x001fc800078e3cff */
[----:B------:R-:W-:-:S04]  /*47e20*/  @!P0 LOP3.LUT R2, R3, R2, RZ, 0x3c, !PT ;  /* 0x0000000203028212 */ /* 0x000fc800078e3cff */
[----:B------:R-:W-:-:S05]  /*47e30*/  @!P0 LOP3.LUT R3, R3, R2, RZ, 0x3c, !PT ;  /* 0x0000000203038212 */ /* 0x000fca00078e3cff */
[----:B------:R0:W3:Y:S02]  /*47e40*/  @!P0 LDG.E.U8 R29, desc[UR10][R2.64] ;  /* 0x0000000a021d8981 */ /* 0x0000e4000c1e1100 */
[----:B0-----:R-:W-:Y:S02]  /*47e50*/  @!P0 IMAD.MOV.U32 R2, RZ, RZ, R26 ;  /* 0x000000ffff028224 */ /* 0x001fe400078e001a */
[----:B----4-:R-:W-:-:S05]  /*47e60*/  @!P0 IMAD.MOV.U32 R3, RZ, RZ, R28 ;  /* 0x000000ffff038224 */ /* 0x010fca00078e001c */
[----:B------:R-:W4:Y:S04]  /*47e70*/  @!P0 LDG.E.U8 R15, desc[UR10][R2.64] ;  /* 0x0000000a020f8981 */ /* 0x000f28000c1e1100 */
[----:B--2---:R0:W-:Y:S04]  /*47e80*/  STL [R1+0x50], R14 ;  /* 0x0000500e01007387 */ /* 0x0041e80000100800 */
[----:B0-----:R-:W2:Y:S04]  /*47e90*/  LDL R14, [R1+0x1c3c] ;  /* 0x001c3c00010e7983 */ /* 0x001ea80000100800 */
[----:B---3--:R0:W-:Y:S04]  /*47ea0*/  STL [R1+0x4c], R29 ;  /* 0x00004c1d01007387 */ /* 0x0081e80000100800 */
[----:B------:R-:W3:Y:S04]  /*47eb0*/  LDL R28, [R1+0xd70] ;  /* 0x000d7000011c7983 */ /* 0x000ee80000100800 */
[----:B------:R-:W3:Y:S04]  /*47ec0*/  LDL R26, [R1+0x1c4c] ;  /* 0x001c4c00011a7983 */ /* 0x000ee80000100800 */
[----:B0-----:R-:W3:Y:S04]  /*47ed0*/  LDL R29, [R1+0x1c44] ;  /* 0x001c4400011d7983 */ /* 0x001ee80000100800 */
[----:B----4-:R0:W-:Y:S04]  /*47ee0*/  STL [R1+0x48], R15 ;  /* 0x0000480f01007387 */ /* 0x0101e80000100800 */
[----:B0-----:R-:W4:Y:S04]  /*47ef0*/  LDL.LU R15, [R1+0x2ee0] ;  /* 0x002ee000010f7983 */ /* 0x001f280000300800 */
[----:B------:R-:W2:Y:S04]  /*47f00*/  LDL R2, [R1+0xd80] ;  /* 0x000d800001027983 */ /* 0x000ea80000100800 */
[----:B------:R-:W2:Y:S02]  /*47f10*/  LDL R3, [R1+0xd84] ;  /* 0x000d840001037983 */ /* 0x000ea40000100800 */
[----:B--2---:R-:W-:-:S02]  /*47f20*/  @!P0 LOP3.LUT R3, R3, R2, RZ, 0x3c, !PT ;  /* 0x0000000203038212 */ /* 0x004fc400078e3cff */
[----:B----4-:R-:W-:Y:S02]  /*47f30*/  PRMT R15, RZ, 0x7610, R15 ;  /* 0x00007610ff0f7816 */ /* 0x010fe4000000000f */
[----:B------:R-:W-:-:S04]  /*47f40*/  @!P0 LOP3.LUT R2, R3, R2, RZ, 0x3c, !PT ;  /* 0x0000000203028212 */ /* 0x000fc800078e3cff */
[----:B------:R-:W-:-:S05]  /*47f50*/  @!P0 LOP3.LUT R3, R3, R2, RZ, 0x3c, !PT ;  /* 0x0000000203038212 */ /* 0x000fca00078e3cff */
[----:B------:R-:W2:Y:S04]  /*47f60*/  @!P0 LDG.E.U8 R15, desc[UR10][R2.64] ;  /* 0x0000000a020f8981 */ /* 0x000ea8000c1e1100 */
[----:B--2---:R0:W-:Y:S04]  /*47f70*/  STL [R1+0x44], R15 ;  /* 0x0000440f01007387 */ /* 0x0041e80000100800 */
[----:B0-----:R-:W2:Y:S04]  /*47f80*/  LDL.LU R15, [R1+0x2edc] ;  /* 0x002edc00010f7983 */ /* 0x001ea80000300800 */
[----:B------:R-:W4:Y:S04]  /*47f90*/  LDL R2, [R1+0xd7c] ;  /* 0x000d7c0001027983 */ /* 0x000f280000100800 */
[----:B------:R-:W4:Y:S02]  /*47fa0*/  LDL R3, [R1+0x1c34] ;  /* 0x001c340001037983 */ /* 0x000f240000100800 */
[----:B----4-:R-:W-:-:S02]  /*47fb0*/  @!P0 LOP3.LUT R3, R3, R2, RZ, 0x3c, !PT ;  /* 0x0000000203038212 */ /* 0x010fc400078e3cff */
[----:B--2---:R-:W-:Y:S02]  /*47fc0*/  PRMT R15, RZ, 0x7610, R15 ;  /* 0x00007610ff0f7816 */ /* 0x004fe4000000000f */
[----:B------:R-:W-:-:S04]  /*47fd0*/  @!P0 LOP3.LUT R2, R3, R2, RZ, 0x3c, !PT ;  /* 0x0000000203028212 */ /* 0x000fc800078e3cff */
[----:B------:R-:W-:-:S05]  /*47fe0*/  @!P0 LOP3.LUT R3, R3, R2, RZ, 0x3c, !PT ;  /* 0x0000000203038212 */ /* 0x000fca00078e3cff */
[----:B------:R-:W2:Y:S04]  /*47ff0*/  @!P0 LDG.E.U8 R15, desc[UR10][R2.64] ;  /* 0x0000000a020f8981 */ /* 0x000ea8000c1e1100 */
[----:B--2---:R0:W-:Y:S04]  /*48000*/  STL [R1+0x40], R15 ;  /* 0x0000400f01007387 */ /* 0x0041e80000100800 */
[----:B0-----:R-:W2:Y:S04]  /*48010*/  LDL.LU R15, [R1+0x2ed8] ;  /* 0x002ed800010f7983 */ /* 0x001ea80000300800 */
[----:B------:R-:W4:Y:S01]  /*48020*/  LDL R3, [R1+0xd78] ;  /* 0x000d780001037983 */ /* 0x000f220000100800 */
[----:B------:R-:W-:-:S03]  /*48030*/  @!P0 IMAD.MOV.U32 R2, RZ, RZ, R14 ;  /* 0x000000ffff028224 */ /* 0x000fc600078e000e */
[----:B------:R-:W3:Y:S01]  /*48040*/  LDL R14, [R1+0x1c5c] ;  /* 0x001c5c00010e7983 */ /* 0x000ee20000100800 */
[----:B--2---:R-:W-:-:S06]  /*48050*/  PRMT R15, RZ, 0x7610, R15 ;  /* 0x00007610ff0f7816 */ /* 0x004fcc000000000f */
[----:B----4-:R-:W2:Y:S01]  /*48060*/  @!P0 LDG.E.U8 R15, desc[UR10][R2.64] ;  /* 0x0000000a020f8981 */ /* 0x010ea2000c1e1100 */
[----:B------:R-:W-:-:S03]  /*48070*/  PRMT R12, RZ, 0x7610, R12 ;  /* 0x00007610ff0c7816 */ /* 0x000fc6000000000c */
[----:B--2---:R0:W-:Y:S04]  /*48080*/  STL [R1+0x3c], R15 ;  /* 0x00003c0f01007387 */ /* 0x0041e80000100800 */
[----:B0-----:R-:W2:Y:S04]  /*48090*/  LDL.LU R15, [R1+0x2ed4] ;  /* 0x002ed400010f7983 */ /* 0x001ea80000300800 */
[----:B------:R-:W4:Y:S01]  /*480a0*/  LDL R3, [R1+0xd74] ;  /* 0x000d740001037983 */ /* 0x000f220000100800 */
[----:B---3--:R-:W-:Y:S01]  /*480b0*/  @!P0 IMAD.MOV.U32 R2, RZ, RZ, R29 ;  /* 0x000000ffff028224 */ /* 0x008fe200078e001d */
[----:B------:R-:W-:-:S04]  /*480c0*/  PRMT R10, RZ, 0x7610, R10 ;  /* 0x00007610ff0a7816 */ /* 0x000fc8000000000a */
[----:B----4-:R0:W3:Y:S02]  /*480d0*/  @!P0 LDG.E.U8 R12, desc[UR10][R2.64] ;  /* 0x0000000a020c8981 */ /* 0x0100e4000c1e1100 */
[----:B0-----:R-:W-:Y:S02]  /*480e0*/  @!P0 IMAD.MOV.U32 R2, RZ, RZ, R26 ;  /* 0x000000ffff028224 */ /* 0x001fe400078e001a */
[----:B------:R-:W-:-:S05]  /*480f0*/  @!P0 IMAD.MOV.U32 R3, RZ, RZ, R28 ;  /* 0x000000ffff038224 */ /* 0x000fca00078e001c */
[----:B------:R0:W4:Y:S04]  /*48100*/  @!P0 LDG.E.U8 R10, desc[UR10][R2.64] ;  /* 0x0000000a020a8981 */ /* 0x000128000c1e1100 */
[----:B---3--:R1:W-:Y:S04]  /*48110*/  STL [R1+0x38], R12 ;  /* 0x0000380c01007387 */ /* 0x0083e80000100800 */
[----:B------:R-:W0:Y:S04]  /*48120*/  LDL R2, [R1+0xd6c] ;  /* 0x000d6c0001027983 */ /* 0x000e280000100800 */
[----:B------:R-:W0:Y:S01]  /*48130*/  LDL R3, [R1+0x1c54] ;  /* 0x001c540001037983 */ /* 0x000e220000100800 */
[----:B--2---:R-:W-:-:S03]  /*48140*/  PRMT R15, RZ, 0x7610, R15 ;  /* 0x00007610ff0f7816 */ /* 0x004fc6000000000f */
[----:B------:R-:W2:Y:S04]  /*48150*/  LDL R29, [R1+0x1c38] ;  /* 0x001c3800011d7983 */ /* 0x000ea80000100800 */
[----:B------:R-:W3:Y:S04]  /*48160*/  LDL R28, [R1+0x1c6c] ;  /* 0x001c6c00011c7983 */ /* 0x000ee80000100800 */
[----:B------:R-:W2:Y:S04]  /*48170*/  LDL R26, [R1+0x1c40] ;  /* 0x001c4000011a7983 */ /* 0x000ea80000100800 */
[----:B-1----:R-:W3:Y:S01]  /*48180*/  LDL R12, [R1+0x1c64] ;  /* 0x001c6400010c7983 */ /* 0x002ee20000100800 */
[----:B0-----:R-:W-:-:S04]  /*48190*/  @!P0 LOP3.LUT R3, R3, R2, RZ, 0x3c, !PT ;  /* 0x0000000203038212 */ /* 0x001fc800078e3cff */
[----:B------:R-:W-:-:S04]  /*481a0*/  @!P0 LOP3.LUT R2, R3, R2, RZ, 0x3c, !PT ;  /* 0x0000000203028212 */ /* 0x000fc800078e3cff */
[----:B------:R-:W-:-:S05]  /*481b0*/  @!P0 LOP3.LUT R3, R3, R2, RZ, 0x3c, !PT ;  /* 0x0000000203038212 */ /* 0x000fca00078e3cff */
[----:B------:R-:W2:Y:S04]  /*481c0*/  @!P0 LDG.E.U8 R15, desc[UR10][R2.64] ;  /* 0x0000000a020f8981 */ /* 0x000ea8000c1e1100 */
[----:B----4-:R0:W-:Y:S04]  /*481d0*/  STL [R1+0x34], R10 ;  /* 0x0000340a01007387 */ /* 0x0101e80000100800 */
[----:B0-----:R-:W4:Y:S04]  /*481e0*/  LDL R10, [R1+0x1c74] ;  /* 0x001c7400010a7983 */ /* 0x001f280000100800 */
[----:B--2---:R0:W-:Y:S04]  /*481f0*/  STL [R1+0x30], R15 ;  /* 0x0000300f01007387 */ /* 0x0041e80000100800 */
[----:B0-----:R-:W2:Y:S04]  /*48200*/  LDL.LU R15, [R1+0x2ed0] ;  /* 0x002ed000010f7983 */ /* 0x001ea80000300800 */
[----:B------:R-:W3:Y:S01]  /*48210*/  LDL R3, [R1+0xd68] ;  /* 0x000d680001037983 */ /* 0x000ee20000100800 */
[----:B------:R-:W-:Y:S01]  /*48220*/  PRMT R7, RZ, 0x7610, R7 ;  /* 0x00007610ff077816 */ /* 0x000fe20000000007 */
[----:B------:R-:W-:Y:S01]  /*48230*/  @!P0 IMAD.MOV.U32 R2, RZ, RZ, R14 ;  /* 0x000000ffff028224 */ /* 0x000fe200078e000e */
[----:B------:R-:W-:Y:S01]  /*48240*/  PRMT R8, RZ, 0x7610, R8 ;  /* 0x00007610ff087816 */ /* 0x000fe20000000008 */
[----:B------:R-:W2:Y:S04]  /*48250*/  LDL R14, [R1+0x1c48] ;  /* 0x001c4800010e7983 */ /* 0x000ea80000100800 */
[----:B---3--:R0:W3:Y:S04]  /*48260*/  @!P0 LDG.E.U8 R7, desc[UR10][R2.64] ;  /* 0x0000000a02078981 */ /* 0x0080e8000c1e1100 */
[----:B------:R-:W4:Y:S01]  /*48270*/  LDL R3, [R1+0x1c30] ;  /* 0x001c300001037983 */ /* 0x000f220000100800 */
[----:B0-----:R-:W-:-:S05]  /*48280*/  @!P0 IMAD.MOV.U32 R2, RZ, RZ, R12 ;  /* 0x000000ffff028224 */ /* 0x001fca00078e000c */
[----:B----4-:R0:W4:Y:S04]  /*48290*/  @!P0 LDG.E.U8 R8, desc[UR10][R2.64] ;  /* 0x0000000a02088981 */ /* 0x010128000c1e1100 */
[----:B---3--:R1:W-:Y:S04]  /*482a0*/  STL [R1+0x2c], R7 ;  /* 0x00002c0701007387 */ /* 0x0083e80000100800 */
[----:B------:R-:W3:Y:S04]  /*482b0*/  LDL R12, [R1+0x1c50] ;  /* 0x001c5000010c7983 */ /* 0x000ee80000100800 */
[----:B-1----:R-:W3:Y:S01]  /*482c0*/  LDL R7, [R1+0x1c7c] ;  /* 0x001c7c0001077983 */ /* 0x002ee20000100800 */
[----:B------:R-:W-:Y:S01]  /*482d0*/  PRMT R27, RZ, 0x7610, R27 ;  /* 0x00007610ff1b7816 */ /* 0x000fe2000000001b */
[----:B0-----:R-:W-:-:S02]  /*482e0*/  @!P0 IMAD.MOV.U32 R2, RZ, RZ, R28 ;  /* 0x000000ffff028224 */ /* 0x001fc400078e001c */
[----:B------:R-:W-:Y:S01]  /*482f0*/  @!P0 IMAD.MOV.U32 R3, RZ, RZ, R29 ;  /* 0x000000ffff038224 */ /* 0x000fe200078e001d */
[----:B------:R-:W-:-:S04]  /*48300*/  PRMT R9, RZ, 0x7610, R9 ;  /* 0x00007610ff097816 */ /* 0x000fc80000000009 */
[----:B------:R0:W3:Y:S02]  /*48310*/  @!P0 LDG.E.U8 R27, desc[UR10][R2.64] ;  /* 0x0000000a021b8981 */ /* 0x0000e4000c1e1100 */
[----:B0-----:R-:W-:Y:S02]  /*48320*/  @!P0 IMAD.MOV.U32 R2, RZ, RZ, R10 ;  /* 0x000000ffff028224 */ /* 0x001fe400078e000a */
[----:B------:R-:W-:-:S05]  /*48330*/  @!P0 IMAD.MOV.U32 R3, RZ, RZ, R26 ;  /* 0x000000ffff038224 */ /* 0x000fca00078e001a */
[----:B------:R2:W3:Y:S01]  /*48340*/  @!P0 LDG.E.U8 R9, desc[UR10][R2.64] ;  /* 0x0000000a02098981 */ /* 0x0004e2000c1e1100 */
[----:B------:R-:W-:Y:S01]  /*48350*/  PRMT R6, RZ, 0x7610, R6 ;  /* 0x00007610ff067816 */ /* 0x000fe20000000006 */
[----:B--2---:R-:W-:Y:S02]  /*48360*/  @!P0 IMAD.MOV.U32 R3, RZ, RZ, R14 ;  /* 0x000000ffff038224 */ /* 0x004fe400078e000e */
[----:B----4-:R0:W-:Y:S04]  /*48370*/  STL [R1+0x28], R8 ;  /* 0x0000280801007387 */ /* 0x0101e80000100800 */
[----:B0-----:R-:W2:Y:S01]  /*48380*/  LDL R8, [R1+0x1c84] ;  /* 0x001c840001087983 */ /* 0x001ea20000100800 */
[----:B---3--:R-:W-:-:S05]  /*48390*/  @!P0 IMAD.MOV.U32 R2, RZ, RZ, R7 ;  /* 0x000000ffff028224 */ /* 0x008fca00078e0007 */
[----:B------:R0:W3:Y:S01]  /*483a0*/  @!P0 LDG.E.U8 R6, desc[UR10][R2.64] ;  /* 0x0000000a02068981 */ /* 0x0000e2000c1e1100 */
[----:B------:R-:W-:-:S03]  /*483b0*/  PRMT R0, RZ, 0x7610, R0 ;  /* 0x00007610ff007816 */ /* 0x000fc60000000000 */
[----:B------:R1:W-:Y:S04]  /*483c0*/  STL [R1+0x24], R27 ;  /* 0x0000241b01007387 */ /* 0x0003e80000100800 */
[----:B------:R-:W4:Y:S04]  /*483d0*/  LDL R26, [R1+0x1c8c] ;  /* 0x001c8c00011a7983 */ /* 0x000f280000100800 */
[----:B------:R-:W4:Y:S01]  /*483e0*/  LDL R10, [R1+0x1c60] ;  /* 0x001c6000010a7983 */ /* 0x000f220000100800 */
[----:B0-----:R-:W-:-:S03]  /*483f0*/  @!P0 IMAD.MOV.U32 R3, RZ, RZ, R12 ;  /* 0x000000ffff038224 */ /* 0x001fc600078e000c */
[----:B-1----:R-:W4:Y:S04]  /*48400*/  LDL R27, [R1+0x1c58] ;  /* 0x001c5800011b7983 */ /* 0x002f280000100800 */
[----:B------:R0:W-:Y:S04]  /*48410*/  STL [R1+0x20], R9 ;  /* 0x0000200901007387 */ /* 0x0001e80000100800 */
[----:B------:R-:W4:Y:S04]  /*48420*/  LDL R7, [R1+0x1c70] ;  /* 0x001c700001077983 */ /* 0x000f280000100800 */
[----:B0-----:R-:W4:Y:S01]  /*48430*/  LDL R9, [R1+0x1c94] ;  /* 0x001c940001097983 */ /* 0x001f220000100800 */
[----:B--2---:R-:W-:-:S05]  /*48440*/  @!P0 IMAD.MOV.U32 R2, RZ, RZ, R8 ;  /* 0x000000ffff028224 */ /* 0x004fca00078e0008 */
[----:B------:R4:W2:Y:S04]  /*48450*/  @!P0 LDG.E.U8 R0, desc[UR10][R2.64] ;  /* 0x0000000a02008981 */ /* 0x0008a8000c1e1100 */
[----:B---3--:R0:W-:Y:S04]  /*48460*/  STL [R1+0x1c], R6 ;  /* 0x00001c0601007387 */ /* 0x0081e80000100800 */
[----:B------:R-:W3:Y:S04]  /*48470*/  LDL R14, [R1+0x1c78] ;  /* 0x001c7800010e7983 */ /* 0x000ee80000100800 */
[----:B------:R-:W3:Y:S04]  /*48480*/  LDL R12, [R1+0x1cac] ;  /* 0x001cac00010c7983 */ /* 0x000ee80000100800 */
[----:B------:R-:W3:Y:S04]  /*48490*/  LDL R8, [R1+0x1cb0] ;  /* 0x001cb00001087983 */ /* 0x000ee80000100800 */
[----:B0-----:R-:W3:Y:S01]  /*484a0*/  LDL R6, [R1+0x1ca4] ;  /* 0x001ca40001067983 */ /* 0x001ee20000100800 */
[----:B------:R-:W-:Y:S01]  /*484b0*/  PRMT R25, RZ, 0x7610, R25 ;  /* 0x00007610ff197816 */ /* 0x000fe20000000019 */
[----:B----4-:R-:W-:-:S02]  /*484c0*/  @!P0 IMAD.MOV.U32 R2, RZ, RZ, R26 ;  /* 0x000000ffff028224 */ /* 0x010fc400078e001a */
[----:B------:R-:W-:-:S05]  /*484d0*/  @!P0 IMAD.MOV.U32 R3, RZ, RZ, R27 ;  /* 0x000000ffff038224 */ /* 0x000fca00078e001b */
[----:B------:R0:W4:Y:S02]  /*484e0*/  @!P0 LDG.E.U8 R25, desc[UR10][R2.64] ;  /* 0x0000000a02198981 */ /* 0x000124000c1e1100 */
[----:B0-----:R-:W-:Y:S02]  /*484f0*/  @!P0 IMAD.MOV.U32 R3, RZ, RZ, R10 ;  /* 0x000000ffff038224 */ /* 0x001fe400078e000a */
[----:B------:R-:W-:Y:S01]  /*48500*/  @!P0 IMAD.MOV.U32 R2, RZ, RZ, R9 ;  /* 0x000000ffff028224 */ /* 0x000fe200078e0009 */
[----:B------:R-:W-:-:S06]  /*48510*/  PRMT R24, RZ, 0x7610, R24 ;  /* 0x00007610ff187816 */ /* 0x000fcc0000000018 */
[----:B------:R0:W4:Y:S02]  /*48520*/  @!P0 LDG.E.U8 R24, desc[UR10][R2.64] ;  /* 0x0000000a02188981 */ /* 0x000124000c1e1100 */
[----:B0-----:R-:W-:Y:S02]  /*48530*/  @!P0 IMAD.MOV.U32 R3, RZ, RZ, R7 ;  /* 0x000000ffff038224 */ /* 0x001fe400078e0007 */
[----:B--2---:R0:W-:Y:S04]  /*48540*/  STL [R1+0x18], R0 ;  /* 0x0000180001007387 */ /* 0x0041e80000100800 */
[----:B------:R-:W2:Y:S04]  /*48550*/  LDL R10, [R1+0x1cb8] ;  /* 0x001cb800010a7983 */ /* 0x000ea80000100800 */
[----:B------:R-:W4:Y:S04]  /*48560*/  LDL R9, [R1+0x1cec] ;  /* 0x001cec0001097983 */ /* 0x000f280000100800 */
[----:B------:R-:W2:Y:S04]  /*48570*/  LDL R7, [R1+0x1cf0] ;  /* 0x001cf00001077983 */ /* 0x000ea80000100800 */
[----:B0-----:R-:W4:Y:S01]  /*48580*/  LDL R0, [R1+0x1ce4] ;  /* 0x001ce40001007983 */ /* 0x001f220000100800 */
[----:B---3--:R-:W-:-:S03]  /*48590*/  @!P0 IMAD.MOV.U32 R2, RZ, RZ, R6 ;  /* 0x000000ffff028224 */ /* 0x008fc600078e0006 */
[----:B------:R-:W3:Y:S01]  /*485a0*/  LDL R6, [R1+0x1d24] ;  /* 0x001d240001067983 */ /* 0x000ee20000100800 */
[----:B------:R-:W-:Y:S02]  /*485b0*/  PRMT R15, RZ, 0x7610, R15 ;  /* 0x00007610ff0f7816 */ /* 0x000fe4000000000f */
[----:B------:R-:W-:-:S04]  /*485c0*/  PRMT R11, RZ, 0x7610, R11 ;  /* 0x00007610ff0b7816 */ /* 0x000fc8000000000b */
[----:B------:R0:W3:Y:S01]  /*485d0*/  @!P0 LDG.E.U8 R15, desc[UR10][R2.64] ;  /* 0x0000000a020f8981 */ /* 0x0000e2000c1e1100 */
[----:B------:R-:W-:Y:S01]  /*485e0*/  PRMT R5, RZ, 0x7610, R5 ;  /* 0x00007610ff057816 */ /* 0x000fe20000000005 */
[----:B0-----:R-:W-:Y:S02]  /*485f0*/  @!P0 IMAD.MOV.U32 R2, RZ, RZ, R12 ;  /* 0x000000ffff028224 */ /* 0x001fe400078e000c */
[----:B------:R-:W-:-:S05]  /*48600*/  @!P0 IMAD.MOV.U32 R3, RZ, RZ, R14 ;  /* 0x000000ffff038224 */ /* 0x000fca00078e000e */
[----:B------:R0:W3:Y:S01]  /*48610*/  @!P0 LDG.E.U8 R11, desc[UR10][R2.64] ;  /* 0x0000000a020b8981 */ /* 0x0000e2000c1e1100 */
[----:B------:R-:W-:Y:S01]  /*48620*/  PRMT R4, RZ, 0x7610, R4 ;  /* 0x00007610ff047816 */ /* 0x000fe20000000004 */
[----:B0-----:R-:W-:Y:S02]  /*48630*/  @!P0 IMAD.MOV.U32 R3, RZ, RZ, R8 ;  /* 0x000000ffff038224 */ /* 0x001fe400078e0008 */
[----:B------:R-:W3:Y:S01]  /*48640*/  LDL R8, [R1+0x1cf8] ;  /* 0x001cf80001087983 */ /* 0x000ee20000100800 */
[----:B----4-:R-:W-:-:S03]  /*48650*/  @!P0 IMAD.MOV.U32 R2, RZ, RZ, R0 ;  /* 0x000000ffff028224 */ /* 0x010fc600078e0000 */
[----:B------:R-:W4:Y:S04]  /*48660*/  LDL R0, [R1+0x1d2c] ;  /* 0x001d2c0001007983 */ /* 0x000f280000100800 */
[----:B------:R0:W4:Y:S02]  /*48670*/  @!P0 LDG.E.U8 R5, desc[UR10][R2.64] ;  /* 0x0000000a02058981 */ /* 0x000124000c1e1100 */
[----:B0-----:R-:W-:Y:S02]  /*48680*/  @!P0 IMAD.MOV.U32 R2, RZ, RZ, R9 ;  /* 0x000000ffff028224 */ /* 0x001fe400078e0009 */
[----:B--2---:R-:W-:-:S05]  /*48690*/  @!P0 IMAD.MOV.U32 R3, RZ, RZ, R10 ;  /* 0x000000ffff038224 */ /* 0x004fca00078e000a */
[----:B------:R0:W2:Y:S02]  /*486a0*/  @!P0 LDG.E.U8 R4, desc[UR10][R2.64] ;  /* 0x0000000a02048981 */ /* 0x0000a4000c1e1100 */
[----:B0-----:R-:W-:-:S06]  /*486b0*/  PRMT R3, RZ, 0x7610, R3 ;  /* 0x00007610ff037816 */ /* 0x001fcc0000000003 */
[----:B---3--:R0:W3:Y:S01]  /*486c0*/  @!P0 LDG.E.U8 R3, desc[UR10][R6.64] ;  /* 0x0000000a06038981 */ /* 0x0080e2000c1e1100 */
[----:B------:R-:W-:Y:S01]  /*486d0*/  PRMT R2, RZ, 0x7610, R2 ;  /* 0x00007610ff027816 */ /* 0x000fe20000000002 */
[----:B0-----:R-:W-:Y:S02]  /*486e0*/  @!P0 IMAD.MOV.U32 R7, RZ, RZ, R8 ;  /* 0x000000ffff078224 */ /* 0x001fe400078e0008 */
[----:B----4-:R-:W-:Y:S01]  /*486f0*/  @!P0 IMAD.MOV.U32 R6, RZ, RZ, R0 ;  /* 0x000000ffff068224 */ /* 0x010fe200078e0000 */
[----:B------:R-:W-:Y:S04]  /*48700*/  STL [R1+0x2e9c], R5 ;  /* 0x002e9c0501007387 */ /* 0x000fe80000100800 */
[----:B------:R0:W-:Y:S04]  /*48710*/  STL [R1+0x8], R15 ;  /* 0x0000080f01007387 */ /* 0x0001e80000100800 */
[----:B------:R-:W4:Y:S04]  /*48720*/  LDL R14, [R1+0x1c9c] ;  /* 0x001c9c00010e7983 */ /* 0x000f280000100800 */
[----:B------:R4:W4:Y:S04]  /*48730*/  @!P0 LDG.E.U8 R2, desc[UR10][R6.64] ;  /* 0x0000000a06028981 */ /* 0x000928000c1e1100 */
[----:B0-----:R-:W4:Y:S04]  /*48740*/  LDL R15, [R1+0x1c68] ;  /* 0x001c6800010f7983 */ /* 0x001f280000100800 */
[----:B--2---:R-:W-:Y:S04]  /*48750*/  STL [R1+0x2ea0], R4 ;  /* 0x002ea00401007387 */ /* 0x004fe80000100800 */
[----:B------:R-:W2:Y:S04]  /*48760*/  LDL R12, [R1+0x1c80] ;  /* 0x001c8000010c7983 */ /* 0x000ea80000100800 */
[----:B------:R0:W-:Y:S04]  /*48770*/  STL [R1+0x4], R11 ;  /* 0x0000040b01007387 */ /* 0x0001e80000100800 */
[----:B0-----:R-:W2:Y:S04]  /*48780*/  LDL R11, [R1+0x1cb4] ;  /* 0x001cb400010b7983 */ /* 0x001ea80000100800 */
[----:B------:R-:W-:Y:S04]  /*48790*/  STL [R1+0x14], R25 ;  /* 0x0000141901007387 */ /* 0x000fe80000100800 */
[----:B------:R-:W2:Y:S04]  /*487a0*/  LDL R10, [R1+0x1c88] ;  /* 0x001c8800010a7983 */ /* 0x000ea80000100800 */
[----:B------:R-:W2:Y:S04]  /*487b0*/  LDL R5, [R1+0x1cbc] ;  /* 0x001cbc0001057983 */ /* 0x000ea80000100800 */
[----:B---3--:R0:W-:Y:S04]  /*487c0*/  STL [R1+0x2ea4], R3 ;  /* 0x002ea40301007387 */ /* 0x0081e80000100800 */
[----:B------:R-:W-:Y:S04]  /*487d0*/  STL [R1+0x10], R24 ;  /* 0x0000101801007387 */ /* 0x000fe80000100800 */
[----:B------:R-:W3:Y:S04]  /*487e0*/  LDL R9, [R1+0x1c90] ;  /* 0x001c900001097983 */ /* 0x000ee80000100800 */
[----:B------:R-:W3:Y:S01]  /*487f0*/  LDL R8, [R1+0x1cc4] ;  /* 0x001cc40001087983 */ /* 0x000ee20000100800 */
[----:B------:R-:W-:-:S03]  /*48800*/  PRMT R13, RZ, 0x7610, R13 ;  /* 0x00007610ff0d7816 */ /* 0x000fc6000000000d */
[----:B------:R-:W3:Y:S01]  /*48810*/  LDL.LU R0, [R1+0x1d40] ;  /* 0x001d400001007983 */ /* 0x000ee20000300800 */
[----:B------:R-:W-:Y:S01]  /*48820*/  PRMT R16, RZ, 0x7610, R16 ;  /* 0x00007610ff107816 */ /* 0x000fe20000000010 */
[----:B----4-:R-:W-:Y:S02]  /*48830*/  @!P0 IMAD.MOV.U32 R6, RZ, RZ, R14 ;  /* 0x000000ffff068224 */ /* 0x010fe400078e000e */
[----:B------:R1:W-:Y:S04]  /*48840*/  STL [R1+0x2ea8], R2 ;  /* 0x002ea80201007387 */ /* 0x0003e80000100800 */
[----:B------:R-:W4:Y:S04]  /*48850*/  LDL R4, [R1+0x1c98] ;  /* 0x001c980001047983 */ /* 0x000f280000100800 */
[----:B0-----:R-:W4:Y:S01]  /*48860*/  LDL R3, [R1+0x1ccc] ;  /* 0x001ccc0001037983 */ /* 0x001f220000100800 */
[----:B------:R-:W-:Y:S01]  /*48870*/  @!P0 IMAD.MOV.U32 R7, RZ, RZ, R15 ;  /* 0x000000ffff078224 */ /* 0x000fe200078e000f */
[----:B-1----:R-:W-:-:S04]  /*48880*/  PRMT R2, RZ, 0x7610, R2 ;  /* 0x00007610ff027816 */ /* 0x002fc80000000002 */
[----:B------:R2:W4:Y:S02]  /*48890*/  @!P0 LDG.E.U8 R13, desc[UR10][R6.64] ;  /* 0x0000000a060d8981 */ /* 0x000524000c1e1100 */
[----:B--2---:R-:W-:Y:S02]  /*488a0*/  @!P0 IMAD.MOV.U32 R7, RZ, RZ, R12 ;  /* 0x000000ffff078224 */ /* 0x004fe400078e000c */
[----:B------:R-:W-:-:S05]  /*488b0*/  @!P0 IMAD.MOV.U32 R6, RZ, RZ, R11 ;  /* 0x000000ffff068224 */ /* 0x000fca00078e000b */
[----:B------:R0:W2:Y:S02]  /*488c0*/  @!P0 LDG.E.U8 R2, desc[UR10][R6.64] ;  /* 0x0000000a06028981 */ /* 0x0000a4000c1e1100 */
[----:B0-----:R-:W-:Y:S02]  /*488d0*/  @!P0 IMAD.MOV.U32 R6, RZ, RZ, R5 ;  /* 0x000000ffff068224 */ /* 0x001fe400078e0005 */
[----:B------:R-:W-:Y:S01]  /*488e0*/  @!P0 IMAD.MOV.U32 R7, RZ, RZ, R10 ;  /* 0x000000ffff078224 */ /* 0x000fe200078e000a */
[----:B------:R-:W4:Y:S04]  /*488f0*/  LDL R5, [R1+0x1ca0] ;  /* 0x001ca00001057983 */ /* 0x000f280000100800 */
[----:B------:R0:W4:Y:S02]  /*48900*/  @!P0 LDG.E.U8 R16, desc[UR10][R6.64] ;  /* 0x0000000a06108981 */ /* 0x000124000c1e1100 */
[----:B0-----:R-:W-:-:S06]  /*48910*/  PRMT R6, RZ, 0x7610, R6 ;  /* 0x00007610ff067816 */ /* 0x001fcc0000000006 */
[----:B---3--:R-:W3:Y:S04]  /*48920*/  @!P0 LDG.E.U8 R6, desc[UR10][R8.64] ;  /* 0x0000000a08068981 */ /* 0x008ee8000c1e1100 */
[----:B--2---:R0:W-:Y:S04]  /*48930*/  STL [R1], R2 ;  /* 0x0000000201007387 */ /* 0x0041e80000100800 */
[----:B0-----:R-:W2:Y:S04]  /*48940*/  LDL R2, [R1+0x1cd4] ;  /* 0x001cd40001027983 */ /* 0x001ea80000100800 */
[----:B----4-:R-:W-:Y:S04]  /*48950*/  STL [R1+0x2e54], R16 ;  /* 0x002e541001007387 */ /* 0x010fe80000100800 */
[----:B------:R-:W4:Y:S04]  /*48960*/  LDL R15, [R1+0x1ca8] ;  /* 0x001ca800010f7983 */ /* 0x000f280000100800 */
[----:B------:R-:W4:Y:S04]  /*48970*/  LDL R14, [R1+0x1cdc] ;  /* 0x001cdc00010e7983 */ /* 0x000f280000100800 */
[----:B---3--:R-:W-:Y:S04]  /*48980*/  STL [R1+0x2e0c], R6 ;  /* 0x002e0c0601007387 */ /* 0x008fe80000100800 */
[----:B------:R0:W-:Y:S04]  /*48990*/  STL [R1+0xc], R13 ;  /* 0x00000c0d01007387 */ /* 0x0001e80000100800 */
[----:B------:R-:W3:Y:S04]  /*489a0*/  LDL R12, [R1+0x1cf4] ;  /* 0x001cf400010c7983 */ /* 0x000ee80000100800 */
[----:B0-----:R-:W3:Y:S01]  /*489b0*/  LDL R13, [R1+0x1cc0] ;  /* 0x001cc000010d7983 */ /* 0x001ee20000100800 */
[----:B------:R-:W-:Y:S01]  /*489c0*/  PRMT R7, RZ, 0x7610, R7 ;  /* 0x00007610ff077816 */ /* 0x000fe20000000007 */
[----:B------:R-:W-:-:S02]  /*489d0*/  @!P0 IMAD.MOV.U32 R8, RZ, RZ, R3 ;  /* 0x000000ffff088224 */ /* 0x000fc400078e0003 */
[----:B------:R-:W-:Y:S02]  /*489e0*/  @!P0 IMAD.MOV.U32 R9, RZ, RZ, R4 ;  /* 0x000000ffff098224 */ /* 0x000fe400078e0004 */
[----:B------:R-:W-:Y:S01]  /*489f0*/  @!P0 IMAD.MOV.U32 R11, RZ, RZ, R5 ;  /* 0x000000ffff0b8224 */ /* 0x000fe200078e0005 */
[----:B------:R-:W3:Y:S04]  /*48a00*/  LDL R4, [R1+0x1cc8] ;  /* 0x001cc80001047983 */ /* 0x000ee80000100800 */
[----:B------:R0:W3:Y:S04]  /*48a10*/  @!P0 LDG.E.U8 R7, desc[UR10][R8.64] ;  /* 0x0000000a08078981 */ /* 0x0000e8000c1e1100 */
[----:B------:R-:W3:Y:S01]  /*48a20*/  LDL R3, [R1+0x1cfc] ;  /* 0x001cfc0001037983 */ /* 0x000ee20000100800 */
[----:B0-----:R-:W-:-:S02]  /*48a30*/  PRMT R8, RZ, 0x7610, R8 ;  /* 0x00007610ff087816 */ /* 0x001fc40000000008 */
[----:B------:R-:W-:Y:S01]  /*48a40*/  PRMT R9, RZ, 0x7610, R9 ;  /* 0x00007610ff097816 */ /* 0x000fe20000000009 */
[----:B--2---:R-:W-:-:S05]  /*48a50*/  @!P0 IMAD.MOV.U32 R10, RZ, RZ, R2 ;  /* 0x000000ffff0a8224 */ /* 0x004fca00078e0002 */
[----:B------:R4:W2:Y:S02]  /*48a60*/  @!P0 LDG.E.U8 R8, desc[UR10][R10.64] ;  /* 0x0000000a0a088981 */ /* 0x0008a4000c1e1100 */
[----:B----4-:R-:W-:Y:S02]  /*48a70*/  @!P0 IMAD.MOV.U32 R10, RZ, RZ, R14 ;  /* 0x000000ffff0a8224 */ /* 0x010fe400078e000e */
[----:B------:R-:W-:-:S05]  /*48a80*/  @!P0 IMAD.MOV.U32 R11, RZ, RZ, R15 ;  /* 0x000000ffff0b8224 */ /* 0x000fca00078e000f */
[----:B------:R0:W4:Y:S02]  /*48a90*/  @!P0 LDG.E.U8 R9, desc[UR10][R10.64] ;  /* 0x0000000a0a098981 */ /* 0x000124000c1e1100 */
[----:B0-----:R-:W-:-:S06]  /*48aa0*/  PRMT R10, RZ, 0x7610, R10 ;  /* 0x00007610ff0a7816 */ /* 0x001fcc000000000a */
[----:B---3--:R0:W3:Y:S04]  /*48ab0*/  @!P0 LDG.E.U8 R10, desc[UR10][R12.64] ;  /* 0x0000000a0c0a8981 */ /* 0x0080e8000c1e1100 */
[----:B------:R1:W-:Y:S04]  /*48ac0*/  STL [R1+0x2e10], R7 ;  /* 0x002e100701007387 */ /* 0x0003e80000100800 */
[----:B------:R-:W3:Y:S04]  /*48ad0*/  LDL R5, [R1+0x1cd0] ;  /* 0x001cd00001057983 */ /* 0x000ee80000100800 */
[----:B------:R-:W3:Y:S01]  /*48ae0*/  LDL R2, [R1+0x1d04] ;  /* 0x001d040001027983 */ /* 0x000ee20000100800 */
[----:B------:R-:W-:Y:S01]  /*48af0*/  PRMT R11, RZ, 0x7610, R11 ;  /* 0x00007610ff0b7816 */ /* 0x000fe2000000000b */
[----:B0-----:R-:W-:-:S02]  /*48b00*/  @!P0 IMAD.MOV.U32 R12, RZ, RZ, R3 ;  /* 0x000000ffff0c8224 */ /* 0x001fc400078e0003 */
[----:B------:R-:W-:-:S05]  /*48b10*/  @!P0 IMAD.MOV.U32 R13, RZ, RZ, R4 ;  /* 0x000000ffff0d8224 */ /* 0x000fca00078e0004 */
[----:B------:R0:W3:Y:S04]  /*48b20*/  @!P0 LDG.E.U8 R11, desc[UR10][R12.64] ;  /* 0x0000000a0c0b8981 */ /* 0x0000e8000c1e1100 */
[----:B--2---:R-:W-:Y:S04]  /*48b30*/  STL [R1+0x2dc8], R8 ;  /* 0x002dc80801007387 */ /* 0x004fe80000100800 */
[----:B-1----:R-:W2:Y:S04]  /*48b40*/  LDL R7, [R1+0x1cd8] ;  /* 0x001cd80001077983 */ /* 0x002ea80000100800 */
[----:B------:R-:W2:Y:S04]  /*48b50*/  LDL R6, [R1+0x1d0c] ;  /* 0x001d0c0001067983 */ /* 0x000ea80000100800 */
[----:B----4-:R-:W-:Y:S04]  /*48b60*/  STL [R1+0x2dcc], R9 ;  /* 0x002dcc0901007387 */ /* 0x010fe80000100800 */
[----:B---3--:R1:W-:Y:S04]  /*48b70*/  STL [R1+0x2e58], R10 ;  /* 0x002e580a01007387 */ /* 0x0083e80000100800 */
[----:B------:R-:W3:Y:S04]  /*48b80*/  LDL R4, [R1+0x1ce0] ;  /* 0x001ce00001047983 */ /* 0x000ee80000100800 */
[----:B------:R-:W4:Y:S01]  /*48b90*/  LDL R3, [R1+0x1d14] ;  /* 0x001d140001037983 */ /* 0x000f220000100800 */
[----:B0-----:R-:W-:Y:S01]  /*48ba0*/  PRMT R12, RZ, 0x7610, R12 ;  /* 0x00007610ff0c7816 */ /* 0x001fe2000000000c */
[----:B------:R-:W-:-:S02]  /*48bb0*/  @!P0 IMAD.MOV.U32 R14, RZ, RZ, R2 ;  /* 0x000000ffff0e8224 */ /* 0x000fc400078e0002 */
[----:B------:R-:W-:-:S05]  /*48bc0*/  @!P0 IMAD.MOV.U32 R15, RZ, RZ, R5 ;  /* 0x000000ffff0f8224 */ /* 0x000fca00078e0005 */
[----:B------:R2:W4:Y:S01]  /*48bd0*/  @!P0 LDG.E.U8 R12, desc[UR10][R14.64] ;  /* 0x0000000a0e0c8981 */ /* 0x000522000c1e1100 */
[----:B------:R-:W-:Y:S02]  /*48be0*/  PRMT R13, RZ, 0x7610, R13 ;  /* 0x00007610ff0d7816 */ /* 0x000fe4000000000d */
[----:B------:R-:W-:Y:S01]  /*48bf0*/  PRMT R17, RZ, 0x7610, R17 ;  /* 0x00007610ff117816 */ /* 0x000fe20000000011 */
[----:B------:R-:W-:Y:S04]  /*48c00*/  STL [R1+0x2e5c], R11 ;  /* 0x002e5c0b01007387 */ /* 0x000fe80000100800 */
[----:B------:R-:W4:Y:S04]  /*48c10*/  LDL R5, [R1+0x1ce8] ;  /* 0x001ce80001057983 */ /* 0x000f280000100800 */
[----:B------:R-:W4:Y:S01]  /*48c20*/  LDL R2, [R1+0x1d1c] ;  /* 0x001d1c0001027983 */ /* 0x000f220000100800 */
[----:B--2---:R-:W-:-:S02]  /*48c30*/  @!P0 IMAD.MOV.U32 R15, RZ, RZ, R7 ;  /* 0x000000ffff0f8224 */ /* 0x004fc400078e0007 */
[----:B------:R-:W-:-:S05]  /*48c40*/  @!P0 IMAD.MOV.U32 R14, RZ, RZ, R6 ;  /* 0x000000ffff0e8224 */ /* 0x000fca00078e0006 */
[----:B------:R3:W2:Y:S02]  /*48c50*/  @!P0 LDG.E.U8 R13, desc[UR10][R14.64] ;  /* 0x0000000a0e0d8981 */ /* 0x0006a4000c1e1100 */
[----:B---3--:R-:W-:Y:S02]  /*48c60*/  @!P0 IMAD.MOV.U32 R15, RZ, RZ, R4 ;  /* 0x000000ffff0f8224 */ /* 0x008fe400078e0004 */
[----:B----4-:R-:W-:-:S05]  /*48c70*/  @!P0 IMAD.MOV.U32 R14, RZ, RZ, R3 ;  /* 0x000000ffff0e8224 */ /* 0x010fca00078e0003 */
[----:B------:R0:W3:Y:S04]  /*48c80*/  @!P0 LDG.E.U8 R17, desc[UR10][R14.64] ;  /* 0x0000000a0e118981 */ /* 0x0000e8000c1e1100 */
[----:B------:R-:W-:Y:S04]  /*48c90*/  STL [R1+0x2e14], R12 ;  /* 0x002e140c01007387 */ /* 0x000fe80000100800 */
[----:B-1----:R-:W4:Y:S04]  /*48ca0*/  LDL R10, [R1+0x1d00] ;  /* 0x001d0000010a7983 */ /* 0x002f280000100800 */
[----:B------:R-:W4:Y:S04]  /*48cb0*/  LDL R9, [R1+0x1d44] ;  /* 0x001d440001097983 */ /* 0x000f280000100800 */
[----:B------:R-:W4:Y:S04]  /*48cc0*/  LDL R8, [R1+0x1d08] ;  /* 0x001d080001087983 */ /* 0x000f280000100800 */
[----:B------:R-:W4:Y:S01]  /*48cd0*/  LDL R6, [R1+0x1d3c] ;  /* 0x001d3c0001067983 */ /* 0x000f220000100800 */
[----:B0-----:R-:W-:-:S02]  /*48ce0*/  @!P0 IMAD.MOV.U32 R15, RZ, RZ, R5 ;  /* 0x000000ffff0f8224 */ /* 0x001fc400078e0005 */
[----:B------:R-:W-:Y:S01]  /*48cf0*/  @!P0 IMAD.MOV.U32 R14, RZ, RZ, R2 ;  /* 0x000000ffff0e8224 */ /* 0x000fe200078e0002 */
[----:B--2---:R-:W-:Y:S04]  /*48d00*/  STL [R1+0x2e18], R13 ;  /* 0x002e180d01007387 */ /* 0x004fe80000100800 */
[----:B------:R-:W2:Y:S04]  /*48d10*/  LDL R7, [R1+0x1d10] ;  /* 0x001d100001077983 */ /* 0x000ea80000100800 */
[----:B------:R-:W2:Y:S04]  /*48d20*/  LDL R4, [R1+0x1d18] ;  /* 0x001d180001047983 */ /* 0x000ea80000100800 */
[----:B------:R-:W2:Y:S04]  /*48d30*/  LDL R3, [R1+0x1d38] ;  /* 0x001d380001037983 */ /* 0x000ea80000100800 */
[----:B---3--:R-:W-:Y:S04]  /*48d40*/  STL [R1+0x2dd0], R17 ;  /* 0x002dd01101007387 */ /* 0x008fe80000100800 */
[----:B------:R-:W3:Y:S04]  /*48d50*/  LDL R5, [R1+0x1d20] ;  /* 0x001d200001057983 */ /* 0x000ee80000100800 */
[----:B------:R-:W3:Y:S01]  /*48d60*/  LDL R2, [R1+0x1d34] ;  /* 0x001d340001027983 */ /* 0x000ee20000100800 */
[----:B------:R-:W-:-:S02]  /*48d70*/  PRMT R18, RZ, 0x7610, R18 ;  /* 0x00007610ff127816 */ /* 0x000fc40000000012 */
[----:B------:R-:W-:-:S04]  /*48d80*/  PRMT R19, RZ, 0x7610, R19 ;  /* 0x00007610ff137816 */ /* 0x000fc80000000013 */
[----:B------:R4:W3:Y:S02]  /*48d90*/  @!P0 LDG.E.U8 R18, desc[UR10][R14.64] ;  /* 0x0000000a0e128981 */ /* 0x0008e4000c1e1100 */
[----:B----4-:R-:W-:Y:S02]  /*48da0*/  @!P0 IMAD.MOV.U32 R14, RZ, RZ, R9 ;  /* 0x000000ffff0e8224 */ /* 0x010fe400078e0009 */
[----:B------:R-:W-:-:S05]  /*48db0*/  @!P0 IMAD.MOV.U32 R15, RZ, RZ, R10 ;  /* 0x000000ffff0f8224 */ /* 0x000fca00078e000a */
[----:B------:R0:W4:Y:S01]  /*48dc0*/  @!P0 LDG.E.U8 R19, desc[UR10][R14.64] ;  /* 0x0000000a0e138981 */ /* 0x000122000c1e1100 */
[----:B------:R-:W-:Y:S02]  /*48dd0*/  PRMT R20, RZ, 0x7610, R20 ;  /* 0x00007610ff147816 */ /* 0x000fe40000000014 */
[----:B------:R-:W-:Y:S01]  /*48de0*/  PRMT R21, RZ, 0x7610, R21 ;  /* 0x00007610ff157816 */ /* 0x000fe20000000015 */
[----:B0-----:R-:W-:Y:S02]  /*48df0*/  @!P0 IMAD.MOV.U32 R14, RZ, RZ, R0 ;  /* 0x000000ffff0e8224 */ /* 0x001fe400078e0000 */
[----:B------:R-:W-:-:S05]  /*48e00*/  @!P0 IMAD.MOV.U32 R15, RZ, RZ, R8 ;  /* 0x000000ffff0f8224 */ /* 0x000fca00078e0008 */
[----:B------:R0:W4:Y:S01]  /*48e10*/  @!P0 LDG.E.U8 R20, desc[UR10][R14.64] ;  /* 0x0000000a0e148981 */ /* 0x000122000c1e1100 */
[----:B------:R-:W-:Y:S01]  /*48e20*/  PRMT R22, RZ, 0x7610, R22 ;  /* 0x00007610ff167816 */ /* 0x000fe20000000016 */
[----:B0-----:R-:W-:Y:S01]  /*48e30*/  @!P0 IMAD.MOV.U32 R14, RZ, RZ, R6 ;  /* 0x000000ffff0e8224 */ /* 0x001fe200078e0006 */
[----:B------:R-:W-:Y:S01]  /*48e40*/  PRMT R23, RZ, 0x7610, R23 ;  /* 0x00007610ff177816 */ /* 0x000fe20000000017 */
[----:B--2---:R-:W-:-:S05]  /*48e50*/  @!P0 IMAD.MOV.U32 R15, RZ, RZ, R7 ;  /* 0x000000ffff0f8224 */ /* 0x004fca00078e0007 */
[----:B------:R0:W2:Y:S02]  /*48e60*/  @!P0 LDG.E.U8 R21, desc[UR10][R14.64] ;  /* 0x0000000a0e158981 */ /* 0x0000a4000c1e1100 */
[----:B0-----:R-:W-:Y:S02]  /*48e70*/  @!P0 IMAD.MOV.U32 R14, RZ, RZ, R3 ;  /* 0x000000ffff0e8224 */ /* 0x001fe400078e0003 */
[----:B------:R-:W-:-:S05]  /*48e80*/  @!P0 IMAD.MOV.U32 R15, RZ, RZ, R4 ;  /* 0x000000ffff0f8224 */ /* 0x000fca00078e0004 */
[----:B------:R3:W2:Y:S02]  /*48e90*/  @!P0 LDG.E.U8 R22, desc[UR10][R14.64] ;  /* 0x0000000a0e168981 */ /* 0x0006a4000c1e1100 */
[----:B---3--:R-:W-:Y:S02]  /*48ea0*/  @!P0 IMAD.MOV.U32 R15, RZ, RZ, R5 ;  /* 0x000000ffff0f8224 */ /* 0x008fe400078e0005 */
[----:B------:R-:W-:-:S05]  /*48eb0*/  @!P0 IMAD.MOV.U32 R14, RZ, RZ, R2 ;  /* 0x000000ffff0e8224 */ /* 0x000fca00078e0002 */
[----:B------:R0:W3:Y:S01]  /*48ec0*/  @!P0 LDG.E.U8 R23, desc[UR10][R14.64] ;  /* 0x0000000a0e178981 */ /* 0x0000e2000c1e1100 */
[----:B------:R-:W1:Y:S03]  /*48ed0*/  S2R R28, SR_TID.X ;  /* 0x00000000001c7919 */ /* 0x000e660000002100 */
[----:B------:R-:W-:Y:S01]  /*48ee0*/  STL [R1+0x2dd4], R18 ;  /* 0x002dd41201007387 */ /* 0x000fe20000100800 */
[----:B-1----:R-:W-:Y:S02]  /*48ef0*/  LOP3.LUT R3, R28, 0x3, RZ, 0xc0, !PT ;  /* 0x000000031c037812 */ /* 0x002fe400078ec0ff */
[----:B------:R-:W-:-:S03]  /*48f00*/  SHF.R.U32.HI R4, RZ, 0x2, R28 ;  /* 0x00000002ff047819 */ /* 0x000fc6000001161c */
[----:B------:R-:W-:Y:S01]  /*48f10*/  IMAD R3, R3, 0x88, RZ ;  /* 0x0000008803037824 */ /* 0x000fe200078e02ff */
[----:B------:R-:W-:-:S04]  /*48f20*/  SGXT.U32 R4, R4, 0x3 ;  /* 0x000000030404781a */ /* 0x000fc80000000000 */
[----:B------:R-:W-:Y:S01]  /*48f30*/  LOP3.LUT R3, R3, R4, RZ, 0xfc, !PT ;  /* 0x0000000403037212 */ /* 0x000fe200078efcff */
[----:B----4-:R-:W-:Y:S04]  /*48f40*/  STL [R1+0x2e60], R19 ;  /* 0x002e601301007387 */ /* 0x010fe80000100800 */
[----:B------:R-:W-:Y:S04]  /*48f50*/  STL [R1+0x1e54], R0 ;  /* 0x001e540001007387 */ /* 0x000fe80000100800 */
[----:B0-----:R-:W0:Y:S04]  /*48f60*/  LDS.U8 R14, [R3+UR5] ;  /* 0x00000005030e7984 */ /* 0x001e280008000000 */
[----:B------:R-:W1:Y:S04]  /*48f70*/  LDS.U8 R15, [R3+UR5+0x20] ;  /* 0x00002005030f7984 */ /* 0x000e680008000000 */
[----:B------:R-:W4:Y:S04]  /*48f80*/  LDS.U8 R2, [R3+UR5+0x40] ;  /* 0x0000400503027984 */ /* 0x000f280008000000 */
[----:B------:R-:W4:Y:S04]  /*48f90*/  LDS.U8 R24, [R3+UR5+0x200] ;  /* 0x0002000503187984 */ /* 0x000f280008000000 */
[----:B------:R-:W4:Y:S04]  /*48fa0*/  LDS.U8 R0, [R3+UR5+0x60] ;  /* 0x0000600503007984 */ /* 0x000f280008000000 */
[----:B------:R-:W-:Y:S04]  /*48fb0*/  STL [R1+0x2e64], R20 ;  /* 0x002e641401007387 */ /* 0x000fe80000100800 */
[----:B------:R-:W4:Y:S04]  /*48fc0*/  LDS.U8 R25, [R3+UR5+0x220] ;  /* 0x0002200503197984 */ /* 0x000f280008000000 */
[----:B------:R-:W-:Y:S04]  /*48fd0*/  LDS.U8 R4, [R3+UR5+0x400] ;  /* 0x0004000503047984 */ /* 0x000fe80008000000 */
[----:B------:R-:W-:Y:S04]  /*48fe0*/  LDS.U8 R5, [R3+UR5+0x620] ;  /* 0x0006200503057984 */ /* 0x000fe80008000000 */
[----:B--2---:R-:W-:Y:S04]  /*48ff0*/  STL [R1+0x2e1c], R21 ;  /* 0x002e1c1501007387 */ /* 0x004fe80000100800 */
[----:B------:R-:W-:Y:S04]  /*49000*/  STL [R1+0x2e20], R22 ;  /* 0x002e201601007387 */ /* 0x000fe80000100800 */
[----:B---3--:R-:W-:Y:S04]  /*49010*/  STL [R1+0x2dd8], R23 ;  /* 0x002dd81701007387 */ /* 0x008fe80000100800 */
[----:B0-----:R-:W-:Y:S04]  /*49020*/  STL [R1+0x2ddc], R14 ;  /* 0x002ddc0e01007387 */ /* 0x001fe80000100800 */
[----:B-1----:R-:W-:Y:S04]  /*49030*/  STL [R1+0x2de0], R15 ;  /* 0x002de00f01007387 */ /* 0x002fe80000100800 */
[----:B----4-:R-:W-:Y:S04]  /*49040*/  STL [R1+0xbec], R2 ;  /* 0x000bec0201007387 */ /* 0x010fe80000100800 */
[----:B------:R-:W-:Y:S04]  /*49050*/  STL [R1+0x2de4], R24 ;  /* 0x002de41801007387 */ /* 0x000fe80000100800 */
[----:B------:R-:W-:Y:S04]  /*49060*/  STL [R1+0xbe8], R0 ;  /* 0x000be80001007387 */ /* 0x000fe80000100800 */
[----:B------:R-:W0:Y:S04]  /*49070*/  LDS.U8 R0, [R3+UR5+0x240] ;  /* 0x0002400503007984 */ /* 0x000e280008000000 */
[----:B------:R-:W-:Y:S04]  /*49080*/  STL [R1+0x2de8], R25 ;  /* 0x002de81901007387 */ /* 0x000fe80000100800 */
[----:B------:R-:W1:Y:S04]  /*49090*/  LDS.U8 R2, [R3+UR5+0x260] ;  /* 0x0002600503027984 */ /* 0x000e680008000000 */
[----:B0-----:R-:W-:Y:S04]  /*490a0*/  STL [R1+0xbf4], R0 ;  /* 0x000bf40001007387 */ /* 0x001fe80000100800 */
[----:B------:R-:W0:Y:S04]  /*490b0*/  LDS.U8 R0, [R3+UR5+0x420] ;  /* 0x0004200503007984 */ /* 0x000e280008000000 */
[----:B-1----:R-:W-:Y:S04]  /*490c0*/  STL [R1+0xbf0], R2 ;  /* 0x000bf00201007387 */ /* 0x002fe80000100800 */
[----:B------:R-:W1:Y:S04]  /*490d0*/  LDS.U8 R2, [R3+UR5+0x440] ;  /* 0x0004400503027984 */ /* 0x000e680008000000 */
[----:B------:R-:W-:Y:S04]  /*490e0*/  STL [R1+0xc2c], R4 ;  /* 0x000c2c0401007387 */ /* 0x000fe80000100800 */
[----:B------:R-:W2:Y:S04]  /*490f0*/  LDS.U8 R4, [R3+UR5+0x460] ;  /* 0x0004600503047984 */ /* 0x000ea80008000000 */
[----:B0-----:R-:W-:Y:S04]  /*49100*/  STL [R1+0xc28], R0 ;  /* 0x000c280001007387 */ /* 0x001fe80000100800 */
[----:B------:R-:W0:Y:S04]  /*49110*/  LDS.U8 R0, [R3+UR5+0x600] ;  /* 0x0006000503007984 */ /* 0x000e280008000000 */
[----:B-1----:R1:W-:Y:S04]  /*49120*/  STL [R1+0x1d6c], R2 ;  /* 0x001d6c0201007387 */ /* 0x0023e80000100800 */
[----:B--2---:R-:W-:Y:S04]  /*49130*/  STL [R1+0x1d68], R4 ;  /* 0x001d680401007387 */ /* 0x004fe80000100800 */
[----:B------:R-:W2:Y:S01]  /*49140*/  LDS.U8 R4, [R3+UR5+0x640] ;  /* 0x0006400503047984 */ /* 0x000ea20008000000 */
[----:B-1----:R-:W-:-:S04]  /*49150*/  SHF.R.U32.HI R2, RZ, 0x2, R28 ;  /* 0x00000002ff027819 */ /* 0x002fc8000001161c */
[----:B------:R-:W-:Y:S01]  /*49160*/  SGXT.U32 R2, R2, 0x3 ;  /* 0x000000030202781a */ /* 0x000fe20000000000 */
[----:B0-----:R0:W-:Y:S02]  /*49170*/  STL [R1+0xc34], R0 ;  /* 0x000c340001007387 */ /* 0x0011e40000100800 */
[----:B0-----:R-:W-:-:S05]  /*49180*/  LOP3.LUT R0, R28, 0x3, RZ, 0xc0, !PT ;  /* 0x000000031c007812 */ /* 0x001fca00078ec0ff */
[----:B------:R-:W-:-:S05]  /*49190*/  IMAD R0, R0, 0x88, RZ ;  /* 0x0000008800007824 */ /* 0x000fca00078e02ff */
[----:B------:R-:W-:Y:S02]  /*491a0*/  LOP3.LUT R0, R0, R2, RZ, 0xfc, !PT ;  /* 0x0000000200007212 */ /* 0x000fe400078efcff */
[----:B------:R-:W-:Y:S02]  /*491b0*/  LDS.U8 R2, [R3+UR5+0x660] ;  /* 0x0006600503027984 */ /* 0x000fe40008000000 */
[----:B------:R-:W-:-:S05]  /*491c0*/  LOP3.LUT R0, R0, 0x8, RZ, 0x3c, !PT ;  /* 0x0000000800007812 */ /* 0x000fca00078e3cff */
[----:B------:R-:W0:Y:S04]  /*491d0*/  LDS.U8 R26, [R0+UR5] ;  /* 0x00000005001a7984 */ /* 0x000e280008000000 */
[----:B------:R-:W-:Y:S04]  /*491e0*/  STL [R1+0xc30], R5 ;  /* 0x000c300501007387 */ /* 0x000fe80000100800 */
[----:B--2---:R-:W-:Y:S04]  /*491f0*/  STL [R1+0x1d74], R4 ;  /* 0x001d740401007387 */ /* 0x004fe80000100800 */
[----:B------:R-:W1:Y:S04]  /*49200*/  LDS.U8 R27, [R0+UR5+0x20] ;  /* 0x00002005001b7984 */ /* 0x000e680008000000 */
[----:B------:R-:W2:Y:S04]  /*49210*/  LDS.U8 R3, [R0+UR5+0x40] ;  /* 0x0000400500037984 */ /* 0x000ea80008000000 */
[----:B------:R-:W3:Y:S04]  /*49220*/  LDS.U8 R28, [R0+UR5+0x200] ;  /* 0x00020005001c7984 */ /* 0x000ee80008000000 */
[----:B------:R-:W-:Y:S04]  /*49230*/  LDS.U8 R29, [R0+UR5+0x220] ;  /* 0x00022005001d7984 */ /* 0x000fe80008000000 */
[----:B------:R-:W-:Y:S04]  /*49240*/  LDS.U8 R4, [R0+UR5+0x260] ;  /* 0x0002600500047984 */ /* 0x000fe80008000000 */
[----:B------:R-:W-:Y:S04]  /*49250*/  LDS.U8 R6, [R0+UR5+0x620] ;  /* 0x0006200500067984 */ /* 0x000fe80008000000 */
[----:B0-----:R-:W-:Y:S04]  /*49260*/  STL [R1+0x2dec], R26 ;  /* 0x002dec1a01007387 */ /* 0x001fe80000100800 */
[----:B------:R-:W-:Y:S04]  /*49270*/  STL [R1+0x1d70], R2 ;  /* 0x001d700201007387 */ /* 0x000fe80000100800 */
[----:B------:R-:W0:Y:S04]  /*49280*/  LDS.U8 R2, [R0+UR5+0x60] ;  /* 0x0000600500027984 */ /* 0x000e280008000000 */
[----:B-1----:R-:W-:Y:S04]  /*49290*/  STL [R1+0x2df0], R27 ;  /* 0x002df01b01007387 */ /* 0x002fe80000100800 */
[----:B--2---:R-:W-:Y:S04]  /*492a0*/  STL [R1+0xbfc], R3 ;  /* 0x000bfc0301007387 */ /* 0x004fe80000100800 */
[----:B---3--:R-:W-:Y:S04]  /*492b0*/  STL [R1+0x2df4], R28 ;  /* 0x002df41c01007387 */ /* 0x008fe80000100800 */
[----:B------:R-:W-:Y:S04]  /*492c0*/  LDS.U8 R3, [R0+UR5+0x400] ;  /* 0x0004000500037984 */ /* 0x000fe80008000000 */
[----:B0-----:R-:W-:Y:S04]  /*492d0*/  STL [R1+0xbf8], R2 ;  /* 0x000bf80201007387 */ /* 0x001fe80000100800 */
[----:B------:R-:W0:Y:S04]  /*492e0*/  LDS.U8 R2, [R0+UR5+0x240] ;  /* 0x0002400500027984 */ /* 0x000e280008000000 */
[----:B------:R-:W-:Y:S01]  /*492f0*/  STL [R1+0x2df8], R29 ;  /* 0x002df81d01007387 */ /* 0x000fe20000100800 */
[----:B------:R-:W1:Y:S03]  /*49300*/  S2R R5, SR_TID.X ;  /* 0x0000000000057919 */ /* 0x000e660000002100 */
[----:B0-----:R-:W-:Y:S04]  /*49310*/  STL [R1+0xc04], R2 ;  /* 0x000c040201007387 */ /* 0x001fe80000100800 */
[----:B------:R-:W0:Y:S04]  /*49320*/  LDS.U8 R2, [R0+UR5+0x420] ;  /* 0x0004200500027984 */ /* 0x000e280008000000 */
[----:B------:R-:W-:Y:S04]  /*49330*/  STL [R1+0xc00], R4 ;  /* 0x000c000401007387 */ /* 0x000fe80000100800 */
[----:B------:R-:W-:Y:S04]  /*49340*/  STL [R1+0xc3c], R3 ;  /* 0x000c3c0301007387 */ /* 0x000fe80000100800 */
[----:B------:R-:W2:Y:S04]  /*49350*/  LDS.U8 R4, [R0+UR5+0x440] ;  /* 0x0004400500047984 */ /* 0x000ea80008000000 */
[----:B------:R-:W3:Y:S04]  /*49360*/  LDS.U8 R3, [R0+UR5+0x460] ;  /* 0x0004600500037984 */ /* 0x000ee80008000000 */
[----:B0-----:R-:W-:Y:S04]  /*49370*/  STL [R1+0xc38], R2 ;  /* 0x000c380201007387 */ /* 0x001fe80000100800 */
[----:B------:R-:W0:Y:S04]  /*49380*/  LDS.U8 R2, [R0+UR5+0x600] ;  /* 0x0006000500027984 */ /* 0x000e280008000000 */
[----:B--2---:R1:W-:Y:S04]  /*49390*/  STL [R1+0x1d7c], R4 ;  /* 0x001d7c0401007387 */ /* 0x0043e80000100800 */
[----:B---3--:R2:W-:Y:S01]  /*493a0*/  STL [R1+0x1d78], R3 ;  /* 0x001d780301007387 */ /* 0x0085e20000100800 */
[----:B-1----:R-:W-:-:S02]  /*493b0*/  SHF.R.U32.HI R4, RZ, 0x2, R5 ;  /* 0x00000002ff047819 */ /* 0x002fc40000011605 */
[----:B--2---:R-:W-:Y:S02]  /*493c0*/  LOP3.LUT R3, R5, 0x3, RZ, 0xc0, !PT ;  /* 0x0000000305037812 */ /* 0x004fe400078ec0ff */
[----:B------:R-:W-:-:S03]  /*493d0*/  SGXT.U32 R4, R4, 0x3 ;  /* 0x000000030404781a */ /* 0x000fc60000000000 */
[----:B------:R-:W-:-:S05]  /*493e0*/  IMAD R3, R3, 0x88, RZ ;  /* 0x0000008803037824 */ /* 0x000fca00078e02ff */
[----:B------:R-:W-:Y:S02]  /*493f0*/  LOP3.LUT R3, R3, R4, RZ, 0xfc, !PT ;  /* 0x0000000403037212 */ /* 0x000fe400078efcff */
[----:B------:R-:W-:Y:S02]  /*49400*/  LDS.U8 R4, [R0+UR5+0x660] ;  /* 0x0006600500047984 */ /* 0x000fe40008000000 */
[----:B------:R-:W-:Y:S02]  /*49410*/  LOP3.LUT R3, R3, 0x10, RZ, 0x3c, !PT ;  /* 0x0000001003037812 */ /* 0x000fe400078e3cff */
[----:B0-----:R-:W-:Y:S04]  /*49420*/  STL [R1+0xc44], R2 ;  /* 0x000c440201007387 */ /* 0x001fe80000100800 */
[----:B------:R-:W0:Y:S04]  /*49430*/  LDS.U8 R2, [R0+UR5+0x640] ;  /* 0x0006400500027984 */ /* 0x000e280008000000 */
[----:B------:R-:W1:Y:S04]  /*49440*/  LDS.U8 R0, [R3+UR5] ;  /* 0x0000000503007984 */ /* 0x000e680008000000 */
[----:B------:R-:W-:Y:S04]  /*49450*/  STL [R1+0xc40], R6 ;  /* 0x000c400601007387 */ /* 0x000fe80000100800 */
[----:B0-----:R-:W-:Y:S04]  /*49460*/  STL [R1+0x1d84], R2 ;  /* 0x001d840201007387 */ /* 0x001fe80000100800 */
[----:B------:R-:W0:Y:S04]  /*49470*/  LDS.U8 R2, [R3+UR5+0x20] ;  /* 0x0000200503027984 */ /* 0x000e280008000000 */
[----:B------:R-:W-:Y:S04]  /*49480*/  STL [R1+0x1d80], R4 ;  /* 0x001d800401007387 */ /* 0x000fe80000100800 */
[----:B------:R-:W2:Y:S04]  /*49490*/  LDS.U8 R4, [R3+UR5+0x40] ;  /* 0x0000400503047984 */ /* 0x000ea80008000000 */
[----:B-1----:R-:W-:Y:S04]  /*494a0*/  STL [R1+0x9e0], R0 ;  /* 0x0009e00001007387 */ /* 0x002fe80000100800 */
[----:B------:R-:W1:Y:S04]  /*494b0*/  LDS.U8 R0, [R3+UR5+0x60] ;  /* 0x0000600503007984 */ /* 0x000e680008000000 */
[----:B0-----:R-:W-:Y:S04]  /*494c0*/  STL [R1+0x9dc], R2 ;  /* 0x0009dc0201007387 */ /* 0x001fe80000100800 */
[----:B------:R-:W0:Y:S04]  /*494d0*/  LDS.U8 R2, [R3+UR5+0x200] ;  /* 0x0002000503027984 */ /* 0x000e280008000000 */
[----:B--2---:R-:W-:Y:S04]  /*494e0*/  STL [R1+0xc0c], R4 ;  /* 0x000c0c0401007387 */ /* 0x004fe80000100800 */
        /* <DEDUP_REMOVED lines=15> */
[----:B0-----:R0:W-:Y:S04]  /*495e0*/  STL [R1+0x1d8c], R2 ;  /* 0x001d8c0201007387 */ /* 0x0011e80000100800 */
[----:B--2---:R-:W-:Y:S04]  /*495f0*/  STL [R1+0x1d88], R4 ;  /* 0x001d880401007387 */ /* 0x004fe80000100800 */
[----:B------:R-:W-:Y:S04]  /*49600*/  LDS.U8 R4, [R3+UR5+0x660] ;  /* 0x0006600503047984 */ /* 0x000fe80008000000 */
[----:B-1----:R1:W-:Y:S01]  /*49610*/  STL [R1+0x1d54], R0 ;  /* 0x001d540001007387 */ /* 0x0023e20000100800 */
[----:B0-----:R-:W-:-:S02]  /*49620*/  SHF.R.U32.HI R2, RZ, 0x2, R5 ;  /* 0x00000002ff027819 */ /* 0x001fc40000011605 */
[----:B-1----:R-:W-:Y:S02]  /*49630*/  LOP3.LUT R0, R5, 0x3, RZ, 0xc0, !PT ;  /* 0x0000000305007812 */ /* 0x002fe400078ec0ff */
[----:B------:R-:W-:Y:S01]  /*49640*/  SGXT.U32 R2, R2, 0x3 ;  /* 0x000000030202781a */ /* 0x000fe20000000000 */
[----:B------:R-:W0:Y:S02]  /*49650*/  LDS.U8 R5, [R3+UR5+0x620] ;  /* 0x0006200503057984 */ /* 0x000e240008000000 */
[----:B------:R-:W-:-:S05]  /*49660*/  IMAD R0, R0, 0x88, RZ ;  /* 0x0000008800007824 */ /* 0x000fca00078e02ff */
[----:B------:R-:W-:Y:S02]  /*49670*/  LOP3.LUT R0, R0, R2, RZ, 0xfc, !PT ;  /* 0x0000000200007212 */ /* 0x000fe400078efcff */
[----:B------:R-:W1:Y:S02]  /*49680*/  LDS.U8 R2, [R3+UR5+0x640] ;  /* 0x0006400503027984 */ /* 0x000e640008000000 */
[----:B------:R-:W-:-:S05]  /*49690*/  LOP3.LUT R0, R0, 0x18, RZ, 0x3c, !PT ;  /* 0x0000001800007812 */ /* 0x000fca00078e3cff */
[----:B------:R-:W2:Y:S04]  /*496a0*/  LDS.U8 R3, [R0+UR5] ;  /* 0x0000000500037984 */ /* 0x000ea80008000000 */
[----:B0-----:R-:W-:Y:S04]  /*496b0*/  STL [R1+0x1d50], R5 ;  /* 0x001d500501007387 */ /* 0x001fe80000100800 */
[----:B-1----:R-:W-:Y:S04]  /*496c0*/  STL [R1+0x1d94], R2 ;  /* 0x001d940201007387 */ /* 0x002fe80000100800 */
[----:B------:R-:W0:Y:S04]  /*496d0*/  LDS.U8 R2, [R0+UR5+0x20] ;  /* 0x0000200500027984 */ /* 0x000e280008000000 */
[----:B------:R-:W-:Y:S04]  /*496e0*/  STL [R1+0x1d90], R4 ;  /* 0x001d900401007387 */ /* 0x000fe80000100800 */
[----:B------:R-:W1:Y:S04]  /*496f0*/  LDS.U8 R4, [R0+UR5+0x40] ;  /* 0x0000400500047984 */ /* 0x000e680008000000 */
[----:B--2---:R-:W-:Y:S04]  /*49700*/  STL [R1+0xa00], R3 ;  /* 0x000a000301007387 */ /* 0x004fe80000100800 */
[----:B------:R-:W2:Y:S04]  /*49710*/  LDS.U8 R3, [R0+UR5+0x60] ;  /* 0x0000600500037984 */ /* 0x000ea80008000000 */
[----:B0-----:R-:W-:Y:S04]  /*49720*/  STL [R1+0x9f8], R2 ;  /* 0x0009f80201007387 */ /* 0x001fe80000100800 */
[----:B------:R-:W0:Y:S04]  /*49730*/  LDS.U8 R2, [R0+UR5+0x200] ;  /* 0x0002000500027984 */ /* 0x000e280008000000 */
[----:B-1----:R-:W-:Y:S04]  /*49740*/  STL [R1+0xc1c], R4 ;  /* 0x000c1c0401007387 */ /* 0x002fe80000100800 */
        /* <DEDUP_REMOVED lines=14> */
[----:B------:R-:W2:Y:S01]  /*49830*/  LDS.U8 R3, [R0+UR5+0x600] ;  /* 0x0006000500037984 */ /* 0x000ea20008000000 */
[----:B------:R-:W3:Y:S03]  /*49840*/  S2R R6, SR_TID.X ;  /* 0x0000000000067919 */ /* 0x000ee60000002100 */
[----:B0-----:R-:W-:Y:S04]  /*49850*/  STL [R1+0x1d9c], R2 ;  /* 0x001d9c0201007387 */ /* 0x001fe80000100800 */
[----:B------:R-:W0:Y:S04]  /*49860*/  LDS.U8 R2, [R0+UR5+0x620] ;  /* 0x0006200500027984 */ /* 0x000e280008000000 */
[----:B-1----:R-:W-:Y:S01]  /*49870*/  STL [R1+0x1d98], R4 ;  /* 0x001d980401007387 */ /* 0x002fe20000100800 */
[----:B---3--:R-:W-:-:S03]  /*49880*/  LOP3.LUT R8, R6, 0x3f, RZ, 0xc0, !PT ;  /* 0x0000003f06087812 */ /* 0x008fc600078ec0ff */
[----:B--2---:R-:W-:Y:S04]  /*49890*/  STL [R1+0x1d64], R3 ;  /* 0x001d640301007387 */ /* 0x004fe80000100800 */
[----:B------:R1:W-:Y:S04]  /*498a0*/  STL [R1+0x2e68], R6 ;  /* 0x002e680601007387 */ /* 0x0003e80000100800 */
[----:B0-----:R-:W-:Y:S04]  /*498b0*/  STL [R1+0x1d60], R2 ;  /* 0x001d600201007387 */ /* 0x001fe80000100800 */
[----:B-1----:R-:W2:Y:S04]  /*498c0*/  LDL.LU R6, [R1+0xbbc] ;  /* 0x000bbc0001067983 */ /* 0x002ea80000300800 */
[----:B------:R-:W0:Y:S04]  /*498d0*/  LDS.U8 R2, [R0+UR5+0x640] ;  /* 0x0006400500027984 */ /* 0x000e280008000000 */
[----:B------:R-:W1:Y:S04]  /*498e0*/  LDS.U8 R0, [R0+UR5+0x660] ;  /* 0x0006600500007984 */ /* 0x000e680008000000 */
[----:B0-----:R-:W-:Y:S01]  /*498f0*/  STL [R1+0x1da4], R2 ;  /* 0x001da40201007387 */ /* 0x001fe20000100800 */
[----:B------:R-:W-:Y:S06]  /*49900*/  BAR.SYNC.DEFER_BLOCKING 0x0 ;  /* 0x0000000000007b1d */ /* 0x000fec0000010000 */
[----:B--2---:R0:W-:Y:S04]  /*49910*/  STL [R1+0x2ec4], R6 ;  /* 0x002ec40601007387 */ /* 0x0041e80000100800 */
[----:B-1----:R-:W-:Y:S04]  /*49920*/  STL [R1+0x1da0], R0 ;  /* 0x001da00001007387 */ /* 0x002fe80000100800 */
        /* <DEDUP_REMOVED lines=32> */
[----:B--2---:R0:W-:Y:S04]  /*49b30*/  STS.U8 [R8+UR5], R6 ;  /* 0x0000000608007988 */ /* 0x0041e80008000005 */
[----:B0-----:R-:W2:Y:S04]  /*49b40*/  LDL.LU R6, [R1+0x2ecc] ;  /* 0x002ecc0001067983 */ /* 0x001ea80000300800 */
[----:B--2---:R0:W-:Y:S04]  /*49b50*/  STS.U8 [R8+UR5+0x40], R6 ;  /* 0x0000400608007988 */ /* 0x0041e80008000005 */
[----:B0-----:R-:W2:Y:S04]  /*49b60*/  LDL.LU R6, [R1+0x2ec8] ;  /* 0x002ec80001067983 */ /* 0x001ea80000300800 */
[----:B--2---:R0:W-:Y:S04]  /*49b70*/  STS.U8 [R8+UR5+0x200], R6 ;  /* 0x0002000608007988 */ /* 0x0041e80008000005 */
[----:B0-----:R-:W2:Y:S04]  /*49b80*/  LDL.LU R6, [R1+0x2ec4] ;  /* 0x002ec40001067983 */ /* 0x001ea80000300800 */
[----:B--2---:R-:W-:Y:S04]  /*49b90*/  STS.U8 [R8+UR5+0x240], R6 ;  /* 0x0002400608007988 */ /* 0x004fe80008000005 */
[----:B---3--:R-:W-:Y:S04]  /*49ba0*/  STS.U8 [R8+UR5+0x400], R29 ;  /* 0x0004001d08007988 */ /* 0x008fe80008000005 */
[----:B----4-:R-:W-:Y:S04]  /*49bb0*/  STS.U8 [R8+UR5+0x440], R28 ;  /* 0x0004401c08007988 */ /* 0x010fe80008000005 */
[----:B------:R-:W-:Y:S04]  /*49bc0*/  STS.U8 [R8+UR5+0x600], R27 ;  /* 0x0006001b08007988 */ /* 0x000fe80008000005 */
        /* <DEDUP_REMOVED lines=22> */
[----:B------:R0:W-:Y:S04]  /*49d30*/  STS.U8 [R8+UR5+0x1c40], R4 ;  /* 0x001c400408007988 */ /* 0x0001e80008000005 */
[----:B0-----:R-:W2:Y:S04]  /*49d40*/  LDL.LU R4, [R1+0x9e4] ;  /* 0x0009e40001047983 */ /* 0x001ea80000300800 */
[----:B------:R-:W3:Y:S04]  /*49d50*/  LDL.LU R6, [R1+0x9a0] ;  /* 0x0009a00001067983 */ /* 0x000ee80000300800 */
[----:B---3--:R0:W-:Y:S04]  /*49d60*/  STL [R1+0x2ebc], R6 ;  /* 0x002ebc0601007387 */ /* 0x0081e80000100800 */
[----:B0-----:R-:W3:Y:S04]  /*49d70*/  LDL.LU R6, [R1+0x9bc] ;  /* 0x0009bc0001067983 */ /* 0x001ee80000300800 */
[----:B------:R-:W-:Y:S04]  /*49d80*/  STS.U8 [R8+UR5+0x1e00], R5 ;  /* 0x001e000508007988 */ /* 0x000fe80008000005 */
[----:B---3--:R0:W-:Y:S04]  /*49d90*/  STL [R1+0x2ec0], R6 ;  /* 0x002ec00601007387 */ /* 0x0081e80000100800 */
[----:B0-----:R-:W3:Y:S04]  /*49da0*/  LDL.LU R6, [R1+0x9c0] ;  /* 0x0009c00001067983 */ /* 0x001ee80000300800 */
        /* <DEDUP_REMOVED lines=26> */
[----:B--2---:R0:W-:Y:S04]  /*49f50*/  STS.U8 [R8+UR5+0x1e40], R4 ;  /* 0x001e400408007988 */ /* 0x0041e80008000005 */
[----:B0-----:R-:W2:Y:S04]  /*49f60*/  LDL.LU R4, [R1+0x7fc] ;  /* 0x0007fc0001047983 */ /* 0x001ea80000300800 */
[----:B---3--:R0:W-:Y:S04]  /*49f70*/  STS.U8 [R8+UR5+0x2000], R6 ;  /* 0x0020000608007988 */ /* 0x0081e80008000005 */
[----:B0-----:R-:W3:Y:S04]  /*49f80*/  LDL.LU R6, [R1+0x2ec0] ;  /* 0x002ec00001067983 */ /* 0x001ee80000300800 */
[----:B---3--:R0:W-:Y:S04]  /*49f90*/  STS.U8 [R8+UR5+0x2040], R6 ;  /* 0x0020400608007988 */ /* 0x0081e80008000005 */
[----:B0-----:R-:W3:Y:S04]  /*49fa0*/  LDL.LU R6, [R1+0x2ebc] ;  /* 0x002ebc0001067983 */ /* 0x001ee80000300800 */
        /* <DEDUP_REMOVED lines=27> */
[----:B0-----:R-:W3:Y:S04]  /*4a160*/  LDL.LU R5, [R1+0x7e0] ;  /* 0x0007e00001057983 */ /* 0x001ee80000300800 */
[----:B------:R-:W4:Y:S04]  /*4a170*/  LDL.LU R6, [R1+0x6c4] ;  /* 0x0006c40001067983 */ /* 0x000f280000300800 */
[----:B----4-:R0:W-:Y:S04]  /*4a180*/  STL [R1+0x2eb4], R6 ;  /* 0x002eb40601007387 */ /* 0x0101e80000100800 */
[----:B0-----:R-:W4:Y:S04]  /*4a190*/  LDL.LU R6, [R1+0x6c8] ;  /* 0x0006c80001067983 */ /* 0x001f280000300800 */
[----:B--2---:R-:W-:Y:S04]  /*4a1a0*/  STS.U8 [R8+UR5+0x3c40], R4 ;  /* 0x003c400408007988 */ /* 0x004fe80008000005 */
[----:B----4-:R0:W-:Y:S04]  /*4a1b0*/  STL [R1+0x2eb8], R6 ;  /* 0x002eb80601007387 */ /* 0x0101e80000100800 */
[----:B0-----:R-:W2:Y:S04]  /*4a1c0*/  LDL.LU R6, [R1+0x7dc] ;  /* 0x0007dc0001067983 */ /* 0x001ea80000300800 */
        /* <DEDUP_REMOVED lines=25> */
[----:B---3--:R0:W-:Y:S04]  /*4a360*/  STS.U8 [R8+UR5+0x3e00], R5 ;  /* 0x003e000508007988 */ /* 0x0081e80008000005 */
[----:B------:R-:W3:Y:S04]  /*4a370*/  LDL.LU R4, [R1+0x524] ;  /* 0x0005240001047983 */ /* 0x000ee80000300800 */
[----:B0-----:R-:W3:Y:S04]  /*4a380*/  LDL.LU R5, [R1+0x508] ;  /* 0x0005080001057983 */ /* 0x001ee80000300800 */
[----:B--2---:R0:W-:Y:S04]  /*4a390*/  STS.U8 [R8+UR5+0x3e40], R6 ;  /* 0x003e400608007988 */ /* 0x0041e80008000005 */
[----:B0-----:R-:W2:Y:S04]  /*4a3a0*/  LDL.LU R6, [R1+0x2eb8] ;  /* 0x002eb80001067983 */ /* 0x001ea80000300800 */
[----:B--2---:R0:W-:Y:S04]  /*4a3b0*/  STS.U8 [R8+UR5+0x4000], R6 ;  /* 0x0040000608007988 */ /* 0x0041e80008000005 */
[----:B0-----:R-:W2:Y:S04]  /*4a3c0*/  LDL.LU R6, [R1+0x2eb4] ;  /* 0x002eb40001067983 */ /* 0x001ea80000300800 */
[----:B--2---:R-:W-:Y:S04]  /*4a3d0*/  STS.U8 [R8+UR5+0x4040], R6 ;  /* 0x0040400608007988 */ /* 0x004fe80008000005 */
        /* <DEDUP_REMOVED lines=22> */
[----:B------:R-:W-:Y:S04]  /*4a540*/  STS.U8 [R8+UR5+0x5800], R16 ;  /* 0x0058001008007988 */ /* 0x000fe80008000005 */
[----:B------:R1:W-:Y:S04]  /*4a550*/  STS.U8 [R8+UR5+0x5840], R2 ;  /* 0x0058400208007988 */ /* 0x0003e80008000005 */
[----:B0-----:R-:W2:Y:S04]  /*4a560*/  LDL.LU R7, [R1+0x504] ;  /* 0x0005040001077983 */ /* 0x001ea80000300800 */
[----:B-1----:R-:W4:Y:S04]  /*4a570*/  LDL.LU R2, [R1+0x1b8] ;  /* 0x0001b80001027983 */ /* 0x002f280000300800 */
[----:B----4-:R0:W-:Y:S04]  /*4a580*/  STL [R1+0x2eac], R2 ;  /* 0x002eac0201007387 */ /* 0x0101e80000100800 */
[----:B0-----:R-:W4:Y:S04]  /*4a590*/  LDL.LU R2, [R1+0x4e4] ;  /* 0x0004e40001027983 */ /* 0x001f280000300800 */
[----:B------:R-:W-:Y:S04]  /*4a5a0*/  STS.U8 [R8+UR5+0x5a00], R3 ;  /* 0x005a000308007988 */ /* 0x000fe80008000005 */
[----:B---3--:R-:W-:Y:S04]  /*4a5b0*/  STS.U8 [R8+UR5+0x5a40], R4 ;  /* 0x005a400408007988 */ /* 0x008fe80008000005 */
[----:B------:R-:W-:Y:S04]  /*4a5c0*/  STS.U8 [R8+UR5+0x5c00], R5 ;  /* 0x005c000508007988 */ /* 0x000fe80008000005 */
[----:B----4-:R0:W-:Y:S04]  /*4a5d0*/  STL [R1+0x2eb0], R2 ;  /* 0x002eb00201007387 */ /* 0x0101e80000100800 */
        /* <DEDUP_REMOVED lines=27> */
[----:B------:R-:W2:Y:S04]  /*4a790*/  LDL.LU R9, [R1+0x8] ;  /* 0x0000080001097983 */ /* 0x000ea80000300800 */
[----:B0-----:R-:W2:Y:S04]  /*4a7a0*/  LDL.LU R7, [R1+0x4] ;  /* 0x0000040001077983 */ /* 0x001ea80000300800 */
[----:B---3--:R0:W-:Y:S04]  /*4a7b0*/  STS.U8 [R8+UR5+0x5e00], R2 ;  /* 0x005e000208007988 */ /* 0x0081e80008000005 */
[----:B0-----:R-:W3:Y:S04]  /*4a7c0*/  LDL.LU R2, [R1+0x2eb0] ;  /* 0x002eb00001027983 */ /* 0x001ee80000300800 */
[----:B---3--:R0:W-:Y:S04]  /*4a7d0*/  STS.U8 [R8+UR5+0x5e40], R2 ;  /* 0x005e400208007988 */ /* 0x0081e80008000005 */
[----:B0-----:R-:W3:Y:S04]  /*4a7e0*/  LDL.LU R2, [R1+0x2eac] ;  /* 0x002eac0001027983 */ /* 0x001ee80000300800 */
[----:B---3--:R0:W-:Y:S04]  /*4a7f0*/  STS.U8 [R8+UR5+0x6000], R2 ;  /* 0x0060000208007988 */ /* 0x0081e80008000005 */
[----:B----4-:R1:W-:Y:S04]  /*4a800*/  STS.U8 [R8+UR5+0x6040], R3 ;  /* 0x0060400308007988 */ /* 0x0103e80008000005 */
[----:B------:R3:W-:Y:S04]  /*4a810*/  STS.U8 [R8+UR5+0x6200], R4 ;  /* 0x0062000408007988 */ /* 0x0007e80008000005 */
[----:B------:R4:W-:Y:S04]  /*4a820*/  STS.U8 [R8+UR5+0x6240], R5 ;  /* 0x0062400508007988 */ /* 0x0009e80008000005 */
[----:B0-----:R-:W2:Y:S04]  /*4a830*/  LDL.LU R2, [R1+0x2ea8] ;  /* 0x002ea80001027983 */ /* 0x001ea80000300800 */
[----:B-1----:R-:W2:Y:S04]  /*4a840*/  LDL.LU R3, [R1+0x2ea4] ;  /* 0x002ea40001037983 */ /* 0x002ea80000300800 */
[----:B---3--:R-:W3:Y:S04]  /*4a850*/  LDL.LU R4, [R1+0x2ea0] ;  /* 0x002ea00001047983 */ /* 0x008ee80000300800 */
[----:B----4-:R-:W4:Y:S04]  /*4a860*/  LDL.LU R5, [R1+0x2e9c] ;  /* 0x002e9c0001057983 */ /* 0x010f280000300800 */
        /* <DEDUP_REMOVED lines=22> */
[----:B--2---:R-:W-:Y:S04]  /*4a9d0*/  STS.U8 [R8+UR5+0x7a00], R9 ;  /* 0x007a000908007988 */ /* 0x004fe80008000005 */
[----:B------:R-:W-:Y:S04]  /*4a9e0*/  STS.U8 [R8+UR5+0x7a40], R7 ;  /* 0x007a400708007988 */ /* 0x000fe80008000005 */
[----:B----4-:R0:W-:Y:S04]  /*4a9f0*/  STS.U8 [R8+UR5+0x7c00], R5 ;  /* 0x007c000508007988 */ /* 0x0101e80008000005 */
[----:B0-----:R-:W2:Y:S04]  /*4aa00*/  LDL.LU R5, [R1+0xb78] ;  /* 0x000b780001057983 */ /* 0x001ea80000300800 */
[----:B--2---:R0:W-:Y:S04]  /*4aa10*/  STL [R1+0x2e94], R5 ;  /* 0x002e940501007387 */ /* 0x0041e80000100800 */
[----:B0-----:R-:W2:Y:S01]  /*4aa20*/  LDL.LU R5, [R1+0xbd4] ;  /* 0x000bd40001057983 */ /* 0x001ea20000300800 */
[----:B------:R-:W0:Y:S03]  /*4aa30*/  S2R R16, SR_TID.X ;  /* 0x0000000000107919 */ /* 0x000e260000002100 */
[----:B---3--:R-:W-:Y:S04]  /*4aa40*/  STS.U8 [R8+UR5+0x7c40], R4 ;  /* 0x007c400408007988 */ /* 0x008fe80008000005 */
[----:B------:R-:W-:Y:S04]  /*4aa50*/  STS.U8 [R8+UR5+0x7e00], R3 ;  /* 0x007e000308007988 */ /* 0x000fe80008000005 */
[----:B--2---:R1:W-:Y:S04]  /*4aa60*/  STL [R1+0x2e98], R5 ;  /* 0x002e980501007387 */ /* 0x0043e80000100800 */
[----:B-1----:R-:W2:Y:S04]  /*4aa70*/  LDL.LU R5, [R1+0xbd8] ;  /* 0x000bd80001057983 */ /* 0x002ea80000300800 */
        /* <DEDUP_REMOVED lines=16> */
[----:B0-----:R-:W-:-:S03]  /*4ab80*/  LOP3.LUT R16, R16, 0x3f, RZ, 0xc0, !PT ;  /* 0x0000003f10107812 */ /* 0x001fc600078ec0ff */
[----:B------:R-:W4:Y:S04]  /*4ab90*/  LDL.LU R17, [R1+0xa74] ;  /* 0x000a740001117983 */ /* 0x000f280000300800 */
[----:B------:R-:W4:Y:S04]  /*4aba0*/  LDL.LU R13, [R1+0xa58] ;  /* 0x000a5800010d7983 */ /* 0x000f280000300800 */
[----:B------:R-:W4:Y:S04]  /*4abb0*/  LDL.LU R12, [R1+0xa54] ;  /* 0x000a5400010c7983 */ /* 0x000f280000300800 */
[----:B------:R-:W4:Y:S04]  /*4abc0*/  LDL.LU R11, [R1+0xa38] ;  /* 0x000a3800010b7983 */ /* 0x000f280000300800 */
[----:B------:R-:W4:Y:S01]  /*4abd0*/  LDL.LU R10, [R1+0xa34] ;  /* 0x000a3400010a7983 */ /* 0x000f220000300800 */
[----:B------:R-:W-:-:S03]  /*4abe0*/  LOP3.LUT R9, R16, 0x10, RZ, 0x3c, !PT ;  /* 0x0000001010097812 */ /* 0x000fc600078e3cff */
[----:B------:R-:W4:Y:S04]  /*4abf0*/  LDL.LU R7, [R1+0xa10] ;  /* 0x000a100001077983 */ /* 0x000f280000300800 */
[----:B------:R-:W4:Y:S04]  /*4ac00*/  LDL.LU R16, [R1+0xa0c] ;  /* 0x000a0c0001107983 */ /* 0x000f280000300800 */
[----:B------:R-:W3:Y:S04]  /*4ac10*/  LDL.LU R4, [R1+0xb94] ;  /* 0x000b940001047983 */ /* 0x000ee80000300800 */
[----:B------:R-:W4:Y:S04]  /*4ac20*/  LDL.LU R3, [R1+0xb98] ;  /* 0x000b980001037983 */ /* 0x000f280000300800 */
[----:B------:R0:W-:Y:S04]  /*4ac30*/  STS.U8 [R8+UR5+0x7e40], R2 ;  /* 0x007e400208007988 */ /* 0x0001e80008000005 */
[----:B0-----:R-:W3:Y:S04]  /*4ac40*/  LDL.LU R2, [R1+0xbb4] ;  /* 0x000bb40001027983 */ /* 0x001ee80000300800 */
[----:B------:R0:W-:Y:S04]  /*4ac50*/  STL [R1+0x2e6c], R8 ;  /* 0x002e6c0801007387 */ /* 0x0001e80000100800 */
[----:B0-----:R-:W4:Y:S04]  /*4ac60*/  LDL.LU R8, [R1+0xbb8] ;  /* 0x000bb80001087983 */ /* 0x001f280000300800 */
[----:B--2---:R0:W-:Y:S04]  /*4ac70*/  STS.U8 [R9+UR5+0x80], R5 ;  /* 0x0000800509007988 */ /* 0x0041e80008000005 */
[----:B0-----:R-:W2:Y:S04]  /*4ac80*/  LDL.LU R5, [R1+0x2e98] ;  /* 0x002e980001057983 */ /* 0x001ea80000300800 */
[----:B--2---:R0:W-:Y:S04]  /*4ac90*/  STS.U8 [R9+UR5+0xc0], R5 ;  /* 0x0000c00509007988 */ /* 0x0041e80008000005 */
[----:B----4-:R1:W-:Y:S04]  /*4aca0*/  STS.U8 [R9+UR5+0x280], R8 ;  /* 0x0002800809007988 */ /* 0x0103e80008000005 */
[----:B0-----:R-:W2:Y:S04]  /*4acb0*/  LDL.LU R5, [R1+0x2e94] ;  /* 0x002e940001057983 */ /* 0x001ea80000300800 */
[----:B-1----:R-:W4:Y:S04]  /*4acc0*/  LDL.LU R8, [R1+0x9b4] ;  /* 0x0009b40001087983 */ /* 0x002f280000300800 */
[----:B----4-:R0:W-:Y:S04]  /*4acd0*/  STL [R1+0x2e88], R8 ;  /* 0x002e880801007387 */ /* 0x0101e80000100800 */
[----:B0-----:R-:W4:Y:S04]  /*4ace0*/  LDL.LU R8, [R1+0x9b8] ;  /* 0x0009b80001087983 */ /* 0x001f280000300800 */
[----:B----4-:R0:W-:Y:S04]  /*4acf0*/  STL [R1+0x2e8c], R8 ;  /* 0x002e8c0801007387 */ /* 0x0101e80000100800 */
[----:B0-----:R-:W4:Y:S04]  /*4ad00*/  LDL.LU R8, [R1+0x9d4] ;  /* 0x0009d40001087983 */ /* 0x001f280000300800 */
[----:B---3--:R-:W-:Y:S04]  /*4ad10*/  STS.U8 [R9+UR5+0x2c0], R2 ;  /* 0x0002c00209007988 */ /* 0x008fe80008000005 */
[----:B------:R-:W-:Y:S04]  /*4ad20*/  STS.U8 [R9+UR5+0x480], R3 ;  /* 0x0004800309007988 */ /* 0x000fe80008000005 */
[----:B------:R-:W-:Y:S04]  /*4ad30*/  STS.U8 [R9+UR5+0x4c0], R4 ;  /* 0x0004c00409007988 */ /* 0x000fe80008000005 */
[----:B--2---:R-:W-:Y:S04]  /*4ad40*/  STS.U8 [R9+UR5+0x680], R5 ;  /* 0x0006800509007988 */ /* 0x004fe80008000005 */
        /* <DEDUP_REMOVED lines=9> */
[----:B----4-:R0:W-:Y:S04]  /*4ade0*/  STL [R1+0x2e90], R8 ;  /* 0x002e900801007387 */ /* 0x0101e80000100800 */
        /* <DEDUP_REMOVED lines=13> */
[----:B------:R0:W-:Y:S04]  /*4aec0*/  STS.U8 [R9+UR5+0x1080], R23 ;  /* 0x0010801709007988 */ /* 0x0001e80008000005 */
[----:B------:R-:W4:Y:S04]  /*4aed0*/  LDL.LU R14, [R1+0x8d8] ;  /* 0x0008d800010e7983 */ /* 0x000f280000300800 */
[----:B------:R1:W-:Y:S04]  /*4aee0*/  STS.U8 [R9+UR5+0x10c0], R22 ;  /* 0x0010c01609007988 */ /* 0x0003e80008000005 */
[----:B------:R1:W-:Y:S04]  /*4aef0*/  STS.U8 [R9+UR5+0x1280], R21 ;  /* 0x0012801509007988 */ /* 0x0003e80008000005 */
[----:B------:R1:W-:Y:S04]  /*4af00*/  STS.U8 [R9+UR5+0x12c0], R20 ;  /* 0x0012c01409007988 */ /* 0x0003e80008000005 */
[----:B------:R1:W-:Y:S04]  /*4af10*/  STS.U8 [R9+UR5+0x1480], R0 ;  /* 0x0014800009007988 */ /* 0x0003e80008000005 */
[----:B------:R1:W-:Y:S04]  /*4af20*/  STS.U8 [R9+UR5+0x14c0], R19 ;  /* 0x0014c01309007988 */ /* 0x0003e80008000005 */
[----:B0-----:R-:W4:Y:S04]  /*4af30*/  LDL.LU R23, [R1+0x8d4] ;  /* 0x0008d40001177983 */ /* 0x001f280000300800 */
[----:B-1----:R-:W4:Y:S04]  /*4af40*/  LDL.LU R22, [R1+0x8b8] ;  /* 0x0008b80001167983 */ /* 0x002f280000300800 */
        /* <DEDUP_REMOVED lines=18> */
[----:B0-----:R-:W4:Y:S04]  /*4b070*/  LDL.LU R7, [R1+0x814] ;  /* 0x0008140001077983 */ /* 0x001f280000300800 */
[----:B-1----:R-:W4:Y:S04]  /*4b080*/  LDL.LU R16, [R1+0x7f8] ;  /* 0x0007f80001107983 */ /* 0x002f280000300800 */
[----:B--2---:R0:W-:Y:S04]  /*4b090*/  STS.U8 [R9+UR5+0x1e80], R8 ;  /* 0x001e800809007988 */ /* 0x0041e80008000005 */
[----:B0-----:R-:W2:Y:S04]  /*4b0a0*/  LDL.LU R8, [R1+0x2e90] ;  /* 0x002e900001087983 */ /* 0x001ea80000300800 */
[----:B--2---:R0:W-:Y:S04]  /*4b0b0*/  STS.U8 [R9+UR5+0x1ec0], R8 ;  /* 0x001ec00809007988 */ /* 0x0041e80008000005 */
[----:B0-----:R-:W2:Y:S04]  /*4b0c0*/  LDL.LU R8, [R1+0x2e8c] ;  /* 0x002e8c0001087983 */ /* 0x001ea80000300800 */
[----:B--2---:R0:W-:Y:S04]  /*4b0d0*/  STS.U8 [R9+UR5+0x2080], R8 ;  /* 0x0020800809007988 */ /* 0x0041e80008000005 */
[----:B0-----:R-:W2:Y:S04]  /*4b0e0*/  LDL.LU R8, [R1+0x2e88] ;  /* 0x002e880001087983 */ /* 0x001ea80000300800 */
[----:B--2---:R0:W-:Y:S04]  /*4b0f0*/  STS.U8 [R9+UR5+0x20c0], R8 ;  /* 0x0020c00809007988 */ /* 0x0041e80008000005 */
[----:B0-----:R-:W2:Y:S04]  /*4b100*/  LDL.LU R8, [R1+0x6c0] ;  /* 0x0006c00001087983 */ /* 0x001ea80000300800 */
[----:B--2---:R0:W-:Y:S04]  /*4b110*/  STL [R1+0x2e7c], R8 ;  /* 0x002e7c0801007387 */ /* 0x0041e80000100800 */
[----:B0-----:R-:W2:Y:S04]  /*4b120*/  LDL.LU R8, [R1+0x7d4] ;  /* 0x0007d40001087983 */ /* 0x001ea80000300800 */
[----:B--2---:R0:W-:Y:S04]  /*4b130*/  STL [R1+0x2e80], R8 ;  /* 0x002e800801007387 */ /* 0x0041e80000100800 */
[----:B0-----:R-:W2:Y:S04]  /*4b140*/  LDL.LU R8, [R1+0x7d8] ;  /* 0x0007d80001087983 */ /* 0x001ea80000300800 */
        /* <DEDUP_REMOVED lines=96> */
[----:B------:R0:W-:Y:S04]  /*4b750*/  STS.U8 [R9+UR5+0x58c0], R10 ;  /* 0x0058c00a09007988 */ /* 0x0001e80008000005 */
[----:B------:R-:W4:Y:S04]  /*4b760*/  LDL.LU R19, [R1+0x190] ;  /* 0x0001900001137983 */ /* 0x000f280000300800 */
[----:B------:R-:W-:Y:S04]  /*4b770*/  STS.U8 [R9+UR5+0x5a80], R7 ;  /* 0x005a800709007988 */ /* 0x000fe80008000005 */
[----:B------:R-:W4:Y:S04]  /*4b780*/  LDL.LU R11, [R1+0x18c] ;  /* 0x00018c00010b7983 */ /* 0x000f280000300800 */
[----:B------:R1:W-:Y:S04]  /*4b790*/  STS.U8 [R9+UR5+0x5ac0], R16 ;  /* 0x005ac01009007988 */ /* 0x0003e80008000005 */
[----:B0-----:R-:W4:Y:S04]  /*4b7a0*/  LDL.LU R10, [R1+0x170] ;  /* 0x00017000010a7983 */ /* 0x001f280000300800 */
[----:B-1----:R-:W4:Y:S04]  /*4b7b0*/  LDL.LU R16, [R1+0x16c] ;  /* 0x00016c0001107983 */ /* 0x002f280000300800 */
        /* <DEDUP_REMOVED lines=20> */
[----:B------:R-:W4:Y:S04]  /*4b900*/  LDL.LU R7, [R1] ;  /* 0x0000000001077983 */ /* 0x000f280000300800 */
[----:B--2---:R0:W-:Y:S04]  /*4b910*/  STS.U8 [R9+UR5+0x5c80], R8 ;  /* 0x005c800809007988 */ /* 0x0041e80008000005 */
[----:B0-----:R-:W2:Y:S04]  /*4b920*/  LDL.LU R8, [R1+0x2e78] ;  /* 0x002e780001087983 */ /* 0x001ea80000300800 */
[----:B--2---:R0:W-:Y:S04]  /*4b930*/  STS.U8 [R9+UR5+0x5cc0], R8 ;  /* 0x005cc00809007988 */ /* 0x0041e80008000005 */
[----:B0-----:R-:W2:Y:S04]  /*4b940*/  LDL.LU R8, [R1+0x2e74] ;  /* 0x002e740001087983 */ /* 0x001ea80000300800 */
[----:B--2---:R0:W-:Y:S04]  /*4b950*/  STS.U8 [R9+UR5+0x5e80], R8 ;  /* 0x005e800809007988 */ /* 0x0041e80008000005 */
[----:B0-----:R-:W2:Y:S04]  /*4b960*/  LDL.LU R8, [R1+0x2e70] ;  /* 0x002e700001087983 */ /* 0x001ea80000300800 */
[----:B--2---:R0:W-:Y:S04]  /*4b970*/  STS.U8 [R9+UR5+0x5ec0], R8 ;  /* 0x005ec00809007988 */ /* 0x0041e80008000005 */
[----:B---3--:R1:W-:Y:S04]  /*4b980*/  STS.U8 [R9+UR5+0x6080], R6 ;  /* 0x0060800609007988 */ /* 0x0083e80008000005 */
[----:B----4-:R2:W-:Y:S04]  /*4b990*/  STS.U8 [R9+UR5+0x60c0], R20 ;  /* 0x0060c01409007988 */ /* 0x0105e80008000005 */
[----:B------:R3:W-:Y:S04]  /*4b9a0*/  STS.U8 [R9+UR5+0x6280], R19 ;  /* 0x0062801309007988 */ /* 0x0007e80008000005 */
[----:B------:R4:W-:Y:S04]  /*4b9b0*/  STS.U8 [R9+UR5+0x62c0], R11 ;  /* 0x0062c00b09007988 */ /* 0x0009e80008000005 */
[----:B------:R4:W-:Y:S04]  /*4b9c0*/  STS.U8 [R9+UR5+0x6480], R10 ;  /* 0x0064800a09007988 */ /* 0x0009e80008000005 */
[----:B0-----:R-:W4:Y:S04]  /*4b9d0*/  LDL.LU R8, [R1+0x2e6c] ;  /* 0x002e6c0001087983 */ /* 0x001f280000300800 */
[----:B-1----:R-:W4:Y:S04]  /*4b9e0*/  LDL.LU R6, [R1+0x2e68] ;  /* 0x002e680001067983 */ /* 0x002f280000300800 */
[----:B--2---:R-:W2:Y:S04]  /*4b9f0*/  LDL.LU R20, [R1+0x2e64] ;  /* 0x002e640001147983 */ /* 0x004ea80000300800 */
[----:B---3--:R-:W3:Y:S04]  /*4ba00*/  LDL.LU R19, [R1+0x2e60] ;  /* 0x002e600001137983 */ /* 0x008ee80000300800 */
[----:B----4-:R-:W4:Y:S04]  /*4ba10*/  LDL.LU R11, [R1+0x2e5c] ;  /* 0x002e5c00010b7983 */ /* 0x010f280000300800 */
[----:B------:R-:W2:Y:S04]  /*4ba20*/  LDL.LU R10, [R1+0x2e58] ;  /* 0x002e5800010a7983 */ /* 0x000ea80000300800 */
[----:B------:R0:W-:Y:S04]  /*4ba30*/  STS.U8 [R9+UR5+0x64c0], R16 ;  /* 0x0064c01009007988 */ /* 0x0001e80008000005 */
[----:B------:R1:W-:Y:S04]  /*4ba40*/  STS.U8 [R9+UR5+0x6680], R2 ;  /* 0x0066800209007988 */ /* 0x0003e80008000005 */
[----:B0-----:R-:W3:Y:S04]  /*4ba50*/  LDL.LU R16, [R1+0x2e54] ;  /* 0x002e540001107983 */ /* 0x001ee80000300800 */
[----:B-1----:R-:W4:Y:S04]  /*4ba60*/  LDL.LU R2, [R1+0xb6c] ;  /* 0x000b6c0001027983 */ /* 0x002f280000300800 */
[----:B----4-:R0:W-:Y:S04]  /*4ba70*/  STL [R1+0x2e4c], R2 ;  /* 0x002e4c0201007387 */ /* 0x0101e80000100800 */
[----:B0-----:R-:W4:Y:S04]  /*4ba80*/  LDL.LU R2, [R1+0xbd0] ;  /* 0x000bd00001027983 */ /* 0x001f280000300800 */
        /* <DEDUP_REMOVED lines=13> */
[----:B------:R-:W-:Y:S01]  /*4bb60*/  STS.U8 [R9+UR5+0x7480], R21 ;  /* 0x0074801509007988 */ /* 0x000fe20008000005 */
[----:B------:R-:W-:-:S03]  /*4bb70*/  LOP3.LUT R6, R6, 0x3f, RZ, 0xc0, !PT ;  /* 0x0000003f06067812 */ /* 0x000fc600078ec0ff */
[----:B------:R0:W-:Y:S04]  /*4bb80*/  STS.U8 [R9+UR5+0x74c0], R0 ;  /* 0x0074c00009007988 */ /* 0x0001e80008000005 */
[----:B------:R1:W-:Y:S04]  /*4bb90*/  STS.U8 [R9+UR5+0x7680], R18 ;  /* 0x0076801209007988 */ /* 0x0003e80008000005 */
[----:B------:R2:W-:Y:S04]  /*4bba0*/  STS.U8 [R9+UR5+0x76c0], R17 ;  /* 0x0076c01109007988 */ /* 0x0005e80008000005 */
[----:B------:R-:W-:Y:S04]  /*4bbb0*/  STS.U8 [R9+UR5+0x7880], R13 ;  /* 0x0078800d09007988 */ /* 0x000fe80008000005 */
[----:B------:R-:W-:Y:S04]  /*4bbc0*/  STS.U8 [R9+UR5+0x78c0], R12 ;  /* 0x0078c00c09007988 */ /* 0x000fe80008000005 */
[----:B------:R-:W-:Y:S01]  /*4bbd0*/  STS.U8 [R9+UR5+0x7a80], R7 ;  /* 0x007a800709007988 */ /* 0x000fe20008000005 */
[----:B0-----:R-:W-:-:S03]  /*4bbe0*/  LOP3.LUT R0, R8, 0x20, RZ, 0x3c, !PT ;  /* 0x0000002008007812 */ /* 0x001fc600078e3cff */
[----:B----4-:R0:W-:Y:S04]  /*4bbf0*/  STL [R1+0x2e50], R2 ;  /* 0x002e500201007387 */ /* 0x0101e80000100800 */
        /* <DEDUP_REMOVED lines=14> */
[----:B-1----:R-:W4:Y:S04]  /*4bce0*/  LDL.LU R18, [R1+0xa70] ;  /* 0x000a700001127983 */ /* 0x002f280000300800 */
[----:B--2---:R-:W2:Y:S01]  /*4bcf0*/  LDL.LU R17, [R1+0xa6c] ;  /* 0x000a6c0001117983 */ /* 0x004ea20000300800 */
[----:B0-----:R-:W-:-:S03]  /*4bd00*/  LOP3.LUT R2, R6, 0x10, RZ, 0x3c, !PT ;  /* 0x0000001006027812 */ /* 0x001fc600078e3cff */
[----:B------:R-:W2:Y:S04]  /*4bd10*/  LDL.LU R13, [R1+0xa50] ;  /* 0x000a5000010d7983 */ /* 0x000ea80000300800 */
[----:B------:R-:W2:Y:S04]  /*4bd20*/  LDL.LU R12, [R1+0xa4c] ;  /* 0x000a4c00010c7983 */ /* 0x000ea80000300800 */
[----:B------:R-:W2:Y:S04]  /*4bd30*/  LDL.LU R9, [R1+0xa30] ;  /* 0x000a300001097983 */ /* 0x000ea80000300800 */
[----:B------:R-:W2:Y:S04]  /*4bd40*/  LDL.LU R7, [R1+0xa2c] ;  /* 0x000a2c0001077983 */ /* 0x000ea80000300800 */
[----:B------:R-:W2:Y:S04]  /*4bd50*/  LDL.LU R6, [R1+0xa08] ;  /* 0x000a080001067983 */ /* 0x000ea80000300800 */
[----:B---3--:R0:W-:Y:S04]  /*4bd60*/  STS.U8 [R2+UR5+0x7ac0], R16 ;  /* 0x007ac01002007988 */ /* 0x0081e80008000005 */
[----:B------:R1:W-:Y:S04]  /*4bd70*/  STS.U8 [R2+UR5+0x7c80], R10 ;  /* 0x007c800a02007988 */ /* 0x0003e80008000005 */
[----:B------:R-:W-:Y:S04]  /*4bd80*/  STS.U8 [R2+UR5+0x7cc0], R11 ;  /* 0x007cc00b02007988 */ /* 0x000fe80008000005 */
[----:B------:R-:W-:Y:S04]  /*4bd90*/  STS.U8 [R2+UR5+0x7e80], R19 ;  /* 0x007e801302007988 */ /* 0x000fe80008000005 */
[----:B------:R-:W-:Y:S04]  /*4bda0*/  STS.U8 [R2+UR5+0x7ec0], R20 ;  /* 0x007ec01402007988 */ /* 0x000fe80008000005 */
[----:B0-----:R-:W3:Y:S04]  /*4bdb0*/  LDL.LU R16, [R1+0xb70] ;  /* 0x000b700001107983 */ /* 0x001ee80000300800 */
[----:B-1----:R-:W4:Y:S04]  /*4bdc0*/  LDL.LU R10, [R1+0xb8c] ;  /* 0x000b8c00010a7983 */ /* 0x002f280000300800 */
[----:B------:R0:W-:Y:S04]  /*4bdd0*/  STL [R1+0x2e24], R8 ;  /* 0x002e240801007387 */ /* 0x0001e80000100800 */
[----:B0-----:R-:W2:Y:S04]  /*4bde0*/  LDL.LU R8, [R1+0xb90] ;  /* 0x000b900001087983 */ /* 0x001ea80000300800 */
[----:B------:R-:W3:Y:S04]  /*4bdf0*/  LDL.LU R11, [R1+0xbac] ;  /* 0x000bac00010b7983 */ /* 0x000ee80000300800 */
[----:B------:R-:W4:Y:S04]  /*4be00*/  LDL.LU R19, [R1+0xbb0] ;  /* 0x000bb00001137983 */ /* 0x000f280000300800 */
[----:B------:R-:W2:Y:S04]  /*4be10*/  LDL.LU R2, [R1+0x2e50] ;  /* 0x002e500001027983 */ /* 0x000ea80000300800 */
[----:B------:R-:W3:Y:S04]  /*4be20*/  LDL.LU R20, [R1+0xbcc] ;  /* 0x000bcc0001147983 */ /* 0x000ee80000300800 */
[----:B--2---:R0:W-:Y:S04]  /*4be30*/  STS.U8 [R0+UR5+0x100], R2 ;  /* 0x0001000200007988 */ /* 0x0041e80008000005 */
[----:B---3--:R1:W-:Y:S04]  /*4be40*/  STS.U8 [R0+UR5+0x140], R20 ;  /* 0x0001401400007988 */ /* 0x0083e80008000005 */
[----:B0-----:R-:W2:Y:S04]  /*4be50*/  LDL.LU R2, [R1+0x2e4c] ;  /* 0x002e4c0001027983 */ /* 0x001ea80000300800 */
[----:B-1----:R-:W3:Y:S04]  /*4be60*/  LDL.LU R20, [R1+0x9b0] ;  /* 0x0009b00001147983 */ /* 0x002ee80000300800 */
[----:B---3--:R0:W-:Y:S04]  /*4be70*/  STL [R1+0x2e40], R20 ;  /* 0x002e401401007387 */ /* 0x0081e80000100800 */
[----:B0-----:R-:W3:Y:S04]  /*4be80*/  LDL.LU R20, [R1+0x9cc] ;  /* 0x0009cc0001147983 */ /* 0x001ee80000300800 */
[----:B---3--:R0:W-:Y:S04]  /*4be90*/  STL [R1+0x2e44], R20 ;  /* 0x002e441401007387 */ /* 0x0081e80000100800 */
[----:B0-----:R-:W3:Y:S04]  /*4bea0*/  LDL.LU R20, [R1+0x9d0] ;  /* 0x0009d00001147983 */ /* 0x001ee80000300800 */
[----:B----4-:R-:W-:Y:S04]  /*4beb0*/  STS.U8 [R0+UR5+0x300], R19 ;  /* 0x0003001300007988 */ /* 0x010fe80008000005 */
[----:B------:R-:W-:Y:S04]  /*4bec0*/  STS.U8 [R0+UR5+0x340], R11 ;  /* 0x0003400b00007988 */ /* 0x000fe80008000005 */
[----:B------:R-:W-:Y:S04]  /*4bed0*/  STS.U8 [R0+UR5+0x500], R8 ;  /* 0x0005000800007988 */ /* 0x000fe80008000005 */
        /* <DEDUP_REMOVED lines=10> */
[----:B---3--:R0:W-:Y:S04]  /*4bf80*/  STL [R1+0x2e48], R20 ;  /* 0x002e481401007387 */ /* 0x0081e80000100800 */
        /* <DEDUP_REMOVED lines=119> */
[----:B------:R0:W-:Y:S04]  /*4c700*/  STS.U8 [R0+UR5+0x4300], R8 ;  /* 0x0043000800007988 */ /* 0x0001e80008000005 */
[----:B0-----:R-:W2:Y:S04]  /*4c710*/  LDL.LU R8, [R1+0x4d8] ;  /* 0x0004d80001087983 */ /* 0x001ea80000300800 */
[----:B--2---:R0:W-:Y:S04]  /*4c720*/  STL [R1+0x2e28], R8 ;  /* 0x002e280801007387 */ /* 0x0041e80000100800 */
[----:B0-----:R-:W2:Y:S04]  /*4c730*/  LDL.LU R8, [R1+0x4f4] ;  /* 0x0004f40001087983 */ /* 0x001ea80000300800 */
[----:B--2---:R0:W-:Y:S04]  /*4c740*/  STL [R1+0x2e2c], R8 ;  /* 0x002e2c0801007387 */ /* 0x0041e80000100800 */
[----:B0-----:R-:W2:Y:S04]  /*4c750*/  LDL.LU R8, [R1+0x4f8] ;  /* 0x0004f80001087983 */ /* 0x001ea80000300800 */
        /* <DEDUP_REMOVED lines=27> */
[----:B------:R0:W-:Y:S04]  /*4c910*/  STS.U8 [R0+UR5+0x5940], R7 ;  /* 0x0059400700007988 */ /* 0x0001e80008000005 */
        /* <DEDUP_REMOVED lines=44> */
[----:B0-----:R-:W3:Y:S04]  /*4cbe0*/  LDL.LU R6, [R1+0x2e0c] ;  /* 0x002e0c0001067983 */ /* 0x001ee80000300800 */
        /* <DEDUP_REMOVED lines=21> */
[----:B---3--:R-:W-:Y:S04]  /*4cd40*/  STS.U8 [R0+UR5+0x7b00], R6 ;  /* 0x007b000600007988 */ /* 0x008fe80008000005 */
[----:B--2---:R-:W-:Y:S04]  /*4cd50*/  STS.U8 [R0+UR5+0x7b40], R7 ;  /* 0x007b400700007988 */ /* 0x004fe80008000005 */
[----:B----4-:R0:W-:Y:S04]  /*4cd60*/  STS.U8 [R0+UR5+0x7d00], R12 ;  /* 0x007d000c00007988 */ /* 0x0101e80008000005 */
[----:B0-----:R-:W2:Y:S01]  /*4cd70*/  LDL.LU R12, [R1+0xb88] ;  /* 0x000b8800010c7983 */ /* 0x001ea20000300800 */
[----:B------:R-:W-:-:S03]  /*4cd80*/  LOP3.LUT R2, R8, 0x30, RZ, 0x3c, !PT ;  /* 0x0000003008027812 */ /* 0x000fc600078e3cff */
        /* <DEDUP_REMOVED lines=24> */
[----:B------:R-:W3:Y:S04]  /*4cf10*/  LDL.LU R13, [R1+0xba4] ;  /* 0x000ba400010d7983 */ /* 0x000ee80000300800 */
[----:B------:R-:W4:Y:S04]  /*4cf20*/  LDL.LU R21, [R1+0xba8] ;  /* 0x000ba80001157983 */ /* 0x000f280000300800 */
[----:B------:R-:W3:Y:S04]  /*4cf30*/  LDL.LU R22, [R1+0xbc4] ;  /* 0x000bc40001167983 */ /* 0x000ee80000300800 */
[----:B------:R-:W4:Y:S04]  /*4cf40*/  LDL.LU R14, [R1+0xa48] ;  /* 0x000a4800010e7983 */ /* 0x000f280000300800 */
[----:B------:R-:W4:Y:S04]  /*4cf50*/  LDL.LU R23, [R1+0xa44] ;  /* 0x000a440001177983 */ /* 0x000f280000300800 */
[----:B------:R-:W4:Y:S04]  /*4cf60*/  LDL.LU R0, [R1+0xa28] ;  /* 0x000a280001007983 */ /* 0x000f280000300800 */
[----:B------:R-:W4:Y:S04]  /*4cf70*/  LDL.LU R18, [R1+0xa1c] ;  /* 0x000a1c0001127983 */ /* 0x000f280000300800 */
[----:B------:R-:W4:Y:S04]  /*4cf80*/  LDL.LU R17, [R1+0x9fc] ;  /* 0x0009fc0001117983 */ /* 0x000f280000300800 */
[----:B--2---:R0:W-:Y:S04]  /*4cf90*/  STS.U8 [R2+UR5+0x180], R12 ;  /* 0x0001800c02007988 */ /* 0x0041e80008000005 */
[----:B0-----:R-:W2:Y:S04]  /*4cfa0*/  LDL.LU R12, [R1+0x2e08] ;  /* 0x002e0800010c7983 */ /* 0x001ea80000300800 */
[----:B---3--:R-:W-:Y:S04]  /*4cfb0*/  STS.U8 [R2+UR5+0x1c0], R22 ;  /* 0x0001c01602007988 */ /* 0x008fe80008000005 */
[----:B----4-:R-:W-:Y:S04]  /*4cfc0*/  STS.U8 [R2+UR5+0x380], R21 ;  /* 0x0003801502007988 */ /* 0x010fe80008000005 */
[----:B------:R-:W-:Y:S04]  /*4cfd0*/  STS.U8 [R2+UR5+0x3c0], R13 ;  /* 0x0003c00d02007988 */ /* 0x000fe80008000005 */
[----:B--2---:R-:W-:Y:S04]  /*4cfe0*/  STS.U8 [R2+UR5+0x580], R12 ;  /* 0x0005800c02007988 */ /* 0x004fe80008000005 */
[----:B------:R-:W-:Y:S04]  /*4cff0*/  STS.U8 [R2+UR5+0x5c0], R7 ;  /* 0x0005c00702007988 */ /* 0x000fe80008000005 */
[----:B------:R-:W-:Y:S04]  /*4d000*/  STS.U8 [R2+UR5+0x780], R6 ;  /* 0x0007800602007988 */ /* 0x000fe80008000005 */
[----:B------:R0:W-:Y:S04]  /*4d010*/  STS.U8 [R2+UR5+0x7c0], R9 ;  /* 0x0007c00902007988 */ /* 0x0001e80008000005 */
        /* <DEDUP_REMOVED lines=15> */
[----:B0-----:R-:W2:Y:S04]  /*4d110*/  LDL.LU R9, [R1+0x9f4] ;  /* 0x0009f40001097983 */ /* 0x001ea80000300800 */
[----:B------:R0:W-:Y:S04]  /*4d120*/  STS.U8 [R2+UR5+0x17c0], R8 ;  /* 0x0017c00802007988 */ /* 0x0001e80008000005 */
[----:B0-----:R-:W3:Y:S04]  /*4d130*/  LDL.LU R8, [R1+0x9c8] ;  /* 0x0009c80001087983 */ /* 0x001ee80000300800 */
[----:B------:R-:W4:Y:S04]  /*4d140*/  LDL.LU R22, [R1+0x9a8] ;  /* 0x0009a80001167983 */ /* 0x000f280000300800 */
[----:B------:R-:W-:Y:S04]  /*4d150*/  STS.U8 [R2+UR5+0x1980], R14 ;  /* 0x0019800e02007988 */ /* 0x000fe80008000005 */
[----:B------:R-:W-:Y:S04]  /*4d160*/  STS.U8 [R2+UR5+0x19c0], R23 ;  /* 0x0019c01702007988 */ /* 0x000fe80008000005 */
[----:B------:R-:W-:Y:S04]  /*4d170*/  STS.U8 [R2+UR5+0x1b80], R0 ;  /* 0x001b800002007988 */ /* 0x000fe80008000005 */
[----:B------:R-:W-:Y:S04]  /*4d180*/  STS.U8 [R2+UR5+0x1bc0], R18 ;  /* 0x001bc01202007988 */ /* 0x000fe80008000005 */
[----:B------:R-:W-:Y:S04]  /*4d190*/  STS.U8 [R2+UR5+0x1d80], R17 ;  /* 0x001d801102007988 */ /* 0x000fe80008000005 */
[----:B----4-:R0:W-:Y:S04]  /*4d1a0*/  STL [R1+0x2e04], R22 ;  /* 0x002e041601007387 */ /* 0x0101e80000100800 */
        /* <DEDUP_REMOVED lines=22> */
[----:B---3--:R1:W-:Y:S04]  /*4d310*/  STS.U8 [R2+UR5+0x1f80], R8 ;  /* 0x001f800802007988 */ /* 0x0083e80008000005 */
[----:B0-----:R-:W3:Y:S04]  /*4d320*/  LDL.LU R9, [R1+0x864] ;  /* 0x0008640001097983 */ /* 0x001ee80000300800 */
[----:B------:R-:W3:Y:S04]  /*4d330*/  LDL.LU R15, [R1+0x848] ;  /* 0x00084800010f7983 */ /* 0x000ee80000300800 */
[----:B------:R-:W3:Y:S04]  /*4d340*/  LDL.LU R14, [R1+0x844] ;  /* 0x00084400010e7983 */ /* 0x000ee80000300800 */
[----:B------:R-:W3:Y:S04]  /*4d350*/  LDL.LU R23, [R1+0x828] ;  /* 0x0008280001177983 */ /* 0x000ee80000300800 */
[----:B------:R-:W3:Y:S04]  /*4d360*/  LDL.LU R0, [R1+0x824] ;  /* 0x0008240001007983 */ /* 0x000ee80000300800 */
[----:B------:R-:W3:Y:S04]  /*4d370*/  LDL.LU R18, [R1+0x808] ;  /* 0x0008080001127983 */ /* 0x000ee80000300800 */
[----:B-1----:R-:W3:Y:S04]  /*4d380*/  LDL.LU R8, [R1+0x804] ;  /* 0x0008040001087983 */ /* 0x002ee80000300800 */
[----:B----4-:R0:W-:Y:S04]  /*4d390*/  STS.U8 [R2+UR5+0x1fc0], R22 ;  /* 0x001fc01602007988 */ /* 0x0101e80008000005 */
[----:B0-----:R-:W4:Y:S04]  /*4d3a0*/  LDL.LU R22, [R1+0x2e04] ;  /* 0x002e040001167983 */ /* 0x001f280000300800 */
[----:B----4-:R-:W-:Y:S04]  /*4d3b0*/  STS.U8 [R2+UR5+0x2180], R22 ;  /* 0x0021801602007988 */ /* 0x010fe80008000005 */
[----:B------:R-:W-:Y:S04]  /*4d3c0*/  STS.U8 [R2+UR5+0x21c0], R21 ;  /* 0x0021c01502007988 */ /* 0x000fe80008000005 */
[----:B------:R-:W-:Y:S04]  /*4d3d0*/  STS.U8 [R2+UR5+0x2380], R13 ;  /* 0x0023800d02007988 */ /* 0x000fe80008000005 */
        /* <DEDUP_REMOVED lines=18> */
[----:B0-----:R-:W2:Y:S04]  /*4d500*/  LDL.LU R17, [R1+0x7e8] ;  /* 0x0007e80001117983 */ /* 0x001ea80000300800 */
[----:B---3--:R0:W-:Y:S04]  /*4d510*/  STS.U8 [R2+UR5+0x35c0], R9 ;  /* 0x0035c00902007988 */ /* 0x0081e80008000005 */
[----:B0-----:R-:W3:Y:S04]  /*4d520*/  LDL.LU R9, [R1+0x7e4] ;  /* 0x0007e40001097983 */ /* 0x001ee80000300800 */
[----:B------:R-:W4:Y:S04]  /*4d530*/  LDL.LU R22, [R1+0x6cc] ;  /* 0x0006cc0001167983 */ /* 0x000f280000300800 */
[----:B------:R-:W-:Y:S04]  /*4d540*/  STS.U8 [R2+UR5+0x3780], R15 ;  /* 0x0037800f02007988 */ /* 0x000fe80008000005 */
        /* <DEDUP_REMOVED lines=35> */
[----:B-1----:R-:W3:Y:S04]  /*4d780*/  LDL.LU R9, [R1+0x510] ;  /* 0x0005100001097983 */ /* 0x002ee80000300800 */
[----:B----4-:R0:W-:Y:S04]  /*4d790*/  STS.U8 [R2+UR5+0x3f80], R22 ;  /* 0x003f801602007988 */ /* 0x0101e80008000005 */
[----:B0-----:R-:W4:Y:S04]  /*4d7a0*/  LDL.LU R22, [R1+0x2e00] ;  /* 0x002e000001167983 */ /* 0x001f280000300800 */
[----:B----4-:R-:W-:Y:S04]  /*4d7b0*/  STS.U8 [R2+UR5+0x3fc0], R22 ;  /* 0x003fc01602007988 */ /* 0x010fe80008000005 */
        /* <DEDUP_REMOVED lines=13> */
[----:B0-----:R-:W4:Y:S04]  /*4d890*/  LDL.LU R8, [R1+0x50c] ;  /* 0x00050c0001087983 */ /* 0x001f280000300800 */
[----:B------:R0:W-:Y:S04]  /*4d8a0*/  STS.U8 [R2+UR5+0x4dc0], R5 ;  /* 0x004dc00502007988 */ /* 0x0001e80008000005 */
[----:B------:R1:W-:Y:S04]  /*4d8b0*/  STS.U8 [R2+UR5+0x4f80], R29 ;  /* 0x004f801d02007988 */ /* 0x0003e80008000005 */
[----:B0-----:R-:W4:Y:S04]  /*4d8c0*/  LDL.LU R5, [R1+0x4f0] ;  /* 0x0004f00001057983 */ /* 0x001f280000300800 */
[----:B-1----:R-:W4:Y:S04]  /*4d8d0*/  LDL.LU R29, [R1+0x4d0] ;  /* 0x0004d000011d7983 */ /* 0x002f280000300800 */
        /* <DEDUP_REMOVED lines=10> */
[----:B---3--:R-:W-:Y:S04]  /*4d980*/  STS.U8 [R2+UR5+0x59c0], R17 ;  /* 0x0059c01102007988 */ /* 0x008fe80008000005 */
        /* <DEDUP_REMOVED lines=44> */
[----:B----4-:R-:W2:Y:S04]  /*4dc50*/  LDL.LU R26, [R1+0x2dec] ;  /* 0x002dec00011a7983 */ /* 0x010ea80000300800 */
[----:B------:R-:W4:Y:S04]  /*4dc60*/  LDL.LU R25, [R1+0x2de8] ;  /* 0x002de80001197983 */ /* 0x000f280000300800 */
[----:B------:R0:W-:Y:S04]  /*4dc70*/  STS.U8 [R2+UR5+0x6580], R24 ;  /* 0x0065801802007988 */ /* 0x0001e80008000005 */
        /* <DEDUP_REMOVED lines=8> */
[----:B------:R-:W3:Y:S04]  /*4dd00*/  LDL.LU R23, [R1+0x2dd8] ;  /* 0x002dd80001177983 */ /* 0x000ee80000300800 */
[----:B------:R-:W2:Y:S04]  /*4dd10*/  LDL.LU R18, [R1+0x2dd4] ;  /* 0x002dd40001127983 */ /* 0x000ea80000300800 */
[----:B------:R-:W4:Y:S04]  /*4dd20*/  LDL.LU R17, [R1+0x2dd0] ;  /* 0x002dd00001117983 */ /* 0x000f280000300800 */
[----:B------:R0:W-:Y:S04]  /*4dd30*/  STS.U8 [R2+UR5+0x6b80], R9 ;  /* 0x006b800902007988 */ /* 0x0001e80008000005 */
[----:B------:R1:W-:Y:S04]  /*4dd40*/  STS.U8 [R2+UR5+0x6bc0], R8 ;  /* 0x006bc00802007988 */ /* 0x0003e80008000005 */
[----:B0-----:R-:W3:Y:S04]  /*4dd50*/  LDL.LU R9, [R1+0x2dcc] ;  /* 0x002dcc0001097983 */ /* 0x001ee80000300800 */
[----:B-1----:R-:W2:Y:S04]  /*4dd60*/  LDL.LU R8, [R1+0x2dc8] ;  /* 0x002dc80001087983 */ /* 0x002ea80000300800 */
[----:B------:R-:W-:Y:S04]  /*4dd70*/  STS.U8 [R2+UR5+0x6d80], R22 ;  /* 0x006d801602007988 */ /* 0x000fe80008000005 */
[----:B------:R-:W-:Y:S04]  /*4dd80*/  STS.U8 [R2+UR5+0x6dc0], R21 ;  /* 0x006dc01502007988 */ /* 0x000fe80008000005 */
[----:B------:R0:W-:Y:S04]  /*4dd90*/  STS.U8 [R2+UR5+0x6f80], R13 ;  /* 0x006f800d02007988 */ /* 0x0001e80008000005 */
[----:B0-----:R-:W4:Y:S04]  /*4dda0*/  LDL R13, [R1+0x2d0] ;  /* 0x0002d000010d7983 */ /* 0x001f280000100800 */
        /* <DEDUP_REMOVED lines=13> */
[----:B----4-:R-:W-:Y:S04]  /*4de80*/  STS.U8 [R2+UR5+0x7d80], R17 ;  /* 0x007d801102007988 */ /* 0x010fe80008000005 */
[----:B------:R-:W-:Y:S04]  /*4de90*/  STS.U8 [R2+UR5+0x7dc0], R18 ;  /* 0x007dc01202007988 */ /* 0x000fe80008000005 */
[----:B------:R-:W-:Y:S04]  /*4dea0*/  STS.U8 [R2+UR5+0x7f80], R23 ;  /* 0x007f801702007988 */ /* 0x000fe80008000005 */
[----:B------:R-:W-:Y:S01]  /*4deb0*/  STS.U8 [R2+UR5+0x7fc0], R0 ;  /* 0x007fc00002007988 */ /* 0x000fe20008000005 */
[----:B------:R-:W-:Y:S06]  /*4dec0*/  BAR.SYNC.DEFER_BLOCKING 0x0 ;  /* 0x0000000000007b1d */ /* 0x000fec0000010000 */
[----:B------:R-:W0:Y:S04]  /*4ded0*/  LDSM.16.M88.4 R4, [R13+UR6] ;  /* 0x000000060d04783b */ /* 0x000e280008000200 */
[----:B------:R-:W1:Y:S04]  /*4dee0*/  LDSM.16.M88.4 R8, [R13+UR6+0x400] ;  /* 0x000400060d08783b */ /* 0x000e680008000200 */
[----:B------:R-:W-:Y:S01]  /*4def0*/  LDSM.16.M88.4 R16, [R13+UR6+0xc00] ;  /* 0x000c00060d10783b */ /* 0x000fe20008000200 */
[----:B0-----:R-:W-:-:S03]  /*4df00*/  IMAD.MOV.U32 R0, RZ, RZ, R7 ;  /* 0x000000ffff007224 */ /* 0x001fc600078e0007 */
[----:B------:R-:W-:Y:S04]  /*4df10*/  STL.64 [R1+0x4d0], R4 ;  /* 0x0004d00401007387 */ /* 0x000fe80000100a00 */
[----:B------:R0:W-:Y:S01]  /*4df20*/  STL [R1+0x4d8], R6 ;  /* 0x0004d80601007387 */ /* 0x0001e20000100800 */
[----:B-1----:R-:W-:-:S03]  /*4df30*/  IMAD.MOV.U32 R7, RZ, RZ, R9 ;  /* 0x000000ffff077224 */ /* 0x002fc600078e0009 */
[----:B------:R-:W-:Y:S04]  /*4df40*/  STL [R1+0x2654], R0 ;  /* 0x0026540001007387 */ /* 0x000fe80000100800 */
[----:B------:R-:W-:Y:S04]  /*4df50*/  STL.64 [R1+0x510], R8 ;  /* 0x0005100801007387 */ /* 0x000fe80000100a00 */
[----:B------:R-:W-:Y:S01]  /*4df60*/  STL.64 [R1+0x518], R10 ;  /* 0x0005180a01007387 */ /* 0x000fe20000100a00 */
[----:B0-----:R-:W-:-:S03]  /*4df70*/  IMAD.MOV.U32 R6, RZ, RZ, R8 ;  /* 0x000000ffff067224 */ /* 0x001fc600078e0008 */
[----:B------:R-:W0:Y:S04]  /*4df80*/  LDSM.16.M88.4 R8, [R13+UR6+0x800] ;  /* 0x000800060d08783b */ /* 0x000e280008000200 */
[----:B0-----:R0:W-:Y:S04]  /*4df90*/  STL.64 [R1+0x530], R8 ;  /* 0x0005300801007387 */ /* 0x0011e80000100a00 */
[----:B------:R-:W-:Y:S01]  /*4dfa0*/  STL.64 [R1+0x538], R10 ;  /* 0x0005380a01007387 */ /* 0x000fe20000100a00 */
[----:B------:R-:W-:-:S03]  /*4dfb0*/  IMAD.MOV.U32 R12, RZ, RZ, R9 ;  /* 0x000000ffff0c7224 */ /* 0x000fc600078e0009 */
[----:B------:R-:W-:Y:S04]  /*4dfc0*/  STL.64 [R1+0x550], R16 ;  /* 0x0005501001007387 */ /* 0x000fe80000100a00 */
[----:B------:R-:W-:Y:S01]  /*4dfd0*/  STL.64 [R1+0x558], R18 ;  /* 0x0005581201007387 */ /* 0x000fe20000100a00 */
[----:B0-----:R-:W-:Y:S02]  /*4dfe0*/  IMAD.MOV.U32 R8, RZ, RZ, R16 ;  /* 0x000000ffff087224 */ /* 0x001fe400078e0010 */
[----:B------:R-:W-:Y:S02]  /*4dff0*/  IMAD.MOV.U32 R9, RZ, RZ, R17 ;  /* 0x000000ffff097224 */ /* 0x000fe400078e0011 */
[----:B------:R-:W0:Y:S04]  /*4e000*/  LDSM.16.M88.4 R16, [R13+UR6+0x1000] ;  /* 0x001000060d10783b */ /* 0x000e280008000200 */
[----:B0-----:R-:W-:Y:S01]  /*4e010*/  STL.64 [R1+0x5c0], R16 ;  /* 0x0005c01001007387 */ /* 0x001fe20000100a00 */
[----:B------:R-:W-:-:S03]  /*4e020*/  IMAD.MOV.U32 R21, RZ, RZ, R16 ;  /* 0x000000ffff157224 */ /* 0x000fc600078e0010 */
[----:B------:R-:W-:Y:S01]  /*4e030*/  STL.64 [R1+0x5c8], R18 ;  /* 0x0005c81201007387 */ /* 0x000fe20000100a00 */
[----:B------:R-:W-:-:S03]  /*4e040*/  IMAD.MOV.U32 R20, RZ, RZ, R17 ;  /* 0x000000ffff147224 */ /* 0x000fc600078e0011 */
[----:B------:R-:W0:Y:S04]  /*4e050*/  LDSM.16.M88.4 R16, [R13+UR6+0x1400] ;  /* 0x001400060d10783b */ /* 0x000e280008000200 */
[----:B0-----:R-:W-:Y:S04]  /*4e060*/  STL.64 [R1+0x5e0], R16 ;  /* 0x0005e01001007387 */ /* 0x001fe80000100a00 */
[----:B------:R-:W-:Y:S01]  /*4e070*/  STL.64 [R1+0x5e8], R18 ;  /* 0x0005e81201007387 */ /* 0x000fe20000100a00 */
[----:B------:R-:W-:-:S03]  /*4e080*/  IMAD.MOV.U32 R11, RZ, RZ, R17 ;  /* 0x000000ffff0b7224 */ /* 0x000fc600078e0011 */
[----:B------:R-:W0:Y:S01]  /*4e090*/  LDSM.16.M88.4 R16, [R13+UR6+0x1800] ;  /* 0x001800060d10783b */ /* 0x000e220008000200 */
[----:B------:R-:W-:Y:S02]  /*4e0a0*/  IMAD.MOV.U32 R23, RZ, RZ, R4 ;  /* 0x000000ffff177224 */ /* 0x000fe400078e0004 */
[----:B------:R-:W-:Y:S02]  /*4e0b0*/  IMAD R4, R29, 0x100, R28 ;  /* 0x000001001d047824 */ /* 0x000fe400078e021c */
[----:B------:R-:W-:Y:S02]  /*4e0c0*/  IMAD.MOV.U32 R28, RZ, RZ, R13 ;  /* 0x000000ffff1c7224 */ /* 0x000fe400078e000d */
[----:B0-----:R-:W-:Y:S01]  /*4e0d0*/  IMAD.MOV.U32 R10, RZ, RZ, R16 ;  /* 0x000000ffff0a7224 */ /* 0x001fe200078e0010 */
[----:B------:R-:W-:Y:S04]  /*4e0e0*/  STL.64 [R1+0x5b0], R16 ;  /* 0x0005b01001007387 */ /* 0x000fe80000100a00 */
[----:B------:R-:W-:Y:S04]  /*4e0f0*/  STL.64 [R1+0x5b8], R18 ;  /* 0x0005b81201007387 */ /* 0x000fe80000100a00 */
[----:B------:R-:W-:Y:S04]  /*4e100*/  STL.64 [R1+0x2dc0], R10 ;  /* 0x002dc00a01007387 */ /* 0x000fe80000100a00 */
[----:B------:R-:W-:Y:S04]  /*4e110*/  STL.64 [R1+0x2db8], R8 ;  /* 0x002db80801007387 */ /* 0x000fe80000100a00 */
[----:B------:R-:W0:Y:S01]  /*4e120*/  LDSM.16.M88.4 R8, [R28+UR6+0x1c00] ;  /* 0x001c00061c08783b */ /* 0x000e220008000200 */
[----:B------:R-:W-:-:S02]  /*4e130*/  IMAD R3, R27, 0x100, R26 ;  /* 0x000001001b037824 */ /* 0x000fc400078e021a */
[----:B------:R-:W-:Y:S01]  /*4e140*/  IMAD.MOV.U32 R0, RZ, RZ, R17 ;  /* 0x000000ffff007224 */ /* 0x000fe200078e0011 */
[----:B------:R-:W2:Y:S04]  /*4e150*/  LDL R26, [R1+0x530] ;  /* 0x00053000011a7983 */ /* 0x000ea80000100800 */
[----:B0-----:R-:W-:Y:S01]  /*4e160*/  STL.64 [R1+0x4e0], R8 ;  /* 0x0004e00801007387 */ /* 0x001fe20000100a00 */
[----:B------:R-:W-:-:S03]  /*4e170*/  IMAD.MOV.U32 R17, RZ, RZ, R8 ;  /* 0x000000ffff117224 */ /* 0x000fc600078e0008 */
[----:B------:R-:W-:Y:S01]  /*4e180*/  STL.64 [R1+0x4e8], R10 ;  /* 0x0004e80a01007387 */ /* 0x000fe20000100a00 */
[----:B------:R-:W-:-:S03]  /*4e190*/  IMAD.MOV.U32 R16, RZ, RZ, R9 ;  /* 0x000000ffff107224 */ /* 0x000fc600078e0009 */
[----:B------:R-:W0:Y:S02]  /*4e1a0*/  LDSM.16.M88.4 R8, [R28+UR6+0x2000] ;  /* 0x002000061c08783b */ /* 0x000e240008000200 */
[----:B0-----:R-:W-:Y:S02]  /*4e1b0*/  IMAD.MOV.U32 R19, RZ, RZ, R8 ;  /* 0x000000ffff137224 */ /* 0x001fe400078e0008 */
[----:B------:R-:W-:Y:S01]  /*4e1c0*/  IMAD.MOV.U32 R18, RZ, RZ, R9 ;  /* 0x000000ffff127224 */ /* 0x000fe200078e0009 */
[----:B------:R0:W-:Y:S04]  /*4e1d0*/  STL.64 [R1+0x4f0], R8 ;  /* 0x0004f00801007387 */ /* 0x0001e80000100a00 */
[----:B------:R1:W-:Y:S04]  /*4e1e0*/  STL.64 [R1+0x4f8], R10 ;  /* 0x0004f80a01007387 */ /* 0x0003e80000100a00 */
[----:B0-----:R-:W3:Y:S04]  /*4e1f0*/  LDL.LU.64 R8, [R1+0x740] ;  /* 0x0007400001087983 */ /* 0x001ee80000300a00 */
[----:B-1----:R-:W3:Y:S04]  /*4e200*/  LDL.LU.64 R10, [R1+0x748] ;  /* 0x00074800010a7983 */ /* 0x002ee80000300a00 */
[----:B------:R-:W-:Y:S04]  /*4e210*/  STL.64 [R1+0x2da0], R18 ;  /* 0x002da01201007387 */ /* 0x000fe80000100a00 */
[----:B------:R-:W-:Y:S04]  /*4e220*/  STL.64 [R1+0x2d98], R16 ;  /* 0x002d981001007387 */ /* 0x000fe80000100a00 */
[----:B------:R-:W0:Y:S01]  /*4e230*/  LDSM.16.M88.4 R16, [R28+UR6+0x2400] ;  /* 0x002400061c10783b */ /* 0x000e220008000200 */
[----:B------:R-:W-:-:S02]  /*4e240*/  IMAD R2, R25, 0x100, R24 ;  /* 0x0000010019027824 */ /* 0x000fc400078e0218 */
[----:B------:R-:W-:Y:S02]  /*4e250*/  IMAD.MOV.U32 R22, RZ, RZ, R5 ;  /* 0x000000ffff167224 */ /* 0x000fe400078e0005 */
[----:B------:R-:W-:Y:S01]  /*4e260*/  IMAD R5, R15, 0x100, R14 ;  /* 0x000001000f057824 */ /* 0x000fe200078e020e */
[----:B------:R-:W-:Y:S02]  /*4e270*/  F2FP.F16.E4M3.UNPACK_B R13, R3 ;  /* 0x00000003ff0d723e */ /* 0x000fe400020006ff */
[----:B------:R-:W-:Y:S02]  /*4e280*/  F2FP.F16.E4M3.UNPACK_B R14, R2 ;  /* 0x00000002ff0e723e */ /* 0x000fe400020006ff */
[----:B------:R-:W-:Y:S02]  /*4e290*/  F2FP.F16.E4M3.UNPACK_B R2, R23 ;  /* 0x00000017ff02723e */ /* 0x000fe400020006ff */
[----:B------:R-:W-:Y:S01]  /*4e2a0*/  F2FP.F16.E4M3.UNPACK_B R3, R22 ;  /* 0x00000016ff03723e */ /* 0x000fe200020006ff */
[----:B------:R-:W-:-:S02]  /*4e2b0*/  IMAD.MOV.U32 R29, RZ, RZ, R20 ;  /* 0x000000ffff1d7224 */ /* 0x000fc400078e0014 */
[----:B0-----:R-:W-:Y:S02]  /*4e2c0*/  IMAD.MOV.U32 R22, RZ, RZ, R16 ;  /* 0x000000ffff167224 */ /* 0x001fe400078e0010 */
[----:B------:R-:W-:Y:S01]  /*4e2d0*/  IMAD.MOV.U32 R23, RZ, RZ, R17 ;  /* 0x000000ffff177224 */ /* 0x000fe200078e0011 */
[----:B------:R-:W-:Y:S04]  /*4e2e0*/  STL.64 [R1+0x500], R16 ;  /* 0x0005001001007387 */ /* 0x000fe80000100a00 */
[----:B------:R0:W-:Y:S04]  /*4e2f0*/  STL.64 [R1+0x508], R18 ;  /* 0x0005081201007387 */ /* 0x0001e80000100a00 */
[----:B------:R-:W-:Y:S04]  /*4e300*/  STL.64 [R1+0xa0], R2 ;  /* 0x0000a00201007387 */ /* 0x000fe80000100a00 */
[----:B------:R1:W-:Y:S01]  /*4e310*/  STL.64 [R1+0x2da8], R22 ;  /* 0x002da81601007387 */ /* 0x0003e20000100a00 */
[----:B0-----:R-:W-:-:S03]  /*4e320*/  IMAD.MOV.U32 R19, RZ, RZ, R21 ;  /* 0x000000ffff137224 */ /* 0x001fc600078e0015 */
[----:B------:R-:W4:Y:S04]  /*4e330*/  LDL.LU.64 R20, [R1+0x760] ;  /* 0x0007600001147983 */ /* 0x000f280000300a00 */
[----:B-1----:R-:W4:Y:S04]  /*4e340*/  LDL.LU.64 R22, [R1+0x768] ;  /* 0x0007680001167983 */ /* 0x002f280000300a00 */
[----:B------:R-:W4:Y:S01]  /*4e350*/  LDL R24, [R1+0x5e0] ;  /* 0x0005e00001187983 */ /* 0x000f220000100800 */
[----:B------:R-:W-:Y:S01]  /*4e360*/  IMAD.MOV.U32 R25, RZ, RZ, R12 ;  /* 0x000000ffff197224 */ /* 0x000fe200078e000c */
[----:B------:R-:W-:-:S02]  /*4e370*/  F2FP.F16.E4M3.UNPACK_B R12, R5 ;  /* 0x00000005ff0c723e */ /* 0x000fc400020006ff */
[----:B------:R-:W-:Y:S02]  /*4e380*/  F2FP.F16.E4M3.UNPACK_B R15, R4 ;  /* 0x00000004ff0f723e */ /* 0x000fe400020006ff */
[----:B------:R-:W-:Y:S02]  /*4e390*/  F2FP.F16.E4M3.UNPACK_B R6, R6 ;  /* 0x00000006ff06723e */ /* 0x000fe400020006ff */
[----:B------:R-:W-:-:S03]  /*4e3a0*/  F2FP.F16.E4M3.UNPACK_B R7, R7 ;  /* 0x00000007ff07723e */ /* 0x000fc600020006ff */
[C---:B---3--:R-:W-:Y:S07]  /*4e3b0*/  HMMA.16816.F32 R8, R12.reuse, R2, R8 ;  /* 0x000000020c08723c */ /* 0x048fee0000001808 */
[----:B--2---:R-:W-:Y:S02]  /*4e3c0*/  F2FP.F16.E4M3.UNPACK_B R2, R26 ;  /* 0x0000001aff02723e */ /* 0x004fe400020006ff */
[----:B------:R-:W-:Y:S01]  /*4e3d0*/  F2FP.F16.E4M3.UNPACK_B R3, R25 ;  /* 0x00000019ff03723e */ /* 0x000fe200020006ff */
[----:B----4-:R0:W-:Y:S04]  /*4e3e0*/  STL [R1+0x2db0], R24 ;  /* 0x002db01801007387 */ /* 0x0101e80000100800 */
[----:B------:R-:W-:Y:S04]  /*4e3f0*/  STL [R1+0x98], R6 ;  /* 0x0000980601007387 */ /* 0x000fe80000100800 */
[----:B------:R-:W-:Y:S05]  /*4e400*/  STL [R1+0x9c], R7 ;  /* 0x00009c0701007387 */ /* 0x000fea0000100800 */
[----:B------:R-:W-:Y:S04]  /*4e410*/  STL.64 [R1+0xe0], R8 ;  /* 0x0000e00801007387 */ /* 0x000fe80000100a00 */
[----:B------:R-:W-:Y:S04]  /*4e420*/  STL.64 [R1+0xe8], R10 ;  /* 0x0000e80a01007387 */ /* 0x000fe80000100a00 */
[----:B------:R-:W1:Y:S01]  /*4e430*/  LDSM.16.M88.4 R8, [R28+UR6+0x2800] ;  /* 0x002800061c08783b */ /* 0x000e620008000200 */
[----:B0-----:R-:W-:Y:S03]  /*4e440*/  HMMA.16816.F32 R24, R12, R6, R20 ;  /* 0x000000060c18723c */ /* 0x001fe60000001814 */
[----:B------:R-:W0:Y:S04]  /*4e450*/  LDSM.16.M88.4 R20, [R28+UR6+0x2c00] ;  /* 0x002c00061c14783b */ /* 0x000e280008000200 */
[----:B-1----:R-:W-:Y:S04]  /*4e460*/  STL.64 [R1+0x520], R8 ;  /* 0x0005200801007387 */ /* 0x002fe80000100a00 */
[----:B------:R1:W-:Y:S01]  /*4e470*/  STL.64 [R1+0x528], R10 ;  /* 0x0005280a01007387 */ /* 0x0003e20000100a00 */
[----:B------:R-:W-:-:S02]  /*4e480*/  IMAD.MOV.U32 R4, RZ, RZ, R8 ;  /* 0x000000ffff047224 */ /* 0x000fc400078e0008 */
[----:B------:R-:W-:Y:S02]  /*4e490*/  IMAD.MOV.U32 R5, RZ, RZ, R9 ;  /* 0x000000ffff057224 */ /* 0x000fe400078e0009 */
[----:B0-----:R-:W-:Y:S02]  /*4e4a0*/  IMAD.MOV.U32 R6, RZ, RZ, R20 ;  /* 0x000000ffff067224 */ /* 0x001fe400078e0014 */
[----:B------:R-:W-:Y:S01]  /*4e4b0*/  IMAD.MOV.U32 R7, RZ, RZ, R21 ;  /* 0x000000ffff077224 */ /* 0x000fe200078e0015 */
[----:B-1----:R-:W2:Y:S04]  /*4e4c0*/  LDL.LU.64 R10, [R1+0x2dc0] ;  /* 0x002dc000010a7983 */ /* 0x002ea80000300a00 */
[----:B------:R-:W3:Y:S04]  /*4e4d0*/  LDL.LU.64 R8, [R1+0x2db8] ;  /* 0x002db80001087983 */ /* 0x000ee80000300a00 */
[----:B------:R0:W-:Y:S04]  /*4e4e0*/  STL.64 [R1+0x110], R24 ;  /* 0x0001101801007387 */ /* 0x0001e80000100a00 */
[----:B------:R1:W-:Y:S04]  /*4e4f0*/  STL.64 [R1+0x118], R26 ;  /* 0x0001181a01007387 */ /* 0x0003e80000100a00 */
[----:B------:R-:W-:Y:S04]  /*4e500*/  STL.64 [R1+0x540], R20 ;  /* 0x0005401401007387 */ /* 0x000fe80000100a00 */
[----:B------:R-:W-:Y:S04]  /*4e510*/  STL.64 [R1+0x548], R22 ;  /* 0x0005481601007387 */ /* 0x000fe80000100a00 */
[----:B------:R-:W-:Y:S04]  /*4e520*/  STL.64 [R1+0x90], R2 ;  /* 0x0000900201007387 */ /* 0x000fe80000100a00 */
[----:B0-----:R-:W4:Y:S04]  /*4e530*/  LDL.LU.64 R24, [R1+0x790] ;  /* 0x0007900001187983 */ /* 0x001f280000300a00 */
[----:B-1----:R-:W4:Y:S04]  /*4e540*/  LDL.LU.64 R26, [R1+0x798] ;  /* 0x00079800011a7983 */ /* 0x002f280000300a00 */
[----:B------:R-:W-:Y:S04]  /*4e550*/  STL.64 [R1+0x2d80], R6 ;  /* 0x002d800601007387 */ /* 0x000fe80000100a00 */
[----:B------:R0:W-:Y:S04]  /*4e560*/  STL.64 [R1+0x2d78], R4 ;  /* 0x002d780401007387 */ /* 0x0001e80000100a00 */
[----:B0-----:R-:W2:Y:S04]  /*4e570*/  LDL.LU.64 R4, [R1+0x780] ;  /* 0x0007800001047983 */ /* 0x001ea80000300a00 */
[----:B------:R-:W2:Y:S04]  /*4e580*/  LDL.LU.64 R6, [R1+0x788] ;  /* 0x0007880001067983 */ /* 0x000ea80000300a00 */
[----:B------:R-:W4:Y:S04]  /*4e590*/  LDL.LU.64 R20, [R1+0x7a0] ;  /* 0x0007a00001147983 */ /* 0x000f280000300a00 */
[----:B------:R-:W4:Y:S01]  /*4e5a0*/  LDL.LU.64 R22, [R1+0x7a8] ;  /* 0x0007a80001167983 */ /* 0x000f220000300a00 */
[----:B---3--:R-:W-:-:S02]  /*4e5b0*/  F2FP.F16.E4M3.UNPACK_B R8, R8 ;  /* 0x00000008ff08723e */ /* 0x008fc400020006ff */
[----:B------:R-:W-:-:S03]  /*4e5c0*/  F2FP.F16.E4M3.UNPACK_B R9, R9 ;  /* 0x00000009ff09723e */ /* 0x000fc600020006ff */
[----:B------:R-:W-:Y:S04]  /*4e5d0*/  STL [R1+0x88], R8 ;  /* 0x0000880801007387 */ /* 0x000fe80000100800 */
[----:B------:R-:W-:Y:S01]  /*4e5e0*/  STL [R1+0x8c], R9 ;  /* 0x00008c0901007387 */ /* 0x000fe20000100800 */
[----:B--2---:R-:W-:-:S15]  /*4e5f0*/  HMMA.16816.F32 R4, R12, R2, R4 ;  /* 0x000000020c04723c */ /* 0x004fde0000001804 */
[----:B------:R-:W-:-:S08]  /*4e600*/  NOP ;  /* 0x0000000000007918 */ /* 0x000fd00000000000 */
[----:B------:R-:W-:Y:S04]  /*4e610*/  STL.64 [R1+0x130], R4 ;  /* 0x0001300401007387 */ /* 0x000fe80000100a00 */
[----:B------:R-:W-:Y:S04]  /*4e620*/  STL.64 [R1+0x138], R6 ;  /* 0x0001380601007387 */ /* 0x000fe80000100a00 */
[----:B------:R-:W0:Y:S01]  /*4e630*/  LDSM.16.M88.4 R4, [R28+UR6+0x3000] ;  /* 0x003000061c04783b */ /* 0x000e220008000200 */
[----:B----4-:R-:W-:Y:S03]  /*4e640*/  HMMA.16816.F32 R24, R12, R8, R24 ;  /* 0x000000080c18723c */ /* 0x010fe60000001818 */
[----:B0-----:R-:W-:Y:S04]  /*4e650*/  STL.64 [R1+0x560], R4 ;  /* 0x0005600401007387 */ /* 0x001fe80000100a00 */
[----:B------:R0:W-:Y:S04]  /*4e660*/  STL.64 [R1+0x568], R6 ;  /* 0x0005680601007387 */ /* 0x0001e80000100a00 */
[----:B------:R-:W2:Y:S01]  /*4e670*/  LDL.LU.64 R16, [R1+0x7b0] ;  /* 0x0007b00001107983 */ /* 0x000ea20000300a00 */
[----:B0-----:R-:W-:-:S02]  /*4e680*/  F2FP.F16.E4M3.UNPACK_B R6, R19 ;  /* 0x00000013ff06723e */ /* 0x001fc400020006ff */
[----:B------:R-:W-:Y:S01]  /*4e690*/  F2FP.F16.E4M3.UNPACK_B R7, R29 ;  /* 0x0000001dff07723e */ /* 0x000fe200020006ff */
[----:B------:R-:W2:Y:S04]  /*4e6a0*/  LDL.LU.64 R18, [R1+0x7b8] ;  /* 0x0007b80001127983 */ /* 0x000ea80000300a00 */
[----:B------:R-:W-:Y:S04]  /*4e6b0*/  STL [R1+0x80], R6 ;  /* 0x0000800601007387 */ /* 0x000fe80000100800 */
[----:B------:R-:W-:Y:S04]  /*4e6c0*/  STL [R1+0x84], R7 ;  /* 0x0000840701007387 */ /* 0x000fe80000100800 */
[----:B------:R-:W-:Y:S04]  /*4e6d0*/  STL.64 [R1+0x150], R24 ;  /* 0x0001501801007387 */ /* 0x000fe80000100a00 */
[----:B------:R-:W-:Y:S04]  /*4e6e0*/  STL.64 [R1+0x158], R26 ;  /* 0x0001581a01007387 */ /* 0x000fe80000100a00 */
[----:B------:R-:W0:Y:S04]  /*4e6f0*/  LDSM.16.M88.4 R24, [R28+UR6+0x3400] ;  /* 0x003400061c18783b */ /* 0x000e280008000200 */
[----:B0-----:R0:W-:Y:S01]  /*4e700*/  STL.64 [R1+0x570], R24 ;  /* 0x0005701801007387 */ /* 0x0011e20000100a00 */
[----:B------:R-:W-:-:S03]  /*4e710*/  IMAD.MOV.U32 R8, RZ, RZ, R24 ;  /* 0x000000ffff087224 */ /* 0x000fc600078e0018 */
[----:B------:R1:W-:Y:S04]  /*4e720*/  STL.64 [R1+0x578], R26 ;  /* 0x0005781a01007387 */ /* 0x0003e80000100a00 */
[----:B0-----:R-:W3:Y:S01]  /*4e730*/  LDL.LU R24, [R1+0x2db0] ;  /* 0x002db00001187983 */ /* 0x001ee20000300800 */
[----:B------:R-:W-:Y:S02]  /*4e740*/  IMAD.MOV.U32 R2, RZ, RZ, R4 ;  /* 0x000000ffff027224 */ /* 0x000fe400078e0004 */
[----:B------:R-:W-:Y:S02]  /*4e750*/  IMAD.MOV.U32 R9, RZ, RZ, R25 ;  /* 0x000000ffff097224 */ /* 0x000fe400078e0019 */
[----:B------:R-:W-:Y:S01]  /*4e760*/  IMAD.MOV.U32 R3, RZ, RZ, R5 ;  /* 0x000000ffff037224 */ /* 0x000fe200078e0005 */
[----:B------:R-:W-:-:S02]  /*4e770*/  F2FP.F16.E4M3.UNPACK_B R5, R11 ;  /* 0x0000000bff05723e */ /* 0x000fc400020006ff */
[----:B---3--:R-:W-:Y:S02]  /*4e780*/  F2FP.F16.E4M3.UNPACK_B R4, R24 ;  /* 0x00000018ff04723e */ /* 0x008fe400020006ff */
[C---:B-1----:R-:W-:Y:S01]  /*4e790*/  HMMA.16816.F32 R24, R12.reuse, R6, R20 ;  /* 0x000000060c18723c */ /* 0x042fe20000001814 */
[----:B------:R-:W0:Y:S05]  /*4e7a0*/  LDSM.16.M88.4 R20, [R28+UR6+0x3800] ;  /* 0x003800061c14783b */ /* 0x000e2a0008000200 */
[----:B--2---:R-:W-:-:S15]  /*4e7b0*/  HMMA.16816.F32 R16, R12, R4, R16 ;  /* 0x000000040c10723c */ /* 0x004fde0000001810 */
[----:B------:R-:W-:-:S02]  /*4e7c0*/  NOP ;  /* 0x0000000000007918 */ /* 0x000fc40000000000 */
[----:B------:R0:W-:Y:S04]  /*4e7d0*/  STL.64 [R1+0x170], R24 ;  /* 0x0001701801007387 */ /* 0x0001e80000100a00 */
[----:B------:R-:W-:Y:S01]  /*4e7e0*/  STL.64 [R1+0x178], R26 ;  /* 0x0001781a01007387 */ /* 0x000fe20000100a00 */
[----:B0-----:R-:W-:-:S03]  /*4e7f0*/  IMAD.MOV.U32 R24, RZ, RZ, R20 ;  /* 0x000000ffff187224 */ /* 0x001fc600078e0014 */
[----:B------:R-:W-:Y:S04]  /*4e800*/  STL.64 [R1+0x580], R20 ;  /* 0x0005801401007387 */ /* 0x000fe80000100a00 */
[----:B------:R0:W-:Y:S04]  /*4e810*/  STL.64 [R1+0x588], R22 ;  /* 0x0005881601007387 */ /* 0x0001e80000100a00 */
[----:B0-----:R-:W2:Y:S04]  /*4e820*/  LDL.LU.64 R22, [R1+0x2da8] ;  /* 0x002da80001167983 */ /* 0x001ea80000300a00 */
[----:B------:R-:W-:Y:S04]  /*4e830*/  STL.64 [R1+0x78], R4 ;  /* 0x0000780401007387 */ /* 0x000fe80000100a00 */
[----:B------:R0:W-:Y:S04]  /*4e840*/  STL [R1+0x2d70], R24 ;  /* 0x002d701801007387 */ /* 0x0001e80000100800 */
[----:B0-----:R-:W3:Y:S04]  /*4e850*/  LDL.LU.64 R24, [R1+0x7c0] ;  /* 0x0007c00001187983 */ /* 0x001ee80000300a00 */
[----:B------:R-:W3:Y:S04]  /*4e860*/  LDL.LU.64 R26, [R1+0x7c8] ;  /* 0x0007c800011a7983 */ /* 0x000ee80000300a00 */
[----:B------:R-:W-:Y:S04]  /*4e870*/  STL.64 [R1+0x190], R16 ;  /* 0x0001901001007387 */ /* 0x000fe80000100a00 */
[----:B------:R-:W-:Y:S04]  /*4e880*/  STL.64 [R1+0x198], R18 ;  /* 0x0001981201007387 */ /* 0x000fe80000100a00 */
[----:B------:R-:W0:Y:S01]  /*4e890*/  LDSM.16.M88.4 R16, [R28+UR6+0x3c00] ;  /* 0x003c00061c10783b */ /* 0x000e220008000200 */
[----:B------:R-:W-:-:S02]  /*4e8a0*/  F2FP.F16.E4M3.UNPACK_B R6, R10 ;  /* 0x0000000aff06723e */ /* 0x000fc400020006ff */
[----:B------:R-:W-:Y:S01]  /*4e8b0*/  F2FP.F16.E4M3.UNPACK_B R7, R0 ;  /* 0x00000000ff07723e */ /* 0x000fe200020006ff */
[----:B------:R-:W-:Y:S01]  /*4e8c0*/  IMAD.MOV.U32 R11, RZ, RZ, R21 ;  /* 0x000000ffff0b7224 */ /* 0x000fe200078e0015 */
[----:B0-----:R-:W-:Y:S04]  /*4e8d0*/  STL.64 [R1+0x590], R16 ;  /* 0x0005901001007387 */ /* 0x001fe80000100a00 */
[----:B------:R0:W-:Y:S01]  /*4e8e0*/  STL.64 [R1+0x598], R18 ;  /* 0x0005981201007387 */ /* 0x0001e20000100a00 */
[----:B------:R-:W-:Y:S02]  /*4e8f0*/  IMAD.MOV.U32 R10, RZ, RZ, R16 ;  /* 0x000000ffff0a7224 */ /* 0x000fe400078e0010 */
[----:B------:R-:W-:Y:S01]  /*4e900*/  IMAD.MOV.U32 R0, RZ, RZ, R17 ;  /* 0x000000ffff007224 */ /* 0x000fe200078e0011 */
[----:B0-----:R-:W4:Y:S04]  /*4e910*/  LDL.LU.64 R18, [R1+0x2da0] ;  /* 0x002da00001127983 */ /* 0x001f280000300a00 */
[----:B------:R-:W2:Y:S04]  /*4e920*/  LDL.LU.64 R16, [R1+0x2d98] ;  /* 0x002d980001107983 */ /* 0x000ea80000300a00 */
[----:B------:R-:W-:Y:S04]  /*4e930*/  STL.64 [R1+0x70], R6 ;  /* 0x0000700601007387 */ /* 0x000fe80000100a00 */
[----:B------:R-:W-:Y:S04]  /*4e940*/  STL.64 [R1+0x2d90], R10 ;  /* 0x002d900a01007387 */ /* 0x000fe80000100a00 */
[----:B------:R0:W-:Y:S04]  /*4e950*/  STL.64 [R1+0x2d88], R8 ;  /* 0x002d880801007387 */ /* 0x0001e80000100a00 */
[----:B0-----:R-:W4:Y:S04]  /*4e960*/  LDL.LU.64 R8, [R1+0x1d0] ;  /* 0x0001d00001087983 */ /* 0x001f280000300a00 */
[----:B------:R-:W4:Y:S01]  /*4e970*/  LDL.LU.64 R10, [R1+0x1d8] ;  /* 0x0001d800010a7983 */ /* 0x000f220000300a00 */
[----:B---3--:R-:W-:-:S15]  /*4e980*/  HMMA.16816.F32 R24, R12, R6, R24 ;  /* 0x000000060c18723c */ /* 0x008fde0000001818 */
[----:B------:R-:W-:-:S08]  /*4e990*/  NOP ;  /* 0x0000000000007918 */ /* 0x000fd00000000000 */
[----:B------:R-:W-:Y:S04]  /*4e9a0*/  STL.64 [R1+0x1b0], R24 ;  /* 0x0001b01801007387 */ /* 0x000fe80000100a00 */
[----:B------:R-:W-:Y:S04]  /*4e9b0*/  STL.64 [R1+0x1b8], R26 ;  /* 0x0001b81a01007387 */ /* 0x000fe80000100a00 */
[----:B------:R-:W0:Y:S01]  /*4e9c0*/  LDSM.16.M88.4 R24, [R28+UR6+0x4000] ;  /* 0x004000061c18783b */ /* 0x000e220008000200 */
[----:B--2---:R-:W-:Y:S02]  /*4e9d0*/  F2FP.F16.E4M3.UNPACK_B R4, R17 ;  /* 0x00000011ff04723e */ /* 0x004fe400020006ff */
[----:B------:R-:W-:Y:S01]  /*4e9e0*/  F2FP.F16.E4M3.UNPACK_B R5, R16 ;  /* 0x00000010ff05723e */ /* 0x000fe200020006ff */
[----:B0-----:R-:W-:Y:S04]  /*4e9f0*/  STL.64 [R1+0x5a0], R24 ;  /* 0x0005a01801007387 */ /* 0x001fe80000100a00 */
[----:B------:R-:W-:Y:S04]  /*4ea00*/  STL.64 [R1+0x5a8], R26 ;  /* 0x0005a81a01007387 */ /* 0x000fe80000100a00 */
[----:B------:R4:W-:Y:S02]  /*4ea10*/  STL.64 [R1+0x68], R4 ;  /* 0x0000680401007387 */ /* 0x0009e40000100a00 */
[----:B----4-:R-:W-:Y:S01]  /*4ea20*/  HMMA.16816.F32 R4, R12, R4, R8 ;  /* 0x000000040c04723c */ /* 0x010fe20000001808 */
[----:B------:R-:W-:-:S02]  /*4ea30*/  IMAD.MOV.U32 R17, RZ, RZ, R24 ;  /* 0x000000ffff117224 */ /* 0x000fc400078e0018 */
[----:B------:R-:W-:Y:S02]  /*4ea40*/  IMAD.MOV.U32 R16, RZ, RZ, R25 ;  /* 0x000000ffff107224 */ /* 0x000fe400078e0019 */
[----:B------:R-:W2:Y:S04]  /*4ea50*/  LDL.LU.64 R24, [R1+0x210] ;  /* 0x0002100001187983 */ /* 0x000ea80000300a00 */
[----:B------:R-:W2:Y:S04]  /*4ea60*/  LDL.LU.64 R26, [R1+0x218] ;  /* 0x00021800011a7983 */ /* 0x000ea80000300a00 */
[----:B------:R-:W3:Y:S04]  /*4ea70*/  LDL.LU.64 R10, [R1+0x2d90] ;  /* 0x002d9000010a7983 */ /* 0x000ee80000300a00 */
[----:B------:R-:W4:Y:S06]  /*4ea80*/  LDL.LU.64 R8, [R1+0x2d88] ;  /* 0x002d880001087983 */ /* 0x000f2c0000300a00 */
[----:B------:R-:W-:Y:S04]  /*4ea90*/  STL.64 [R1+0x1d0], R4 ;  /* 0x0001d00401007387 */ /* 0x000fe80000100a00 */
[----:B------:R-:W-:Y:S04]  /*4eaa0*/  STL.64 [R1+0x1d8], R6 ;  /* 0x0001d80601007387 */ /* 0x000fe80000100a00 */
[----:B------:R-:W0:Y:S01]  /*4eab0*/  LDSM.16.M88.4 R4, [R28+UR6+0x4400] ;  /* 0x004400061c04783b */ /* 0x000e220008000200 */
[----:B------:R-:W-:-:S02]  /*4eac0*/  F2FP.F16.E4M3.UNPACK_B R20, R19 ;  /* 0x00000013ff14723e */ /* 0x000fc400020006ff */
[----:B------:R-:W-:Y:S01]  /*4ead0*/  F2FP.F16.E4M3.UNPACK_B R21, R18 ;  /* 0x00000012ff15723e */ /* 0x000fe200020006ff */
[----:B0-----:R-:W-:Y:S01]  /*4eae0*/  IMAD.MOV.U32 R19, RZ, RZ, R4 ;  /* 0x000000ffff137224 */ /* 0x001fe200078e0004 */
[----:B------:R-:W-:Y:S01]  /*4eaf0*/  STL.64 [R1+0x5d0], R4 ;  /* 0x0005d00401007387 */ /* 0x000fe20000100a00 */
[----:B------:R-:W-:-:S03]  /*4eb00*/  IMAD.MOV.U32 R18, RZ, RZ, R5 ;  /* 0x000000ffff127224 */ /* 0x000fc600078e0005 */
[----:B------:R0:W-:Y:S04]  /*4eb10*/  STL.64 [R1+0x5d8], R6 ;  /* 0x0005d80601007387 */ /* 0x0001e80000100a00 */
[----:B0-----:R-:W3:Y:S04]  /*4eb20*/  LDL.LU.64 R6, [R1+0x2d80] ;  /* 0x002d800001067983 */ /* 0x001ee80000300a00 */
[----:B------:R-:W4:Y:S04]  /*4eb30*/  LDL.LU.64 R4, [R1+0x2d78] ;  /* 0x002d780001047983 */ /* 0x000f280000300a00 */
[----:B------:R-:W-:Y:S04]  /*4eb40*/  STL.64 [R1+0x60], R20 ;  /* 0x0000601401007387 */ /* 0x000fe80000100a00 */
[----:B------:R-:W-:Y:S04]  /*4eb50*/  STL.64 [R1+0x2d68], R18 ;  /* 0x002d681201007387 */ /* 0x000fe80000100a00 */
[----:B------:R0:W-:Y:S04]  /*4eb60*/  STL.64 [R1+0x2d60], R16 ;  /* 0x002d601001007387 */ /* 0x0001e80000100a00 */
[----:B0-----:R-:W3:Y:S04]  /*4eb70*/  LDL.LU.64 R16, [R1+0x1f0] ;  /* 0x0001f00001107983 */ /* 0x001ee80000300a00 */
[----:B------:R-:W3:Y:S01]  /*4eb80*/  LDL.LU.64 R18, [R1+0x1f8] ;  /* 0x0001f80001127983 */ /* 0x000ee20000300a00 */
[----:B------:R-:W-:-:S02]  /*4eb90*/  F2FP.F16.E4M3.UNPACK_B R22, R22 ;  /* 0x00000016ff16723e */ /* 0x000fc400020006ff */
[----:B------:R-:W-:-:S07]  /*4eba0*/  F2FP.F16.E4M3.UNPACK_B R23, R23 ;  /* 0x00000017ff17723e */ /* 0x000fce00020006ff */
[C---:B--2---:R-:W-:Y:S06]  /*4ebb0*/  HMMA.16816.F32 R24, R12.reuse, R22, R24 ;  /* 0x000000160c18723c */ /* 0x044fec0000001818 */
[----:B---3--:R-:W-:-:S15]  /*4ebc0*/  HMMA.16816.F32 R16, R12, R20, R16 ;  /* 0x000000140c10723c */ /* 0x008fde0000001810 */
[----:B------:R-:W-:-:S08]  /*4ebd0*/  NOP ;  /* 0x0000000000007918 */ /* 0x000fd00000000000 */
[----:B------:R-:W-:Y:S04]  /*4ebe0*/  STL.64 [R1+0x1f0], R16 ;  /* 0x0001f01001007387 */ /* 0x000fe80000100a00 */
[----:B------:R-:W-:Y:S04]  /*4ebf0*/  STL.64 [R1+0x1f8], R18 ;  /* 0x0001f81201007387 */ /* 0x000fe80000100a00 */
[----:B------:R-:W0:Y:S01]  /*4ec00*/  LDSM.16.M88.4 R16, [R28+UR6+0x4800] ;  /* 0x004800061c10783b */ /* 0x000e220008000200 */
[----:B----4-:R-:W-:-:S03]  /*4ec10*/  F2FP.F16.E4M3.UNPACK_B R4, R4 ;  /* 0x00000004ff04723e */ /* 0x010fc600020006ff */
[----:B0-----:R0:W-:Y:S04]  /*4ec20*/  STL.64 [R1+0x5f0], R16 ;  /* 0x0005f01001007387 */ /* 0x0011e80000100a00 */
[----:B------:R1:W-:Y:S01]  /*4ec30*/  STL.64 [R1+0x5f8], R18 ;  /* 0x0005f81201007387 */ /* 0x0003e20000100a00 */
[----:B------:R-:W-:Y:S02]  /*4ec40*/  IMAD.MOV.U32 R21, RZ, RZ, R16 ;  /* 0x000000ffff157224 */ /* 0x000fe400078e0010 */
[----:B------:R-:W-:Y:S01]  /*4ec50*/  IMAD.MOV.U32 R20, RZ, RZ, R17 ;  /* 0x000000ffff147224 */ /* 0x000fe200078e0011 */
[----:B------:R-:W-:Y:S04]  /*4ec60*/  STL.64 [R1+0x58], R22 ;  /* 0x0000581601007387 */ /* 0x000fe80000100a00 */
[----:B0-----:R-:W2:Y:S04]  /*4ec70*/  LDL.LU.64 R16, [R1+0x250] ;  /* 0x0002500001107983 */ /* 0x001ea80000300a00 */
[----:B------:R-:W-:Y:S04]  /*4ec80*/  STL [R1+0x50], R4 ;  /* 0x0000500401007387 */ /* 0x000fe80000100800 */
[----:B------:R-:W-:Y:S04]  /*4ec90*/  STL.64 [R1+0x210], R24 ;  /* 0x0002101801007387 */ /* 0x000fe80000100a00 */
[----:B------:R-:W-:Y:S04]  /*4eca0*/  STL.64 [R1+0x218], R26 ;  /* 0x0002181a01007387 */ /* 0x000fe80000100a00 */
[----:B------:R-:W0:Y:S01]  /*4ecb0*/  LDSM.16.M88.4 R24, [R28+UR6+0x4c00] ;  /* 0x004c00061c18783b */ /* 0x000e220008000200 */
[----:B------:R-:W-:-:S03]  /*4ecc0*/  F2FP.F16.E4M3.UNPACK_B R5, R5 ;  /* 0x00000005ff05723e */ /* 0x000fc600020006ff */
[----:B-1----:R-:W2:Y:S04]  /*4ecd0*/  LDL.LU.64 R18, [R1+0x258] ;  /* 0x0002580001127983 */ /* 0x002ea80000300a00 */
[----:B------:R-:W-:Y:S01]  /*4ece0*/  STL [R1+0x54], R5 ;  /* 0x0000540501007387 */ /* 0x000fe20000100800 */
[----:B0-----:R-:W-:Y:S02]  /*4ecf0*/  IMAD.MOV.U32 R23, RZ, RZ, R24 ;  /* 0x000000ffff177224 */ /* 0x001fe400078e0018 */
[----:B------:R-:W-:Y:S01]  /*4ed00*/  IMAD.MOV.U32 R22, RZ, RZ, R25 ;  /* 0x000000ffff167224 */ /* 0x000fe200078e0019 */
[----:B------:R0:W-:Y:S04]  /*4ed10*/  STL.64 [R1+0x600], R24 ;  /* 0x0006001801007387 */ /* 0x0001e80000100a00 */
[----:B------:R-:W-:Y:S04]  /*4ed20*/  STL.64 [R1+0x608], R26 ;  /* 0x0006081a01007387 */ /* 0x000fe80000100a00 */
[----:B0-----:R-:W3:Y:S04]  /*4ed30*/  LDL.LU R24, [R1+0x2d70] ;  /* 0x002d700001187983 */ /* 0x001ee80000300800 */
[----:B------:R-:W-:Y:S04]  /*4ed40*/  STL.64 [R1+0x2d58], R22 ;  /* 0x002d581601007387 */ /* 0x000fe80000100a00 */
[----:B------:R0:W-:Y:S04]  /*4ed50*/  STL.64 [R1+0x2d50], R20 ;  /* 0x002d501401007387 */ /* 0x0001e80000100a00 */
[----:B0-----:R-:W4:Y:S04]  /*4ed60*/  LDL.LU.64 R20, [R1+0x230] ;  /* 0x0002300001147983 */ /* 0x001f280000300a00 */
[----:B------:R-:W4:Y:S01]  /*4ed70*/  LDL.LU.64 R22, [R1+0x238] ;  /* 0x0002380001167983 */ /* 0x000f220000300a00 */
[----:B------:R-:W-:-:S05]  /*4ed80*/  F2FP.F16.E4M3.UNPACK_B R6, R6 ;  /* 0x00000006ff06723e */ /* 0x000fca00020006ff */
[----:B------:R-:W-:Y:S01]  /*4ed90*/  STL [R1+0x48], R6 ;  /* 0x0000480601007387 */ /* 0x000fe20000100800 */
[----:B------:R-:W-:Y:S02]  /*4eda0*/  F2FP.F16.E4M3.UNPACK_B R7, R7 ;  /* 0x00000007ff07723e */ /* 0x000fe400020006ff */
[----:B------:R-:W-:Y:S02]  /*4edb0*/  F2FP.F16.E4M3.UNPACK_B R2, R2 ;  /* 0x00000002ff02723e */ /* 0x000fe400020006ff */
[----:B------:R-:W-:-:S03]  /*4edc0*/  F2FP.F16.E4M3.UNPACK_B R3, R3 ;  /* 0x00000003ff03723e */ /* 0x000fc600020006ff */
[C---:B--2---:R-:W-:Y:S06]  /*4edd0*/  HMMA.16816.F32 R16, R12.reuse, R6, R16 ;  /* 0x000000060c10723c */ /* 0x044fec0000001810 */
[----:B----4-:R-:W-:-:S15]  /*4ede0*/  HMMA.16816.F32 R20, R12, R4, R20 ;  /* 0x000000040c14723c */ /* 0x010fde0000001814 */
[----:B------:R-:W-:-:S08]  /*4edf0*/  NOP ;  /* 0x0000000000007918 */ /* 0x000fd00000000000 */
[----:B------:R-:W-:Y:S04]  /*4ee00*/  STL.64 [R1+0x230], R20 ;  /* 0x0002301401007387 */ /* 0x000fe80000100a00 */
[----:B------:R-:W-:Y:S04]  /*4ee10*/  STL.64 [R1+0x238], R22 ;  /* 0x0002381601007387 */ /* 0x000fe80000100a00 */
[----:B------:R-:W0:Y:S04]  /*4ee20*/  LDSM.16.M88.4 R20, [R28+UR6+0x5000] ;  /* 0x005000061c14783b */ /* 0x000e280008000200 */
[----:B------:R-:W-:Y:S04]  /*4ee30*/  STL [R1+0x4c], R7 ;  /* 0x00004c0701007387 */ /* 0x000fe80000100800 */
[----:B0-----:R0:W-:Y:S04]  /*4ee40*/  STL.64 [R1+0x610], R20 ;  /* 0x0006101401007387 */ /* 0x0011e80000100a00 */
[----:B------:R1:W-:Y:S01]  /*4ee50*/  STL.64 [R1+0x618], R22 ;  /* 0x0006181601007387 */ /* 0x0003e20000100a00 */
[----:B------:R-:W-:-:S02]  /*4ee60*/  IMAD.MOV.U32 R4, RZ, RZ, R20 ;  /* 0x000000ffff047224 */ /* 0x000fc400078e0014 */
[----:B------:R-:W-:Y:S01]  /*4ee70*/  IMAD.MOV.U32 R5, RZ, RZ, R21 ;  /* 0x000000ffff057224 */ /* 0x000fe200078e0015 */
[----:B------:R-:W-:Y:S04]  /*4ee80*/  STL.64 [R1+0x40], R2 ;  /* 0x0000400201007387 */ /* 0x000fe80000100a00 */
[----:B0-----:R-:W2:Y:S04]  /*4ee90*/  LDL.LU.64 R20, [R1+0x290] ;  /* 0x0002900001147983 */ /* 0x001ea80000300a00 */
[----:B-1----:R-:W2:Y:S04]  /*4eea0*/  LDL.LU.64 R22, [R1+0x298] ;  /* 0x0002980001167983 */ /* 0x002ea80000300a00 */
[----:B------:R-:W-:Y:S04]  /*4eeb0*/  STL.64 [R1+0x250], R16 ;  /* 0x0002501001007387 */ /* 0x000fe80000100a00 */
[----:B------:R-:W-:Y:S04]  /*4eec0*/  STL.64 [R1+0x258], R18 ;  /* 0x0002581201007387 */ /* 0x000fe80000100a00 */
[----:B------:R-:W0:Y:S02]  /*4eed0*/  LDSM.16.M88.4 R16, [R28+UR6+0x5400] ;  /* 0x005400061c10783b */ /* 0x000e240008000200 */
[----:B0-----:R-:W-:-:S02]  /*4eee0*/  IMAD.MOV.U32 R7, RZ, RZ, R16 ;  /* 0x000000ffff077224 */ /* 0x001fc400078e0010 */
[----:B------:R-:W-:Y:S01]  /*4eef0*/  IMAD.MOV.U32 R6, RZ, RZ, R17 ;  /* 0x000000ffff067224 */ /* 0x000fe200078e0011 */
[----:B------:R0:W-:Y:S04]  /*4ef00*/  STL.64 [R1+0x620], R16 ;  /* 0x0006201001007387 */ /* 0x0001e80000100a00 */
[----:B------:R1:W-:Y:S04]  /*4ef10*/  STL.64 [R1+0x628], R18 ;  /* 0x0006281201007387 */ /* 0x0003e80000100a00 */
[----:B0-----:R-:W4:Y:S04]  /*4ef20*/  LDL.LU.64 R16, [R1+0x2b0] ;  /* 0x0002b00001107983 */ /* 0x001f280000300a00 */
[----:B-1----:R-:W4:Y:S04]  /*4ef30*/  LDL.LU.64 R18, [R1+0x2b8] ;  /* 0x0002b80001127983 */ /* 0x002f280000300a00 */
[----:B------:R-:W-:Y:S04]  /*4ef40*/  STL.64 [R1+0x2d38], R6 ;  /* 0x002d380601007387 */ /* 0x000fe80000100a00 */
[----:B------:R0:W-:Y:S04]  /*4ef50*/  STL.64 [R1+0x2d30], R4 ;  /* 0x002d300401007387 */ /* 0x0001e80000100a00 */
[----:B0-----:R-:W3:Y:S04]  /*4ef60*/  LDL.LU.64 R4, [R1+0x270] ;  /* 0x0002700001047983 */ /* 0x001ee80000300a00 */
[----:B------:R-:W3:Y:S01]  /*4ef70*/  LDL.LU.64 R6, [R1+0x278] ;  /* 0x0002780001067983 */ /* 0x000ee20000300a00 */
[----:B------:R-:W-:-:S02]  /*4ef80*/  F2FP.F16.E4M3.UNPACK_B R8, R8 ;  /* 0x00000008ff08723e */ /* 0x000fc400020006ff */
[----:B------:R-:W-:Y:S01]  /*4ef90*/  F2FP.F16.E4M3.UNPACK_B R9, R9 ;  /* 0x00000009ff09723e */ /* 0x000fe200020006ff */
[----:B---3--:R-:W-:-:S15]  /*4efa0*/  HMMA.16816.F32 R4, R12, R2, R4 ;  /* 0x000000020c04723c */ /* 0x008fde0000001804 */
[----:B------:R-:W-:-:S08]  /*4efb0*/  NOP ;  /* 0x0000000000007918 */ /* 0x000fd00000000000 */
[----:B------:R-:W-:Y:S04]  /*4efc0*/  STL.64 [R1+0x270], R4 ;  /* 0x0002700401007387 */ /* 0x000fe80000100a00 */
[----:B------:R-:W-:Y:S04]  /*4efd0*/  STL.64 [R1+0x278], R6 ;  /* 0x0002780601007387 */ /* 0x000fe80000100a00 */
[----:B------:R-:W0:Y:S02]  /*4efe0*/  LDSM.16.M88.4 R4, [R28+UR6+0x5800] ;  /* 0x005800061c04783b */ /* 0x000e240008000200 */
[----:B0-----:R-:W-:-:S02]  /*4eff0*/  IMAD.MOV.U32 R2, RZ, RZ, R4 ;  /* 0x000000ffff027224 */ /* 0x001fc400078e0004 */
[----:B------:R0:W-:Y:S02]  /*4f000*/  STL.64 [R1+0x630], R4 ;  /* 0x0006300401007387 */ /* 0x0001e40000100a00 */
[----:B0-----:R-:W-:Y:S02]  /*4f010*/  F2FP.F16.E4M3.UNPACK_B R4, R24 ;  /* 0x00000018ff04723e */ /* 0x001fe400020006ff */
[----:B--2---:R-:W-:Y:S01]  /*4f020*/  HMMA.16816.F32 R24, R12, R8, R20 ;  /* 0x000000080c18723c */ /* 0x004fe20000001814 */
[----:B------:R-:W0:Y:S01]  /*4f030*/  LDSM.16.M88.4 R20, [R28+UR6+0x5c00] ;  /* 0x005c00061c14783b */ /* 0x000e220008000200 */
[----:B------:R-:W-:Y:S01]  /*4f040*/  IMAD.MOV.U32 R3, RZ, RZ, R5 ;  /* 0x000000ffff037224 */ /* 0x000fe200078e0005 */
[----:B------:R-:W-:-:S07]  /*4f050*/  F2FP.F16.E4M3.UNPACK_B R5, R11 ;  /* 0x0000000bff05723e */ /* 0x000fce00020006ff */
[----:B----4-:R-:W-:Y:S01]  /*4f060*/  HMMA.16816.F32 R16, R12, R4, R16 ;  /* 0x000000040c10723c */ /* 0x010fe20000001810 */
[----:B------:R1:W-:Y:S04]  /*4f070*/  STL.64 [R1+0x638], R6 ;  /* 0x0006380601007387 */ /* 0x0003e80000100a00 */
[----:B------:R-:W-:Y:S08]  /*4f080*/  STL.64 [R1+0x38], R8 ;  /* 0x0000380801007387 */ /* 0x000ff00000100a00 */
[----:B------:R2:W-:Y:S04]  /*4f090*/  STL.64 [R1+0x290], R24 ;  /* 0x0002901801007387 */ /* 0x0005e80000100a00 */
[----:B------:R3:W-:Y:S01]  /*4f0a0*/  STL.64 [R1+0x298], R26 ;  /* 0x0002981a01007387 */ /* 0x0007e20000100a00 */
[----:B-1----:R-:W-:-:S03]  /*4f0b0*/  F2FP.F16.E4M3.UNPACK_B R6, R10 ;  /* 0x0000000aff06723e */ /* 0x002fc600020006ff */
[----:B0-----:R0:W-:Y:S04]  /*4f0c0*/  STL.64 [R1+0x640], R20 ;  /* 0x0006401401007387 */ /* 0x0011e80000100a00 */
[----:B------:R1:W-:Y:S04]  /*4f0d0*/  STL.64 [R1+0x648], R22 ;  /* 0x0006481601007387 */ /* 0x0003e80000100a00 */
[----:B------:R-:W-:Y:S04]  /*4f0e0*/  STL [R1+0x30], R4 ;  /* 0x0000300401007387 */ /* 0x000fe80000100800 */
[----:B--2---:R-:W2:Y:S04]  /*4f0f0*/  LDL.LU.64 R24, [R1+0x2e0] ;  /* 0x0002e00001187983 */ /* 0x004ea80000300a00 */
[----:B---3--:R-:W2:Y:S04]  /*4f100*/  LDL.LU.64 R26, [R1+0x2e8] ;  /* 0x0002e800011a7983 */ /* 0x008ea80000300a00 */
[----:B------:R-:W-:Y:S04]  /*4f110*/  STL [R1+0x28], R6 ;  /* 0x0000280601007387 */ /* 0x000fe80000100800 */
[----:B------:R-:W-:Y:S04]  /*4f120*/  STL.64 [R1+0x2b0], R16 ;  /* 0x0002b01001007387 */ /* 0x000fe80000100a00 */
[----:B------:R-:W-:Y:S04]  /*4f130*/  STL.64 [R1+0x2b8], R18 ;  /* 0x0002b81201007387 */ /* 0x000fe80000100a00 */
[----:B------:R-:W3:Y:S01]  /*4f140*/  LDSM.16.M88.4 R16, [R28+UR6+0x6000] ;  /* 0x006000061c10783b */ /* 0x000ee20008000200 */
[----:B------:R-:W-:Y:S01]  /*4f150*/  F2FP.F16.E4M3.UNPACK_B R7, R0 ;  /* 0x00000000ff07723e */ /* 0x000fe200020006ff */
[----:B------:R-:W-:-:S02]  /*4f160*/  IMAD.MOV.U32 R0, RZ, RZ, R5 ;  /* 0x000000ffff007224 */ /* 0x000fc400078e0005 */
[----:B------:R-:W-:Y:S02]  /*4f170*/  IMAD.MOV.U32 R8, RZ, RZ, R20 ;  /* 0x000000ffff087224 */ /* 0x000fe400078e0014 */
[----:B------:R-:W-:Y:S02]  /*4f180*/  IMAD.MOV.U32 R9, RZ, RZ, R21 ;  /* 0x000000ffff097224 */ /* 0x000fe400078e0015 */
[----:B0-----:R-:W4:Y:S04]  /*4f190*/  LDL.LU.64 R20, [R1+0x300] ;  /* 0x0003000001147983 */ /* 0x001f280000300a00 */
[----:B------:R-:W-:Y:S04]  /*4f1a0*/  STL [R1+0x2c], R7 ;  /* 0x00002c0701007387 */ /* 0x000fe80000100800 */
[----:B-1----:R-:W4:Y:S04]  /*4f1b0*/  LDL.LU.64 R22, [R1+0x308] ;  /* 0x0003080001167983 */ /* 0x002f280000300a00 */
[----:B------:R-:W-:Y:S04]  /*4f1c0*/  STL [R1+0x2bb0], R0 ;  /* 0x002bb00001007387 */ /* 0x000fe80000100800 */
[----:B---3--:R-:W-:Y:S04]  /*4f1d0*/  STL.64 [R1+0x650], R16 ;  /* 0x0006501001007387 */ /* 0x008fe80000100a00 */
[----:B------:R0:W-:Y:S01]  /*4f1e0*/  STL.64 [R1+0x658], R18 ;  /* 0x0006581201007387 */ /* 0x0001e20000100a00 */
[----:B------:R-:W-:-:S02]  /*4f1f0*/  IMAD.MOV.U32 R10, RZ, RZ, R16 ;  /* 0x000000ffff0a7224 */ /* 0x000fc400078e0010 */
[----:B------:R-:W-:Y:S01]  /*4f200*/  IMAD.MOV.U32 R11, RZ, RZ, R17 ;  /* 0x000000ffff0b7224 */ /* 0x000fe200078e0011 */
[----:B0-----:R-:W3:Y:S04]  /*4f210*/  LDL.LU.64 R18, [R1+0x2d68] ;  /* 0x002d680001127983 */ /* 0x001ee80000300a00 */
[----:B------:R-:W4:Y:S04]  /*4f220*/  LDL.LU.64 R16, [R1+0x2d60] ;  /* 0x002d600001107983 */ /* 0x000f280000300a00 */
[----:B------:R-:W-:Y:S04]  /*4f230*/  STL.64 [R1+0x2d18], R10 ;  /* 0x002d180a01007387 */ /* 0x000fe80000100a00 */
[----:B------:R-:W-:Y:S04]  /*4f240*/  STL.64 [R1+0x2d10], R8 ;  /* 0x002d100801007387 */ /* 0x000fe80000100a00 */
[----:B------:R-:W0:Y:S01]  /*4f250*/  LDSM.16.M88.4 R8, [R28+UR6+0x6400] ;  /* 0x006400061c08783b */ /* 0x000e220008000200 */
[----:B--2---:R-:W-:-:S15]  /*4f260*/  HMMA.16816.F32 R24, R12, R6, R24 ;  /* 0x000000060c18723c */ /* 0x004fde0000001818 */
[----:B------:R-:W-:-:S08]  /*4f270*/  NOP ;  /* 0x0000000000007918 */ /* 0x000fd00000000000 */
[----:B------:R1:W-:Y:S04]  /*4f280*/  STL.64 [R1+0x2e0], R24 ;  /* 0x0002e01801007387 */ /* 0x0003e80000100a00 */
[----:B------:R2:W-:Y:S04]  /*4f290*/  STL.64 [R1+0x2e8], R26 ;  /* 0x0002e81a01007387 */ /* 0x0005e80000100a00 */
[----:B0-----:R-:W-:Y:S04]  /*4f2a0*/  STL.64 [R1+0x660], R8 ;  /* 0x0006600801007387 */ /* 0x001fe80000100a00 */
[----:B------:R-:W-:Y:S01]  /*4f2b0*/  STL.64 [R1+0x668], R10 ;  /* 0x0006680a01007387 */ /* 0x000fe20000100a00 */
[----:B----4-:R-:W-:-:S02]  /*4f2c0*/  F2FP.F16.E4M3.UNPACK_B R4, R17 ;  /* 0x00000011ff04723e */ /* 0x010fc400020006ff */
[----:B------:R-:W-:-:S05]  /*4f2d0*/  F2FP.F16.E4M3.UNPACK_B R5, R16 ;  /* 0x00000010ff05723e */ /* 0x000fca00020006ff */
[----:B------:R0:W-:Y:S04]  /*4f2e0*/  STL.64 [R1+0x20], R4 ;  /* 0x0000200401007387 */ /* 0x0001e80000100a00 */
[----:B-1----:R-:W4:Y:S04]  /*4f2f0*/  LDL.LU.64 R24, [R1+0x320] ;  /* 0x0003200001187983 */ /* 0x002f280000300a00 */
[----:B--2---:R-:W4:Y:S01]  /*4f300*/  LDL.LU.64 R26, [R1+0x328] ;  /* 0x00032800011a7983 */ /* 0x004f220000300a00 */
[----:B0-----:R-:W-:Y:S03]  /*4f310*/  HMMA.16816.F32 R4, R12, R4, R20 ;  /* 0x000000040c04723c */ /* 0x001fe60000001814 */
[----:B------:R-:W2:Y:S04]  /*4f320*/  LDL.LU.64 R22, [R1+0x2d58] ;  /* 0x002d580001167983 */ /* 0x000ea80000300a00 */
[----:B------:R-:W4:-:S15]  /*4f330*/  LDL.LU.64 R20, [R1+0x2d50] ;  /* 0x002d500001147983 */ /* 0x000f1e0000300a00 */
[----:B------:R-:W-:-:S01]  /*4f340*/  NOP ;  /* 0x0000000000007918 */ /* 0x000fc20000000000 */
[----:B------:R-:W-:Y:S04]  /*4f350*/  STL.64 [R1+0x300], R4 ;  /* 0x0003000401007387 */ /* 0x000fe80000100a00 */
[----:B------:R-:W-:Y:S04]  /*4f360*/  STL.64 [R1+0x308], R6 ;  /* 0x0003080601007387 */ /* 0x000fe80000100a00 */
[----:B------:R-:W0:Y:S01]  /*4f370*/  LDSM.16.M88.4 R4, [R28+UR6+0x6800] ;  /* 0x006800061c04783b */ /* 0x000e220008000200 */
[----:B---3--:R-:W-:Y:S02]  /*4f380*/  F2FP.F16.E4M3.UNPACK_B R10, R19 ;  /* 0x00000013ff0a723e */ /* 0x008fe400020006ff */
[----:B------:R-:W-:Y:S01]  /*4f390*/  F2FP.F16.E4M3.UNPACK_B R11, R18 ;  /* 0x00000012ff0b723e */ /* 0x000fe200020006ff */
[----:B0-----:R0:W-:Y:S04]  /*4f3a0*/  STL.64 [R1+0x670], R4 ;  /* 0x0006700401007387 */ /* 0x0011e80000100a00 */
[----:B------:R1:W-:Y:S01]  /*4f3b0*/  STL.64 [R1+0x678], R6 ;  /* 0x0006780601007387 */ /* 0x0003e20000100a00 */
[----:B------:R-:W-:-:S02]  /*4f3c0*/  IMAD.MOV.U32 R18, RZ, RZ, R4 ;  /* 0x000000ffff127224 */ /* 0x000fc400078e0004 */
[----:B------:R-:W-:Y:S01]  /*4f3d0*/  IMAD.MOV.U32 R19, RZ, RZ, R5 ;  /* 0x000000ffff137224 */ /* 0x000fe200078e0005 */
[----:B------:R-:W-:Y:S04]  /*4f3e0*/  STL [R1+0x18], R10 ;  /* 0x0000180a01007387 */ /* 0x000fe80000100800 */
[----:B0-----:R-:W3:Y:S04]  /*4f3f0*/  LDL.LU.64 R4, [R1+0x340] ;  /* 0x0003400001047983 */ /* 0x001ee80000300a00 */
[----:B-1----:R-:W2:Y:S01]  /*4f400*/  LDL.LU.64 R6, [R1+0x348] ;  /* 0x0003480001067983 */ /* 0x002ea20000300a00 */
[----:B------:R-:W-:-:S02]  /*4f410*/  IMAD.MOV.U32 R16, RZ, RZ, R8 ;  /* 0x000000ffff107224 */ /* 0x000fc400078e0008 */
[----:B------:R-:W-:Y:S02]  /*4f420*/  IMAD.MOV.U32 R17, RZ, RZ, R9 ;  /* 0x000000ffff117224 */ /* 0x000fe400078e0009 */
[----:B------:R-:W-:Y:S01]  /*4f430*/  IMAD.MOV.U32 R0, RZ, RZ, R11 ;  /* 0x000000ffff007224 */ /* 0x000fe200078e000b */
[----:B----4-:R-:W-:Y:S02]  /*4f440*/  F2FP.F16.E4M3.UNPACK_B R8, R21 ;  /* 0x00000015ff08723e */ /* 0x010fe400020006ff */
[----:B------:R-:W-:Y:S01]  /*4f450*/  F2FP.F16.E4M3.UNPACK_B R9, R20 ;  /* 0x00000014ff09723e */ /* 0x000fe200020006ff */
[----:B--2---:R-:W-:Y:S04]  /*4f460*/  STL.64 [R1+0x2d48], R6 ;  /* 0x002d480601007387 */ /* 0x004fe80000100a00 */
[----:B---3--:R0:W-:Y:S02]  /*4f470*/  STL.64 [R1+0x2d40], R4 ;  /* 0x002d400401007387 */ /* 0x0081e40000100a00 */
[----:B0-----:R-:W-:Y:S02]  /*4f480*/  HMMA.16816.F32 R4, R12, R10, R24 ;  /* 0x0000000a0c04723c */ /* 0x001fe40000001818 */
[----:B------:R0:W-:Y:S04]  /*4f490*/  STL.64 [R1+0x2d28], R18 ;  /* 0x002d281201007387 */ /* 0x0001e80000100a00 */
[----:B------:R-:W-:Y:S04]  /*4f4a0*/  STL.64 [R1+0x2d20], R16 ;  /* 0x002d201001007387 */ /* 0x000fe80000100a00 */
[----:B------:R-:W-:Y:S01]  /*4f4b0*/  STL [R1+0x10], R8 ;  /* 0x0000100801007387 */ /* 0x000fe20000100800 */
[----:B0-----:R-:W-:-:S12]  /*4f4c0*/  IMAD.MOV.U32 R19, RZ, RZ, R28 ;  /* 0x000000ffff137224 */ /* 0x001fd800078e001c */
[----:B------:R-:W-:Y:S04]  /*4f4d0*/  STL.64 [R1+0x320], R4 ;  /* 0x0003200401007387 */ /* 0x000fe80000100a00 */
[----:B------:R-:W-:Y:S04]  /*4f4e0*/  STL.64 [R1+0x328], R6 ;  /* 0x0003280601007387 */ /* 0x000fe80000100a00 */
[----:B------:R-:W0:Y:S04]  /*4f4f0*/  LDSM.16.M88.4 R4, [R19+UR6+0x6c00] ;  /* 0x006c00061304783b */ /* 0x000e280008000200 */
[----:B------:R-:W2:Y:S04]  /*4f500*/  LDL.LU.64 R24, [R1+0x360] ;  /* 0x0003600001187983 */ /* 0x000ea80000300a00 */
[----:B------:R-:W-:Y:S04]  /*4f510*/  STL [R1+0x14], R9 ;  /* 0x0000140901007387 */ /* 0x000fe80000100800 */
[----:B------:R-:W2:Y:S04]  /*4f520*/  LDL.LU.64 R26, [R1+0x368] ;  /* 0x00036800011a7983 */ /* 0x000ea80000300a00 */
[----:B------:R-:W-:Y:S04]  /*4f530*/  STL [R1+0x2bb4], R0 ;  /* 0x002bb40001007387 */ /* 0x000fe80000100800 */
[----:B0-----:R-:W-:Y:S04]  /*4f540*/  STL.64 [R1+0x680], R4 ;  /* 0x0006800401007387 */ /* 0x001fe80000100a00 */
[----:B------:R0:W-:Y:S01]  /*4f550*/  STL.64 [R1+0x688], R6 ;  /* 0x0006880601007387 */ /* 0x0001e20000100a00 */
[----:B------:R-:W-:-:S02]  /*4f560*/  IMAD.MOV.U32 R20, RZ, RZ, R4 ;  /* 0x000000ffff147224 */ /* 0x000fc400078e0004 */
[----:B------:R-:W-:Y:S01]  /*4f570*/  IMAD.MOV.U32 R21, RZ, RZ, R5 ;  /* 0x000000ffff157224 */ /* 0x000fe200078e0005 */
[----:B0-----:R-:W3:Y:S04]  /*4f580*/  LDL.LU.64 R6, [R1+0x2d48] ;  /* 0x002d480001067983 */ /* 0x001ee80000300a00 */
[----:B------:R-:W3:Y:S01]  /*4f590*/  LDL.LU.64 R4, [R1+0x2d40] ;  /* 0x002d400001047983 */ /* 0x000ee20000300a00 */
[----:B------:R-:W-:Y:S02]  /*4f5a0*/  F2FP.F16.E4M3.UNPACK_B R17, R22 ;  /* 0x00000016ff11723e */ /* 0x000fe400020006ff */
[----:B------:R-:W-:Y:S01]  /*4f5b0*/  F2FP.F16.E4M3.UNPACK_B R16, R23 ;  /* 0x00000017ff10723e */ /* 0x000fe200020006ff */
[----:B---3--:R-:W-:Y:S01]  /*4f5c0*/  HMMA.16816.F32 R8, R12, R8, R4 ;  /* 0x000000080c08723c */ /* 0x008fe20000001804 */
[----:B------:R-:W3:Y:S04]  /*4f5d0*/  LDL.LU.64 R6, [R1+0x2d38] ;  /* 0x002d380001067983 */ /* 0x000ee80000300a00 */
[----:B------:R-:W4:-:S15]  /*4f5e0*/  LDL.LU.64 R4, [R1+0x2d30] ;  /* 0x002d300001047983 */ /* 0x000f1e0000300a00 */
[----:B------:R-:W-:-:S03]  /*4f5f0*/  NOP ;  /* 0x0000000000007918 */ /* 0x000fc60000000000 */
[----:B------:R-:W-:Y:S04]  /*4f600*/  STL.64 [R1+0x340], R8 ;  /* 0x0003400801007387 */ /* 0x000fe80000100a00 */
[----:B------:R-:W-:Y:S04]  /*4f610*/  STL.64 [R1+0x348], R10 ;  /* 0x0003480a01007387 */ /* 0x000fe80000100a00 */
[----:B------:R-:W0:Y:S04]  /*4f620*/  LDSM.16.M88.4 R8, [R19+UR6+0x7000] ;  /* 0x007000061308783b */ /* 0x000e280008000200 */
[----:B0-----:R0:W-:Y:S04]  /*4f630*/  STL.64 [R1+0x690], R8 ;  /* 0x0006900801007387 */ /* 0x0011e80000100a00 */
[----:B------:R1:W-:Y:S01]  /*4f640*/  STL.64 [R1+0x698], R10 ;  /* 0x0006980a01007387 */ /* 0x0003e20000100a00 */
[----:B------:R-:W-:-:S02]  /*4f650*/  IMAD.MOV.U32 R22, RZ, RZ, R8 ;  /* 0x000000ffff167224 */ /* 0x000fc400078e0008 */
[----:B------:R-:W-:Y:S01]  /*4f660*/  IMAD.MOV.U32 R23, RZ, RZ, R9 ;  /* 0x000000ffff177224 */ /* 0x000fe200078e0009 */
[----:B------:R-:W-:Y:S04]  /*4f670*/  STL [R1+0xc], R17 ;  /* 0x00000c1101007387 */ /* 0x000fe80000100800 */
[----:B0-----:R-:W3:Y:S04]  /*4f680*/  LDL.LU.64 R8, [R1+0x380] ;  /* 0x0003800001087983 */ /* 0x001ee80000300a00 */
[----:B-1----:R-:W3:Y:S04]  /*4f690*/  LDL.LU.64 R10, [R1+0x388] ;  /* 0x00038800010a7983 */ /* 0x002ee80000300a00 */
[----:B------:R-:W-:Y:S04]  /*4f6a0*/  STL.64 [R1+0x2d08], R22 ;  /* 0x002d081601007387 */ /* 0x000fe80000100a00 */
[----:B------:R2:W-:Y:S02]  /*4f6b0*/  STL.64 [R1+0x2d00], R20 ;  /* 0x002d001401007387 */ /* 0x0005e40000100a00 */
[----:B--2---:R-:W-:Y:S06]  /*4f6c0*/  HMMA.16816.F32 R20, R12, R16, R24 ;  /* 0x000000100c14723c */ /* 0x004fec0000001818 */
[----:B------:R-:W-:Y:S01]  /*4f6d0*/  IMAD.MOV.U32 R0, RZ, RZ, R16 ;  /* 0x000000ffff007224 */ /* 0x000fe200078e0010 */
[----:B----4-:R-:W-:-:S05]  /*4f6e0*/  F2FP.F16.E4M3.UNPACK_B R4, R4 ;  /* 0x00000004ff04723e */ /* 0x010fca00020006ff */
[----:B------:R-:W-:Y:S11]  /*4f6f0*/  STL [R1], R4 ;  /* 0x0000000401007387 */ /* 0x000ff60000100800 */
[----:B------:R-:W-:Y:S04]  /*4f700*/  STL.64 [R1+0x360], R20 ;  /* 0x0003601401007387 */ /* 0x000fe80000100a00 */
[----:B------:R-:W-:Y:S04]  /*4f710*/  STL.64 [R1+0x368], R22 ;  /* 0x0003681601007387 */ /* 0x000fe80000100a00 */
[----:B------:R-:W0:Y:S01]  /*4f720*/  LDSM.16.M88.4 R20, [R19+UR6+0x7400] ;  /* 0x007400061314783b */ /* 0x000e220008000200 */
[----:B------:R-:W-:-:S03]  /*4f730*/  F2FP.F16.E4M3.UNPACK_B R5, R5 ;  /* 0x00000005ff05723e */ /* 0x000fc600020006ff */
[----:B------:R-:W-:Y:S04]  /*4f740*/  STL [R1+0x2cd8], R0 ;  /* 0x002cd80001007387 */ /* 0x000fe80000100800 */
[----:B------:R1:W-:Y:S01]  /*4f750*/  STL [R1+0x4], R5 ;  /* 0x0000040501007387 */ /* 0x0003e20000100800 */
[----:B---3--:R-:W-:Y:S02]  /*4f760*/  F2FP.F16.E4M3.UNPACK_B R28, R7 ;  /* 0x00000007ff1c723e */ /* 0x008fe400020006ff */
[----:B------:R-:W-:Y:S01]  /*4f770*/  F2FP.F16.E4M3.UNPACK_B R29, R6 ;  /* 0x00000006ff1d723e */ /* 0x000fe200020006ff */
[----:B0-----:R-:W-:Y:S01]  /*4f780*/  STL.64 [R1+0x6a0], R20 ;  /* 0x0006a01401007387 */ /* 0x001fe20000100a00 */
[----:B------:R-:W-:-:S03]  /*4f790*/  IMAD.MOV.U32 R24, RZ, RZ, R20 ;  /* 0x000000ffff187224 */ /* 0x000fc600078e0014 */
[----:B------:R-:W-:Y:S01]  /*4f7a0*/  STL.64 [R1+0x6a8], R22 ;  /* 0x0006a81601007387 */ /* 0x000fe20000100a00 */
[----:B------:R-:W-:-:S03]  /*4f7b0*/  IMAD.MOV.U32 R25, RZ, RZ, R21 ;  /* 0x000000ffff197224 */ /* 0x000fc600078e0015 */
[----:B------:R-:W0:Y:S04]  /*4f7c0*/  LDSM.16.M88.4 R20, [R19+UR6+0x7800] ;  /* 0x007800061314783b */ /* 0x000e280008000200 */
[----:B------:R-:W2:Y:S01]  /*4f7d0*/  LDSM.16.M88.4 R16, [R19+UR6+0x7c00] ;  /* 0x007c00061310783b */ /* 0x000ea20008000200 */
[C---:B-1----:R-:W-:Y:S01]  /*4f7e0*/  HMMA.16816.F32 R4, R12.reuse, R4, R8 ;  /* 0x000000040c04723c */ /* 0x042fe20000001808 */
[----:B0-----:R-:W-:Y:S02]  /*4f7f0*/  IMAD.MOV.U32 R26, RZ, RZ, R20 ;  /* 0x000000ffff1a7224 */ /* 0x001fe400078e0014 */
[----:B------:R-:W-:Y:S01]  /*4f800*/  IMAD.MOV.U32 R27, RZ, RZ, R21 ;  /* 0x000000ffff1b7224 */ /* 0x000fe200078e0015 */
[----:B------:R0:W-:Y:S04]  /*4f810*/  STL.64 [R1+0x6b0], R20 ;  /* 0x0006b01401007387 */ /* 0x0001e80000100a00 */
[----:B------:R1:W-:Y:S04]  /*4f820*/  STL.64 [R1+0x6b8], R22 ;  /* 0x0006b81601007387 */ /* 0x0003e80000100a00 */
[----:B------:R-:W-:Y:S04]  /*4f830*/  STL.64 [R1+0x2ce8], R26 ;  /* 0x002ce81a01007387 */ /* 0x000fe80000100a00 */
[----:B------:R3:W-:Y:S04]  /*4f840*/  STL.64 [R1+0x2ce0], R24 ;  /* 0x002ce01801007387 */ /* 0x0007e80000100a00 */
[----:B------:R-:W4:Y:S04]  /*4f850*/  LDL.LU.64 R8, [R1+0x3a0] ;  /* 0x0003a00001087983 */ /* 0x000f280000300a00 */
[----:B------:R-:W4:Y:S04]  /*4f860*/  LDL.LU.64 R10, [R1+0x3a8] ;  /* 0x0003a800010a7983 */ /* 0x000f280000300a00 */
[----:B------:R2:W-:Y:S04]  /*4f870*/  STL.64 [R1+0x380], R4 ;  /* 0x0003800401007387 */ /* 0x0005e80000100a00 */
[----:B------:R2:W-:Y:S04]  /*4f880*/  STL.64 [R1+0x388], R6 ;  /* 0x0003880601007387 */ /* 0x0005e80000100a00 */
[----:B0-----:R-:W4:Y:S04]  /*4f890*/  LDL.LU.64 R20, [R1+0x3c0] ;  /* 0x0003c00001147983 */ /* 0x001f280000300a00 */
[----:B-1----:R-:W4:Y:S04]  /*4f8a0*/  LDL.LU.64 R22, [R1+0x3c8] ;  /* 0x0003c80001167983 */ /* 0x002f280000300a00 */
[----:B---3--:R-:W3:Y:S04]  /*4f8b0*/  LDL.LU.64 R24, [R1+0x400] ;  /* 0x0004000001187983 */ /* 0x008ee80000300a00 */
[----:B------:R-:W3:Y:S04]  /*4f8c0*/  LDL.LU.64 R26, [R1+0x408] ;  /* 0x00040800011a7983 */ /* 0x000ee80000300a00 */
[----:B--2---:R-:W2:Y:S04]  /*4f8d0*/  LDL.LU R4, [R1+0x9dc] ;  /* 0x0009dc0001047983 */ /* 0x004ea80000300800 */
[----:B------:R-:W3:Y:S04]  /*4f8e0*/  LDL.LU R6, [R1+0x9ec] ;  /* 0x0009ec0001067983 */ /* 0x000ee80000300800 */
[----:B------:R-:W2:Y:S04]  /*4f8f0*/  LDL.LU R5, [R1+0x9f8] ;  /* 0x0009f80001057983 */ /* 0x000ea80000300800 */
[----:B------:R-:W3:Y:S01]  /*4f900*/  LDL.LU R7, [R1+0xa20] ;  /* 0x000a200001077983 */ /* 0x000ee20000300800 */
[----:B------:R-:W-:Y:S01]  /*4f910*/  IMAD.MOV.U32 R0, RZ, RZ, R17 ;  /* 0x000000ffff007224 */ /* 0x000fe200078e0011 */
[----:B----4-:R-:W-:Y:S02]  /*4f920*/  HMMA.16816.F32 R8, R12, R28, R8 ;  /* 0x0000001c0c08723c */ /* 0x010fe40000001808 */
[----:B---3--:R-:W-:Y:S04]  /*4f930*/  STL.64 [R1+0x2cf8], R6 ;  /* 0x002cf80601007387 */ /* 0x008fe80000100a00 */
[----:B--2---:R0:W-:Y:S04]  /*4f940*/  STL.64 [R1+0x2cf0], R4 ;  /* 0x002cf00401007387 */ /* 0x0041e80000100a00 */
[----:B0-----:R-:W2:Y:S04]  /*4f950*/  LDL.LU.64 R4, [R1+0x3e0] ;  /* 0x0003e00001047983 */ /* 0x001ea80000300a00 */
[----:B------:R-:W2:Y:S04]  /*4f960*/  LDL.LU.64 R6, [R1+0x3e8] ;  /* 0x0003e80001067983 */ /* 0x000ea80000300a00 */
[----:B------:R-:W-:Y:S04]  /*4f970*/  STL.64 [R1+0x6c0], R16 ;  /* 0x0006c01001007387 */ /* 0x000fe80000100a00 */
[----:B------:R0:W-:Y:S04]  /*4f980*/  STL.64 [R1+0x6c8], R18 ;  /* 0x0006c81201007387 */ /* 0x0001e80000100a00 */
[----:B0-----:R-:W3:Y:S04]  /*4f990*/  LDL.LU.64 R18, [R1+0x2d28] ;  /* 0x002d280001127983 */ /* 0x001ee80000300a00 */
[----:B------:R-:W4:Y:S04]  /*4f9a0*/  LDL.LU.64 R16, [R1+0x2d20] ;  /* 0x002d200001107983 */ /* 0x000f280000300a00 */
[----:B------:R-:W-:Y:S04]  /*4f9b0*/  STL.64 [R1+0x3a0], R8 ;  /* 0x0003a00801007387 */ /* 0x000fe80000100a00 */
[----:B------:R0:W-:Y:S04]  /*4f9c0*/  STL.64 [R1+0x3a8], R10 ;  /* 0x0003a80a01007387 */ /* 0x0001e80000100a00 */
[----:B0-----:R-:W3:Y:S04]  /*4f9d0*/  LDL.LU.64 R10, [R1+0x2d18] ;  /* 0x002d1800010a7983 */ /* 0x001ee80000300a00 */
[----:B------:R-:W2:Y:S01]  /*4f9e0*/  LDL.LU.64 R8, [R1+0x2d10] ;  /* 0x002d100001087983 */ /* 0x000ea20000300a00 */
[----:B------:R-:W-:-:S02]  /*4f9f0*/  F2FP.F16.E4M3.UNPACK_B R2, R2 ;  /* 0x00000002ff02723e */ /* 0x000fc400020006ff */
[----:B------:R-:W-:-:S07]  /*4fa00*/  F2FP.F16.E4M3.UNPACK_B R3, R3 ;  /* 0x00000003ff03723e */ /* 0x000fce00020006ff */
[----:B------:R-:W-:-:S15]  /*4fa10*/  HMMA.16816.F32 R20, R12, R2, R20 ;  /* 0x000000020c14723c */ /* 0x000fde0000001814 */
[----:B------:R-:W-:-:S08]  /*4fa20*/  NOP ;  /* 0x0000000000007918 */ /* 0x000fd00000000000 */
[----:B------:R0:W-:Y:S04]  /*4fa30*/  STL.64 [R1+0x3c0], R20 ;  /* 0x0003c01401007387 */ /* 0x0001e80000100a00 */
[----:B------:R1:W-:Y:S04]  /*4fa40*/  STL.64 [R1+0x3c8], R22 ;  /* 0x0003c81601007387 */ /* 0x0003e80000100a00 */
[----:B0-----:R-:W4:Y:S04]  /*4fa50*/  LDL.LU.64 R20, [R1+0x420] ;  /* 0x0004200001147983 */ /* 0x001f280000300a00 */
[----:B-1----:R-:W4:Y:S01]  /*4fa60*/  LDL.LU.64 R22, [R1+0x428] ;  /* 0x0004280001167983 */ /* 0x002f220000300a00 */
[----:B--2---:R-:W-:-:S02]  /*4fa70*/  F2FP.F16.E4M3.UNPACK_B R8, R8 ;  /* 0x00000008ff08723e */ /* 0x004fc400020006ff */
[----:B------:R-:W-:-:S07]  /*4fa80*/  F2FP.F16.E4M3.UNPACK_B R9, R9 ;  /* 0x00000009ff09723e */ /* 0x000fce00020006ff */
[----:B------:R-:W-:-:S15]  /*4fa90*/  HMMA.16816.F32 R4, R12, R8, R4 ;  /* 0x000000080c04723c */ /* 0x000fde0000001804 */
[----:B------:R-:W-:-:S08]  /*4faa0*/  NOP ;  /* 0x0000000000007918 */ /* 0x000fd00000000000 */
[----:B------:R0:W-:Y:S04]  /*4fab0*/  STL.64 [R1+0x3e0], R4 ;  /* 0x0003e00401007387 */ /* 0x0001e80000100a00 */
[----:B------:R1:W-:Y:S04]  /*4fac0*/  STL.64 [R1+0x3e8], R6 ;  /* 0x0003e80601007387 */ /* 0x0003e80000100a00 */
[----:B0-----:R-:W2:Y:S04]  /*4fad0*/  LDL.LU.64 R4, [R1+0x440] ;  /* 0x0004400001047983 */ /* 0x001ea80000300a00 */
[----:B-1----:R-:W2:Y:S01]  /*4fae0*/  LDL.LU.64 R6, [R1+0x448] ;  /* 0x0004480001067983 */ /* 0x002ea20000300a00 */
[----:B---3--:R-:W-:-:S02]  /*4faf0*/  F2FP.F16.E4M3.UNPACK_B R10, R10 ;  /* 0x0000000aff0a723e */ /* 0x008fc400020006ff */
[----:B------:R-:W-:Y:S02]  /*4fb00*/  F2FP.F16.E4M3.UNPACK_B R11, R11 ;  /* 0x0000000bff0b723e */ /* 0x000fe400020006ff */
[----:B----4-:R-:W-:Y:S02]  /*4fb10*/  F2FP.F16.E4M3.UNPACK_B R16, R16 ;  /* 0x00000010ff10723e */ /* 0x010fe400020006ff */
[----:B------:R-:W-:-:S03]  /*4fb20*/  F2FP.F16.E4M3.UNPACK_B R17, R17 ;  /* 0x00000011ff11723e */ /* 0x000fc600020006ff */
[C---:B------:R-:W-:Y:S06]  /*4fb30*/  HMMA.16816.F32 R24, R12.reuse, R10, R24 ;  /* 0x0000000a0c18723c */ /* 0x040fec0000001818 */
[----:B------:R-:W-:Y:S01]  /*4fb40*/  HMMA.16816.F32 R20, R12, R16, R20 ;  /* 0x000000100c14723c */ /* 0x000fe20000001814 */
[----:B------:R-:W-:Y:S02]  /*4fb50*/  F2FP.F16.E4M3.UNPACK_B R18, R18 ;  /* 0x00000012ff12723e */ /* 0x000fe400020006ff */
[----:B------:R-:W-:-:S14]  /*4fb60*/  F2FP.F16.E4M3.UNPACK_B R19, R19 ;  /* 0x00000013ff13723e */ /* 0x000fdc00020006ff */
[----:B------:R0:W-:Y:S04]  /*4fb70*/  STL.64 [R1+0x400], R24 ;  /* 0x0004001801007387 */ /* 0x0001e80000100a00 */
[----:B------:R1:W-:Y:S04]  /*4fb80*/  STL.64 [R1+0x408], R26 ;  /* 0x0004081a01007387 */ /* 0x0003e80000100a00 */
[----:B0-----:R-:W3:Y:S04]  /*4fb90*/  LDL.LU.64 R24, [R1+0x460] ;  /* 0x0004600001187983 */ /* 0x001ee80000300a00 */
[----:B-1----:R-:W3:Y:S04]  /*4fba0*/  LDL.LU.64 R26, [R1+0x468] ;  /* 0x00046800011a7983 */ /* 0x002ee80000300a00 */
[----:B------:R0:W-:Y:S04]  /*4fbb0*/  STL.64 [R1+0x2af8], R10 ;  /* 0x002af80a01007387 */ /* 0x0001e80000100a00 */
[----:B0-----:R-:W4:Y:S04]  /*4fbc0*/  LDL.LU R10, [R1+0xa00] ;  /* 0x000a0000010a7983 */ /* 0x001f280000300800 */
[----:B------:R-:W4:Y:S04]  /*4fbd0*/  LDL.LU R11, [R1+0xa24] ;  /* 0x000a2400010b7983 */ /* 0x000f280000300800 */
[----:B------:R0:W-:Y:S04]  /*4fbe0*/  STL.64 [R1+0x2af0], R8 ;  /* 0x002af00801007387 */ /* 0x0001e80000100a00 */
[----:B0-----:R-:W4:Y:S04]  /*4fbf0*/  LDL.LU R8, [R1+0x9e0] ;  /* 0x0009e00001087983 */ /* 0x001f280000300800 */
[----:B------:R-:W4:Y:S04]  /*4fc00*/  LDL.LU R9, [R1+0x9f0] ;  /* 0x0009f00001097983 */ /* 0x000f280000300800 */
[----:B------:R-:W-:Y:S04]  /*4fc10*/  STL.64 [R1+0x420], R20 ;  /* 0x0004201401007387 */ /* 0x000fe80000100a00 */
[----:B------:R0:W-:Y:S04]  /*4fc20*/  STL.64 [R1+0x428], R22 ;  /* 0x0004281601007387 */ /* 0x0001e80000100a00 */
[----:B0-----:R-:W4:Y:S04]  /*4fc30*/  LDL.LU.64 R22, [R1+0x2d08] ;  /* 0x002d080001167983 */ /* 0x001f280000300a00 */
[----:B------:R-:W3:Y:S01]  /*4fc40*/  LDL.LU.64 R20, [R1+0x2d00] ;  /* 0x002d000001147983 */ /* 0x000ee20000300a00 */
[----:B--2---:R-:W-:-:S15]  /*4fc50*/  HMMA.16816.F32 R4, R12, R18, R4 ;  /* 0x000000120c04723c */ /* 0x004fde0000001804 */
[----:B------:R-:W-:-:S08]  /*4fc60*/  NOP ;  /* 0x0000000000007918 */ /* 0x000fd00000000000 */
[----:B------:R-:W-:Y:S04]  /*4fc70*/  STL.64 [R1+0x440], R4 ;  /* 0x0004400401007387 */ /* 0x000fe80000100a00 */
[----:B------:R0:W-:Y:S04]  /*4fc80*/  STL.64 [R1+0x448], R6 ;  /* 0x0004480601007387 */ /* 0x0001e80000100a00 */
[----:B0-----:R-:W4:Y:S04]  /*4fc90*/  LDL.LU.64 R6, [R1+0x2cf8] ;  /* 0x002cf80001067983 */ /* 0x001f280000300a00 */
[----:B------:R-:W2:Y:S04]  /*4fca0*/  LDL.LU.64 R4, [R1+0x2cf0] ;  /* 0x002cf00001047983 */ /* 0x000ea80000300a00 */
[----:B------:R0:W-:Y:S04]  /*4fcb0*/  STL.64 [R1+0x2ad8], R18 ;  /* 0x002ad81201007387 */ /* 0x0001e80000100a00 */
[----:B------:R-:W-:Y:S04]  /*4fcc0*/  STL.64 [R1+0x2ad0], R16 ;  /* 0x002ad01001007387 */ /* 0x000fe80000100a00 */
[----:B0-----:R-:W2:Y:S01]  /*4fcd0*/  LDL R19, [R1+0x6c0] ;  /* 0x0006c00001137983 */ /* 0x001ea20000100800 */
[----:B---3--:R-:W-:-:S02]  /*4fce0*/  F2FP.F16.E4M3.UNPACK_B R20, R20 ;  /* 0x00000014ff14723e */ /* 0x008fc400020006ff */
[----:B------:R-:W-:-:S07]  /*4fcf0*/  F2FP.F16.E4M3.UNPACK_B R21, R21 ;  /* 0x00000015ff15723e */ /* 0x000fce00020006ff */
[----:B------:R-:W-:-:S15]  /*4fd00*/  HMMA.16816.F32 R24, R12, R20, R24 ;  /* 0x000000140c18723c */ /* 0x000fde0000001818 */
[----:B------:R-:W-:-:S08]  /*4fd10*/  NOP ;  /* 0x0000000000007918 */ /* 0x000fd00000000000 */
[----:B------:R-:W-:Y:S04]  /*4fd20*/  STL.64 [R1+0x460], R24 ;  /* 0x0004601801007387 */ /* 0x000fe80000100a00 */
[----:B------:R0:W-:Y:S04]  /*4fd30*/  STL.64 [R1+0x468], R26 ;  /* 0x0004681a01007387 */ /* 0x0001e80000100a00 */
[----:B0-----:R-:W3:Y:S04]  /*4fd40*/  LDL.LU.64 R26, [R1+0x2ce8] ;  /* 0x002ce800011a7983 */ /* 0x001ee80000300a00 */
[----:B------:R-:W3:Y:S01]  /*4fd50*/  LDL.LU.64 R24, [R1+0x2ce0] ;  /* 0x002ce00001187983 */ /* 0x000ee20000300a00 */
[----:B----4-:R-:W-:-:S02]  /*4fd60*/  IMAD R7, R7, 0x100, R11 ;  /* 0x0000010007077824 */ /* 0x010fc400078e020b */
[----:B--2---:R-:W-:Y:S02]  /*4fd70*/  IMAD R5, R5, 0x100, R10 ;  /* 0x0000010005057824 */ /* 0x004fe400078e020a */
[----:B------:R-:W-:Y:S01]  /*4fd80*/  IMAD R4, R4, 0x100, R8 ;  /* 0x0000010004047824 */ /* 0x000fe200078e0208 */
[----:B------:R-:W2:Y:S04]  /*4fd90*/  LDL.LU R10, [R1+0x38] ;  /* 0x00003800010a7983 */ /* 0x000ea80000300800 */
[----:B------:R-:W2:Y:S01]  /*4fda0*/  LDL.LU R11, [R1+0x3c] ;  /* 0x00003c00010b7983 */ /* 0x000ea20000300800 */
[----:B------:R-:W-:-:S03]  /*4fdb0*/  IMAD R6, R6, 0x100, R9 ;  /* 0x0000010006067824 */ /* 0x000fc600078e0209 */
[----:B------:R-:W4:Y:S04]  /*4fdc0*/  LDL.LU R8, [R1+0x40] ;  /* 0x0000400001087983 */ /* 0x000f280000300800 */
[----:B------:R-:W4:Y:S01]  /*4fdd0*/  LDL.LU R9, [R1+0x44] ;  /* 0x0000440001097983 */ /* 0x000f220000300800 */
[----:B------:R-:W-:-:S03]  /*4fde0*/  F2FP.F16.E4M3.UNPACK_B R22, R22 ;  /* 0x00000016ff16723e */ /* 0x000fc600020006ff */
[----:B--2---:R-:W-:Y:S04]  /*4fdf0*/  STL.64 [R1+0x2bc0], R10 ;  /* 0x002bc00a01007387 */ /* 0x004fe80000100a00 */
[----:B----4-:R0:W-:Y:S04]  /*4fe00*/  STL.64 [R1+0x2bb8], R8 ;  /* 0x002bb80801007387 */ /* 0x0101e80000100a00 */
[----:B0-----:R-:W2:Y:S04]  /*4fe10*/  LDL.LU.64 R8, [R1+0x490] ;  /* 0x0004900001087983 */ /* 0x001ea80000300a00 */
[----:B------:R-:W2:Y:S01]  /*4fe20*/  LDL.LU.64 R10, [R1+0x498] ;  /* 0x00049800010a7983 */ /* 0x000ea20000300a00 */
[----:B------:R-:W-:-:S07]  /*4fe30*/  F2FP.F16.E4M3.UNPACK_B R23, R23 ;  /* 0x00000017ff17723e */ /* 0x000fce00020006ff */
[----:B--2---:R-:W-:-:S15]  /*4fe40*/  HMMA.16816.F32 R8, R12, R22, R8 ;  /* 0x000000160c08723c */ /* 0x004fde0000001808 */
[----:B------:R-:W-:-:S08]  /*4fe50*/  NOP ;  /* 0x0000000000007918 */ /* 0x000fd00000000000 */
[----:B------:R-:W-:Y:S04]  /*4fe60*/  STL.64 [R1+0x490], R8 ;  /* 0x0004900801007387 */ /* 0x000fe80000100a00 */
[----:B------:R0:W-:Y:S04]  /*4fe70*/  STL.64 [R1+0x498], R10 ;  /* 0x0004980a01007387 */ /* 0x0001e80000100a00 */
[----:B0-----:R-:W2:Y:S04]  /*4fe80*/  LDL.LU R10, [R1+0x50] ;  /* 0x00005000010a7983 */ /* 0x001ea80000300800 */
[----:B------:R-:W2:Y:S04]  /*4fe90*/  LDL.LU R11, [R1+0x54] ;  /* 0x00005400010b7983 */ /* 0x000ea80000300800 */
[----:B------:R-:W4:Y:S04]  /*4fea0*/  LDL.LU R8, [R1+0x58] ;  /* 0x0000580001087983 */ /* 0x000f280000300800 */
[----:B------:R-:W4:Y:S01]  /*4feb0*/  LDL.LU R9, [R1+0x5c] ;  /* 0x00005c0001097983 */ /* 0x000f220000300800 */
[----:B------:R-:W-:-:S03]  /*4fec0*/  F2FP.F16.E4M3.UNPACK_B R16, R0 ;  /* 0x00000000ff10723e */ /* 0x000fc600020006ff */
[----:B--2---:R-:W-:Y:S04]  /*4fed0*/  STL.64 [R1+0x2bd8], R10 ;  /* 0x002bd80a01007387 */ /* 0x004fe80000100a00 */
[----:B----4-:R-:W-:Y:S04]  /*4fee0*/  STL.64 [R1+0x2bf0], R8 ;  /* 0x002bf00801007387 */ /* 0x010fe80000100a00 */
[----:B------:R-:W-:Y:S04]  /*4fef0*/  STL.64 [R1+0x2ab8], R22 ;  /* 0x002ab81601007387 */ /* 0x000fe80000100a00 */
[----:B------:R0:W-:Y:S04]  /*4ff00*/  STL.64 [R1+0x2ab0], R20 ;  /* 0x002ab01401007387 */ /* 0x0001e80000100a00 */
[----:B0-----:R-:W2:Y:S04]  /*4ff10*/  LDL.LU.64 R20, [R1+0x4b0] ;  /* 0x0004b00001147983 */ /* 0x001ea80000300a00 */
[----:B------:R-:W2:Y:S04]  /*4ff20*/  LDL.LU.64 R22, [R1+0x4b8] ;  /* 0x0004b80001167983 */ /* 0x000ea80000300a00 */
[----:B------:R-:W4:Y:S04]  /*4ff30*/  LDL.LU R0, [R1+0x2cd8] ;  /* 0x002cd80001007983 */ /* 0x000f280000300800 */
[----:B------:R-:W3:Y:S04]  /*4ff40*/  LDL.LU R10, [R1+0x60] ;  /* 0x00006000010a7983 */ /* 0x000ee80000300800 */
[----:B------:R-:W3:Y:S01]  /*4ff50*/  LDL.LU R11, [R1+0x64] ;  /* 0x00006400010b7983 */ /* 0x000ee20000300800 */
[----:B------:R-:W-:-:S05]  /*4ff60*/  F2FP.F16.E4M3.UNPACK_B R17, R19 ;  /* 0x00000013ff11723e */ /* 0x000fca00020006ff */
[----:B------:R-:W-:Y:S04]  /*4ff70*/  STL [R1+0xa8], R17 ;  /* 0x0000a81101007387 */ /* 0x000fe80000100800 */
[----:B---3--:R0:W-:Y:S04]  /*4ff80*/  STL.64 [R1+0x2c08], R10 ;  /* 0x002c080a01007387 */ /* 0x0081e80000100a00 */
[----:B------:R-:W3:Y:S04]  /*4ff90*/  LDL.LU.64 R8, [R1+0x4c0] ;  /* 0x0004c00001087983 */ /* 0x000ee80000300a00 */
[----:B0-----:R-:W3:Y:S01]  /*4ffa0*/  LDL.LU.64 R10, [R1+0x4c8] ;  /* 0x0004c800010a7983 */ /* 0x001ee20000300a00 */
[----:B------:R-:W-:-:S02]  /*4ffb0*/  F2FP.F16.E4M3.UNPACK_B R24, R24 ;  /* 0x00000018ff18723e */ /* 0x000fc400020006ff */
[----:B------:R-:W-:Y:S02]  /*4ffc0*/  F2FP.F16.E4M3.UNPACK_B R25, R25 ;  /* 0x00000019ff19723e */ /* 0x000fe400020006ff */
[----:B------:R-:W-:Y:S02]  /*4ffd0*/  F2FP.F16.E4M3.UNPACK_B R6, R6 ;  /* 0x00000006ff06723e */ /* 0x000fe400020006ff */
[----:B------:R-:W-:Y:S02]  /*4ffe0*/  F2FP.F16.E4M3.UNPACK_B R7, R7 ;  /* 0x00000007ff07723e */ /* 0x000fe400020006ff */
[----:B------:R-:W-:Y:S02]  /*4fff0*/  F2FP.F16.E4M3.UNPACK_B R26, R26 ;  /* 0x0000001aff1a723e */ /* 0x000fe400020006ff */
[----:B------:R-:W-:Y:S02]  /*50000*/  F2FP.F16.E4M3.UNPACK_B R27, R27 ;  /* 0x0000001bff1b723e */ /* 0x000fe400020006ff */
[----:B------:R-:W-:-:S02]  /*50010*/  F2FP.F16.E4M3.UNPACK_B R4, R4 ;  /* 0x00000004ff04723e */ /* 0x000fc400020006ff */
[----:B------:R-:W-:Y:S01]  /*50020*/  F2FP.F16.E4M3.UNPACK_B R5, R5 ;  /* 0x00000005ff05723e */ /* 0x000fe200020006ff */
[----:B------:R-:W-:Y:S04]  /*50030*/  STL [R1+0xac], R16 ;  /* 0x0000ac1001007387 */ /* 0x000fe80000100800 */
[----:B------:R-:W-:Y:S01]  /*50040*/  STL.64 [R1+0x2cd0], R6 ;  /* 0x002cd00601007387 */ /* 0x000fe20000100a00 */
[----:B---3--:R-:W-:-:S15]  /*50050*/  HMMA.16816.F32 R8, R12, R24, R8 ;  /* 0x000000180c08723c */ /* 0x008fde0000001808 */
[----:B------:R-:W-:-:S08]  /*50060*/  NOP ;  /* 0x0000000000007918 */ /* 0x000fd00000000000 */
[----:B------:R0:W-:Y:S04]  /*50070*/  STL.64 [R1+0x4c0], R8 ;  /* 0x0004c00801007387 */ /* 0x0001e80000100a00 */
[----:B------:R-:W-:Y:S04]  /*50080*/  STL.64 [R1+0x4c8], R10 ;  /* 0x0004c80a01007387 */ /* 0x000fe80000100a00 */
[----:B------:R2:W-:Y:S04]  /*50090*/  STL.64 [R1+0x2cc8], R4 ;  /* 0x002cc80401007387 */ /* 0x0005e80000100a00 */
[----:B0-----:R-:W3:Y:S01]  /*500a0*/  LDL.LU R8, [R1+0x68] ;  /* 0x0000680001087983 */ /* 0x001ee20000300800 */
[----:B--2---:R-:W-:-:S15]  /*500b0*/  HMMA.16816.F32 R4, R12, R26, R20 ;  /* 0x0000001a0c04723c */ /* 0x004fde0000001814 */
[----:B------:R-:W-:-:S08]  /*500c0*/  NOP ;  /* 0x0000000000007918 */ /* 0x000fd00000000000 */
[----:B------:R-:W-:Y:S04]  /*500d0*/  STL.64 [R1+0x4b0], R4 ;  /* 0x0004b00401007387 */ /* 0x000fe80000100a00 */
[----:B------:R-:W-:Y:S04]  /*500e0*/  STL.64 [R1+0x4b8], R6 ;  /* 0x0004b80601007387 */ /* 0x000fe80000100a00 */
[----:B------:R-:W3:Y:S04]  /*500f0*/  LDL.LU R9, [R1+0x6c] ;  /* 0x00006c0001097983 */ /* 0x000ee80000300800 */
[----:B------:R-:W2:Y:S04]  /*50100*/  LDL.LU R10, [R1+0x70] ;  /* 0x00007000010a7983 */ /* 0x000ea80000300800 */
[----:B------:R-:W2:Y:S04]  /*50110*/  LDL.LU R11, [R1+0x74] ;  /* 0x00007400010b7983 */ /* 0x000ea80000300800 */
[----:B---3--:R0:W-:Y:S04]  /*50120*/  STL.64 [R1+0x2c20], R8 ;  /* 0x002c200801007387 */ /* 0x0081e80000100a00 */
[----:B0-----:R-:W3:Y:S04]  /*50130*/  LDL.LU R8, [R1+0x78] ;  /* 0x0000780001087983 */ /* 0x001ee80000300800 */
[----:B------:R-:W3:Y:S04]  /*50140*/  LDL.LU R9, [R1+0x7c] ;  /* 0x00007c0001097983 */ /* 0x000ee80000300800 */
[----:B--2---:R0:W-:Y:S04]  /*50150*/  STL.64 [R1+0x2c38], R10 ;  /* 0x002c380a01007387 */ /* 0x0041e80000100a00 */
[----:B0-----:R-:W2:Y:S04]  /*50160*/  LDL.LU R10, [R1+0x80] ;  /* 0x00008000010a7983 */ /* 0x001ea80000300800 */
        /* <DEDUP_REMOVED lines=13> */
[----:B---3--:R-:W-:Y:S04]  /*50240*/  STL.64 [R1+0x2cb0], R8 ;  /* 0x002cb00801007387 */ /* 0x008fe80000100a00 */
[----:B------:R-:W3:Y:S04]  /*50250*/  LDL.LU.64 R4, [R1+0x4a0] ;  /* 0x0004a00001047983 */ /* 0x000ee80000300a00 */
[----:B------:R-:W3:Y:S04]  /*50260*/  LDL.LU.64 R6, [R1+0x4a8] ;  /* 0x0004a80001067983 */ /* 0x000ee80000300a00 */
[----:B------:R-:W4:Y:S04]  /*50270*/  LDL.LU.64 R20, [R1+0x310] ;  /* 0x0003100001147983 */ /* 0x000f280000300a00 */
[----:B------:R-:W2:Y:S04]  /*50280*/  LDL.LU.64 R22, [R1+0x318] ;  /* 0x0003180001167983 */ /* 0x000ea80000300a00 */
[----:B--2---:R-:W-:Y:S04]  /*50290*/  STL.64 [R1+0x2bd0], R22 ;  /* 0x002bd01601007387 */ /* 0x004fe80000100a00 */
[----:B----4-:R0:W-:Y:S04]  /*502a0*/  STL.64 [R1+0x2bc8], R20 ;  /* 0x002bc81401007387 */ /* 0x0101e80000100a00 */
[----:B0-----:R-:W2:Y:S04]  /*502b0*/  LDL.LU.64 R20, [R1+0x350] ;  /* 0x0003500001147983 */ /* 0x001ea80000300a00 */
[----:B------:R-:W4:Y:S04]  /*502c0*/  LDL.LU.64 R22, [R1+0x358] ;  /* 0x0003580001167983 */ /* 0x000f280000300a00 */
[----:B----4-:R-:W-:Y:S04]  /*502d0*/  STL.64 [R1+0x2be8], R22 ;  /* 0x002be81601007387 */ /* 0x010fe80000100a00 */
[----:B--2---:R0:W-:Y:S04]  /*502e0*/  STL.64 [R1+0x2be0], R20 ;  /* 0x002be01401007387 */ /* 0x0041e80000100a00 */
        /* <DEDUP_REMOVED lines=33> */
[----:B------:R-:W4:Y:S01]  /*50500*/  LDL.LU.64 R22, [R1+0x478] ;  /* 0x0004780001167983 */ /* 0x000f220000300a00 */
[----:B------:R-:W-:-:S02]  /*50510*/  IMAD.MOV.U32 R8, RZ, RZ, R17 ;  /* 0x000000ffff087224 */ /* 0x000fc400078e0011 */
[----:B------:R-:W-:-:S07]  /*50520*/  IMAD.MOV.U32 R9, RZ, RZ, R16 ;  /* 0x000000ffff097224 */ /* 0x000fce00078e0010 */
[----:B---3--:R-:W-:Y:S01]  /*50530*/  HMMA.16816.F32 R12, R12, R8, R4 ;  /* 0x000000080c0c723c */ /* 0x008fe20000001804 */
[----:B----4-:R-:W-:Y:S04]  /*50540*/  STL.64 [R1+0x2cc0], R22 ;  /* 0x002cc01601007387 */ /* 0x010fe80000100a00 */
[----:B--2---:R0:W-:Y:S04]  /*50550*/  STL.64 [R1+0x2cb8], R20 ;  /* 0x002cb81401007387 */ /* 0x0041e80000100a00 */
[----:B0-----:R-:W2:Y:S04]  /*50560*/  LDL.LU.64 R20, [R1+0x480] ;  /* 0x0004800001147983 */ /* 0x001ea80000300a00 */
[----:B------:R-:W2:Y:S04]  /*50570*/  LDL.LU.64 R22, [R1+0x488] ;  /* 0x0004880001167983 */ /* 0x000ea80000300a00 */
[----:B------:R-:W3:Y:S04]  /*50580*/  LDL.LU.64 R16, [R1+0x2f0] ;  /* 0x0002f00001107983 */ /* 0x000ee80000300a00 */
[----:B------:R-:W3:Y:S04]  /*50590*/  LDL.LU.64 R18, [R1+0x2f8] ;  /* 0x0002f80001127983 */ /* 0x000ee80000300a00 */
[----:B------:R0:W-:Y:S04]  /*505a0*/  STL.64 [R1+0x2ac8], R26 ;  /* 0x002ac81a01007387 */ /* 0x0001e80000100a00 */
[----:B0-----:R-:W4:Y:S04]  /*505b0*/  LDL.LU R26, [R1+0x48] ;  /* 0x00004800011a7983 */ /* 0x001f280000300800 */
[----:B------:R-:W4:Y:S04]  /*505c0*/  LDL.LU R27, [R1+0x4c] ;  /* 0x00004c00011b7983 */ /* 0x000f280000300800 */
[----:B------:R-:W-:Y:S04]  /*505d0*/  STL.64 [R1+0x2ac0], R24 ;  /* 0x002ac01801007387 */ /* 0x000fe80000100a00 */
[----:B------:R-:W2:Y:S04]  /*505e0*/  LDL.LU.64 R6, [R1+0x2cd0] ;  /* 0x002cd00001067983 */ /* 0x000ea80000300a00 */
[----:B------:R-:W2:Y:S04]  /*505f0*/  LDL.LU.64 R4, [R1+0x2cc8] ;  /* 0x002cc80001047983 */ /* 0x000ea80000300a00 */
[----:B------:R0:W-:Y:S04]  /*50600*/  STL.64 [R1+0x4a0], R12 ;  /* 0x0004a00c01007387 */ /* 0x0001e80000100a00 */
[----:B------:R1:W-:Y:S04]  /*50610*/  STL.64 [R1+0x4a8], R14 ;  /* 0x0004a80e01007387 */ /* 0x0003e80000100a00 */
[----:B0-----:R-:W4:Y:S04]  /*50620*/  LDL.LU.64 R12, [R1+0x330] ;  /* 0x00033000010c7983 */ /* 0x001f280000300a00 */
[----:B-1----:R-:W4:Y:S01]  /*50630*/  LDL.LU.64 R14, [R1+0x338] ;  /* 0x00033800010e7983 */ /* 0x002f220000300a00 */
[----:B--2---:R-:W-:Y:S03]  /*50640*/  HMMA.16816.F32 R8, R4, R10, R20 ;  /* 0x0000000a0408723c */ /* 0x004fe60000001814 */
[----:B------:R-:W2:Y:S04]  /*50650*/  LDL.LU.64 R22, [R1+0x2cc0] ;  /* 0x002cc00001167983 */ /* 0x000ea80000300a00 */
[----:B------:R-:W2:-:S15]  /*50660*/  LDL.LU.64 R20, [R1+0x2cb8] ;  /* 0x002cb80001147983 */ /* 0x000e9e0000300a00 */
[----:B------:R-:W-:-:S01]  /*50670*/  NOP ;  /* 0x0000000000007918 */ /* 0x000fc20000000000 */
[----:B------:R0:W-:Y:S04]  /*50680*/  STL.64 [R1+0x480], R8 ;  /* 0x0004800801007387 */ /* 0x0001e80000100a00 */
[----:B------:R2:W-:Y:S04]  /*50690*/  STL.64 [R1+0x488], R10 ;  /* 0x0004880a01007387 */ /* 0x0005e80000100a00 */
[----:B0-----:R-:W2:Y:S02]  /*506a0*/  LDL.LU.64 R8, [R1+0x2cb0] ;  /* 0x002cb00001087983 */ /* 0x001ea40000300a00 */
[----:B--2---:R-:W-:Y:S02]  /*506b0*/  HMMA.16816.F32 R8, R4, R8, R20 ;  /* 0x000000080408723c */ /* 0x004fe40000001814 */
[----:B------:R-:W2:Y:S04]  /*506c0*/  LDL.LU.64 R22, [R1+0x2ca8] ;  /* 0x002ca80001167983 */ /* 0x000ea80000300a00 */
[----:B------:R-:W2:-:S15]  /*506d0*/  LDL.LU.64 R20, [R1+0x2ca0] ;  /* 0x002ca00001147983 */ /* 0x000e9e0000300a00 */
[----:B------:R-:W-:-:S02]  /*506e0*/  NOP ;  /* 0x0000000000007918 */ /* 0x000fc40000000000 */
[----:B------:R-:W-:Y:S04]  /*506f0*/  STL.64 [R1+0x470], R8 ;  /* 0x0004700801007387 */ /* 0x000fe80000100a00 */
[----:B------:R0:W-:Y:S04]  /*50700*/  STL.64 [R1+0x478], R10 ;  /* 0x0004780a01007387 */ /* 0x0001e80000100a00 */
[----:B0-----:R-:W2:Y:S02]  /*50710*/  LDL.LU.64 R10, [R1+0x2c98] ;  /* 0x002c9800010a7983 */ /* 0x001ea40000300a00 */
[----:B--2---:R-:W-:Y:S02]  /*50720*/  HMMA.16816.F32 R8, R4, R10, R20 ;  /* 0x0000000a0408723c */ /* 0x004fe40000001814 */
[----:B------:R-:W2:Y:S04]  /*50730*/  LDL.LU.64 R22, [R1+0x2c90] ;  /* 0x002c900001167983 */ /* 0x000ea80000300a00 */
[----:B------:R-:W2:-:S15]  /*50740*/  LDL.LU.64 R20, [R1+0x2c88] ;  /* 0x002c880001147983 */ /* 0x000e9e0000300a00 */
[----:B------:R-:W-:-:S02]  /*50750*/  NOP ;  /* 0x0000000000007918 */ /* 0x000fc40000000000 */
        /* <DEDUP_REMOVED lines=58> */
[----:B0-----:R-:W3:Y:S04]  /*50b00*/  LDL.LU.64 R10, [R1+0x2bc0] ;  /* 0x002bc000010a7983 */ /* 0x001ee80000300a00 */
[----:B------:R-:W2:Y:S01]  /*50b10*/  LDL.LU.64 R8, [R1+0x2bb8] ;  /* 0x002bb80001087983 */ /* 0x000ea20000300a00 */
[----:B----4-:R-:W-:-:S15]  /*50b20*/  HMMA.16816.F32 R24, R4, R26, R12 ;  /* 0x0000001a0418723c */ /* 0x010fde000000180c */
[----:B------:R-:W-:-:S08]  /*50b30*/  NOP ;  /* 0x0000000000007918 */ /* 0x000fd00000000000 */
[----:B------:R-:W-:Y:S04]  /*50b40*/  STL.64 [R1+0x330], R24 ;  /* 0x0003301801007387 */ /* 0x000fe80000100a00 */
[----:B------:R-:W-:Y:S01]  /*50b50*/  STL.64 [R1+0x338], R26 ;  /* 0x0003381a01007387 */ /* 0x000fe20000100a00 */
[C---:B--2---:R-:W-:Y:S03]  /*50b60*/  HMMA.16816.F32 R20, R4.reuse, R8, R20 ;  /* 0x000000080414723c */ /* 0x044fe60000001814 */
[----:B------:R-:W2:Y:S03]  /*50b70*/  LDL.LU.64 R8, [R1+0x1c0] ;  /* 0x0001c00001087983 */ /* 0x000ea60000300a00 */
[----:B---3--:R-:W-:-:S15]  /*50b80*/  HMMA.16816.F32 R12, R4, R10, R16 ;  /* 0x0000000a040c723c */ /* 0x008fde0000001810 */
[----:B------:R-:W-:-:S02]  /*50b90*/  NOP ;  /* 0x0000000000007918 */ /* 0x000fc40000000000 */
[----:B------:R-:W-:Y:S04]  /*50ba0*/  STL.64 [R1+0x310], R20 ;  /* 0x0003101401007387 */ /* 0x000fe80000100a00 */
[----:B------:R-:W-:Y:S04]  /*50bb0*/  STL.64 [R1+0x318], R22 ;  /* 0x0003181601007387 */ /* 0x000fe80000100a00 */
[----:B------:R-:W3:Y:S04]  /*50bc0*/  LDL.LU.64 R10, [R1+0x1c8] ;  /* 0x0001c800010a7983 */ /* 0x000ee80000300a00 */
[----:B------:R-:W-:Y:S04]  /*50bd0*/  STL.64 [R1+0x2f0], R12 ;  /* 0x0002f00c01007387 */ /* 0x000fe80000100a00 */
[----:B------:R-:W-:Y:S04]  /*50be0*/  STL.64 [R1+0x2f8], R14 ;  /* 0x0002f80e01007387 */ /* 0x000fe80000100a00 */
[----:B---3--:R-:W-:Y:S04]  /*50bf0*/  STL.64 [R1+0x2b08], R10 ;  /* 0x002b080a01007387 */ /* 0x008fe80000100a00 */
[----:B--2---:R0:W-:Y:S04]  /*50c00*/  STL.64 [R1+0x2b00], R8 ;  /* 0x002b000801007387 */ /* 0x0041e80000100a00 */
[----:B0-----:R-:W2:Y:S04]  /*50c10*/  LDL.LU.64 R8, [R1+0x1e0] ;  /* 0x0001e00001087983 */ /* 0x001ea80000300a00 */
[----:B------:R-:W3:Y:S04]  /*50c20*/  LDL.LU.64 R10, [R1+0x1e8] ;  /* 0x0001e800010a7983 */ /* 0x000ee80000300a00 */
[----:B---3--:R0:W-:Y:S04]  /*50c30*/  STL.64 [R1+0x2b18], R10 ;  /* 0x002b180a01007387 */ /* 0x0081e80000100a00 */
[----:B0-----:R-:W3:Y:S04]  /*50c40*/  LDL.LU R10, [R1] ;  /* 0x00000000010a7983 */ /* 0x001ee80000300800 */
[----:B------:R-:W3:Y:S04]  /*50c50*/  LDL.LU R11, [R1+0x4] ;  /* 0x00000400010b7983 */ /* 0x000ee80000300800 */
[----:B--2---:R0:W-:Y:S02]  /*50c60*/  STL.64 [R1+0x2b10], R8 ;  /* 0x002b100801007387 */ /* 0x0041e40000100a00 */
[----:B0-----:R-:W-:-:S02]  /*50c70*/  IMAD.MOV.U32 R8, RZ, RZ, R0 ;  /* 0x000000ffff087224 */ /* 0x001fc400078e0000 */
[----:B------:R-:W2:Y:S04]  /*50c80*/  LDL.LU R0, [R1+0x2bb4] ;  /* 0x002bb40001007983 */ /* 0x000ea80000300800 */
[----:B------:R-:W4:Y:S04]  /*50c90*/  LDL.LU R9, [R1+0xc] ;  /* 0x00000c0001097983 */ /* 0x000f280000300800 */
[----:B---3--:R0:W-:Y:S04]  /*50ca0*/  STL.64 [R1+0x2b30], R10 ;  /* 0x002b300a01007387 */ /* 0x0081e80000100a00 */
[----:B0-----:R-:W3:Y:S04]  /*50cb0*/  LDL.LU R10, [R1+0x10] ;  /* 0x00001000010a7983 */ /* 0x001ee80000300800 */
[----:B------:R-:W3:Y:S04]  /*50cc0*/  LDL.LU R11, [R1+0x14] ;  /* 0x00001400010b7983 */ /* 0x000ee80000300800 */
[----:B----4-:R0:W-:Y:S04]  /*50cd0*/  STL.64 [R1+0x2b48], R8 ;  /* 0x002b480801007387 */ /* 0x0101e80000100a00 */
[----:B0-----:R-:W4:Y:S01]  /*50ce0*/  LDL.LU R8, [R1+0x18] ;  /* 0x0000180001087983 */ /* 0x001f220000300800 */
[----:B--2---:R-:W-:-:S03]  /*50cf0*/  IMAD.MOV.U32 R9, RZ, RZ, R0 ;  /* 0x000000ffff097224 */ /* 0x004fc600078e0000 */
[----:B------:R-:W2:Y:S04]  /*50d00*/  LDL.LU R0, [R1+0x2bb0] ;  /* 0x002bb00001007983 */ /* 0x000ea80000300800 */
[----:B---3--:R0:W-:Y:S04]  /*50d10*/  STL.64 [R1+0x2b60], R10 ;  /* 0x002b600a01007387 */ /* 0x0081e80000100a00 */
[----:B0-----:R-:W3:Y:S04]  /*50d20*/  LDL.LU R10, [R1+0x20] ;  /* 0x00002000010a7983 */ /* 0x001ee80000300800 */
[----:B------:R-:W3:Y:S04]  /*50d30*/  LDL.LU R11, [R1+0x24] ;  /* 0x00002400010b7983 */ /* 0x000ee80000300800 */
[----:B----4-:R0:W-:Y:S04]  /*50d40*/  STL.64 [R1+0x2b78], R8 ;  /* 0x002b780801007387 */ /* 0x0101e80000100a00 */
[----:B0-----:R-:W4:Y:S04]  /*50d50*/  LDL.LU R8, [R1+0x28] ;  /* 0x0000280001087983 */ /* 0x001f280000300800 */
[----:B------:R-:W4:Y:S04]  /*50d60*/  LDL.LU R9, [R1+0x2c] ;  /* 0x00002c0001097983 */ /* 0x000f280000300800 */
[----:B------:R-:W2:Y:S04]  /*50d70*/  LDL.LU R14, [R1+0x30] ;  /* 0x00003000010e7983 */ /* 0x000ea80000300800 */
[----:B---3--:R-:W-:Y:S04]  /*50d80*/  STL.64 [R1+0x2b90], R10 ;  /* 0x002b900a01007387 */ /* 0x008fe80000100a00 */
[----:B----4-:R0:W-:Y:S04]  /*50d90*/  STL.64 [R1+0x2ba8], R8 ;  /* 0x002ba80801007387 */ /* 0x0101e80000100a00 */
[----:B0-----:R-:W3:Y:S04]  /*50da0*/  LDL.LU.64 R8, [R1+0x2c0] ;  /* 0x0002c00001087983 */ /* 0x001ee80000300a00 */
        /* <DEDUP_REMOVED lines=27> */
[----:B------:R-:W-:-:S07]  /*50f60*/  IMAD.MOV.U32 R15, RZ, RZ, R0 ;  /* 0x000000ffff0f7224 */ /* 0x000fce00078e0000 */
[C---:B---3--:R-:W-:Y:S01]  /*50f70*/  HMMA.16816.F32 R12, R4.reuse, R14, R8 ;  /* 0x0000000e040c723c */ /* 0x048fe20000001808 */
[----:B----4-:R-:W-:Y:S04]  /*50f80*/  STL.64 [R1+0x2ba0], R18 ;  /* 0x002ba01201007387 */ /* 0x010fe80000100a00 */
[----:B--2---:R0:W-:Y:S04]  /*50f90*/  STL.64 [R1+0x2b98], R16 ;  /* 0x002b981001007387 */ /* 0x0041e80000100a00 */
[----:B0-----:R-:W2:Y:S04]  /*50fa0*/  LDL.LU.64 R16, [R1+0x2a0] ;  /* 0x0002a00001107983 */ /* 0x001ea80000300a00 */
[----:B------:R-:W2:Y:S04]  /*50fb0*/  LDL.LU.64 R18, [R1+0x2a8] ;  /* 0x0002a80001127983 */ /* 0x000ea80000300a00 */
[----:B------:R-:W3:Y:S04]  /*50fc0*/  LDL.LU.64 R24, [R1+0x730] ;  /* 0x0007300001187983 */ /* 0x000ee80000300a00 */
[----:B------:R-:W3:Y:S04]  /*50fd0*/  LDL.LU.64 R26, [R1+0x738] ;  /* 0x00073800011a7983 */ /* 0x000ee80000300a00 */
[----:B------:R-:W4:Y:S04]  /*50fe0*/  LDL.LU.64 R20, [R1+0x720] ;  /* 0x0007200001147983 */ /* 0x000f280000300a00 */
[----:B------:R-:W4:Y:S04]  /*50ff0*/  LDL.LU.64 R22, [R1+0x728] ;  /* 0x0007280001167983 */ /* 0x000f280000300a00 */
        /* <DEDUP_REMOVED lines=47> */
[----:B------:R-:W3:Y:S02]  /*512f0*/  LDL.LU.64 R8, [R1+0x2b10] ;  /* 0x002b100001087983 */ /* 0x000ee40000300a00 */
[----:B---3--:R-:W-:-:S15]  /*51300*/  HMMA.16816.F32 R8, R4, R28, R8 ;  /* 0x0000001c0408723c */ /* 0x008fde0000001808 */
[----:B------:R-:W-:-:S08]  /*51310*/  NOP ;  /* 0x0000000000007918 */ /* 0x000fd00000000000 */
        /* <DEDUP_REMOVED lines=9> */
[----:B------:R-:W2:Y:S02]  /*513b0*/  LDL.LU.64 R8, [R1+0x2af0] ;  /* 0x002af00001087983 */ /* 0x000ea40000300a00 */
[----:B--2---:R-:W-:-:S15]  /*513c0*/  HMMA.16816.F32 R16, R4, R8, R16 ;  /* 0x000000080410723c */ /* 0x004fde0000001810 */
[----:B------:R-:W-:-:S08]  /*513d0*/  NOP ;  /* 0x0000000000007918 */ /* 0x000fd00000000000 */
[----:B------:R-:W-:Y:S04]  /*513e0*/  STL.64 [R1+0x1a0], R16 ;  /* 0x0001a01001007387 */ /* 0x000fe80000100a00 */
[----:B------:R0:W-:Y:S04]  /*513f0*/  STL.64 [R1+0x1a8], R18 ;  /* 0x0001a81201007387 */ /* 0x0001e80000100a00 */
[----:B0-----:R-:W3:Y:S04]  /*51400*/  LDL.LU.64 R18, [R1+0x2ae8] ;  /* 0x002ae80001127983 */ /* 0x001ee80000300a00 */
[----:B------:R-:W3:Y:S02]  /*51410*/  LDL.LU.64 R16, [R1+0x2ae0] ;  /* 0x002ae00001107983 */ /* 0x000ee40000300a00 */
[----:B---3--:R-:W-:Y:S02]  /*51420*/  HMMA.16816.F32 R8, R4, R10, R16 ;  /* 0x0000000a0408723c */ /* 0x008fe40000001810 */
[----:B------:R-:W4:Y:S04]  /*51430*/  LDL.LU.64 R18, [R1+0x2ad8] ;  /* 0x002ad80001127983 */ /* 0x000f280000300a00 */
[----:B------:R-:W2:-:S15]  /*51440*/  LDL.LU.64 R16, [R1+0x2ad0] ;  /* 0x002ad00001107983 */ /* 0x000e9e0000300a00 */
[----:B------:R-:W-:-:S02]  /*51450*/  NOP ;  /* 0x0000000000007918 */ /* 0x000fc40000000000 */
[----:B------:R0:W-:Y:S04]  /*51460*/  STL.64 [R1+0x180], R8 ;  /* 0x0001800801007387 */ /* 0x0001e80000100a00 */
[----:B------:R1:W-:Y:S04]  /*51470*/  STL.64 [R1+0x188], R10 ;  /* 0x0001880a01007387 */ /* 0x0003e80000100a00 */
[----:B0-----:R-:W3:Y:S04]  /*51480*/  LDL.LU.64 R8, [R1+0x700] ;  /* 0x0007000001087983 */ /* 0x001ee80000300a00 */
[----:B-1----:R-:W3:Y:S01]  /*51490*/  LDL.LU.64 R10, [R1+0x708] ;  /* 0x00070800010a7983 */ /* 0x002ee20000300a00 */
[C---:B--2---:R-:W-:Y:S06]  /*514a0*/  HMMA.16816.F32 R24, R4.reuse, R16, R24 ;  /* 0x000000100418723c */ /* 0x044fec0000001818 */
[----:B----4-:R-:W-:-:S15]  /*514b0*/  HMMA.16816.F32 R16, R4, R18, R20 ;  /* 0x000000120410723c */ /* 0x010fde0000001814 */
[----:B------:R-:W-:-:S02]  /*514c0*/  NOP ;  /* 0x0000000000007918 */ /* 0x000fc40000000000 */
[----:B------:R-:W-:Y:S04]  /*514d0*/  STL.64 [R1+0x160], R24 ;  /* 0x0001601801007387 */ /* 0x000fe80000100a00 */
[----:B------:R0:W-:Y:S04]  /*514e0*/  STL.64 [R1+0x168], R26 ;  /* 0x0001681a01007387 */ /* 0x0001e80000100a00 */
[----:B0-----:R-:W2:Y:S04]  /*514f0*/  LDL.LU.64 R26, [R1+0x2ac8] ;  /* 0x002ac800011a7983 */ /* 0x001ea80000300a00 */
[----:B------:R-:W4:Y:S04]  /*51500*/  LDL.LU.64 R24, [R1+0x2ac0] ;  /* 0x002ac00001187983 */ /* 0x000f280000300a00 */
[----:B------:R-:W3:Y:S04]  /*51510*/  LDL.LU.64 R22, [R1+0x2ab8] ;  /* 0x002ab80001167983 */ /* 0x000ee80000300a00 */
[----:B------:R-:W2:Y:S04]  /*51520*/  LDL.LU.64 R20, [R1+0x2ab0] ;  /* 0x002ab00001147983 */ /* 0x000ea80000300a00 */
[----:B------:R0:W-:Y:S04]  /*51530*/  STL.64 [R1+0x140], R16 ;  /* 0x0001401001007387 */ /* 0x0001e80000100a00 */
[----:B------:R1:W-:Y:S04]  /*51540*/  STL.64 [R1+0x148], R18 ;  /* 0x0001481201007387 */ /* 0x0003e80000100a00 */
[----:B0-----:R-:W2:Y:S04]  /*51550*/  LDL.LU.64 R16, [R1+0x710] ;  /* 0x0007100001107983 */ /* 0x001ea80000300a00 */
[----:B-1----:R-:W2:Y:S02]  /*51560*/  LDL.LU.64 R18, [R1+0x718] ;  /* 0x0007180001127983 */ /* 0x002ea40000300a00 */
[----:B--2---:R-:W-:-:S15]  /*51570*/  HMMA.16816.F32 R16, R4, R20, R16 ;  /* 0x000000140410723c */ /* 0x004fde0000001810 */
[----:B------:R-:W-:-:S08]  /*51580*/  NOP ;  /* 0x0000000000007918 */ /* 0x000fd00000000000 */
[----:B------:R-:W-:Y:S04]  /*51590*/  STL.64 [R1+0x120], R16 ;  /* 0x0001201001007387 */ /* 0x000fe80000100a00 */
[----:B------:R3:W-:Y:S01]  /*515a0*/  STL [R1+0x128], R18 ;  /* 0x0001281201007387 */ /* 0x0007e20000100800 */
[----:B------:R-:W-:Y:S02]  /*515b0*/  IMAD.MOV.U32 R0, RZ, RZ, R19 ;  /* 0x000000ffff007224 */ /* 0x000fe400078e0013 */
[C---:B---3--:R-:W-:Y:S06]  /*515c0*/  HMMA.16816.F32 R16, R4.reuse, R22, R8 ;  /* 0x000000160410723c */ /* 0x048fec0000001808 */
[----:B----4-:R-:W-:Y:S01]  /*515d0*/  HMMA.16816.F32 R8, R4, R24, R12 ;  /* 0x000000180408723c */ /* 0x010fe2000000180c */
[----:B------:R-:W-:Y:S04]  /*515e0*/  STL [R1+0x28e8], R0 ;  /* 0x0028e80001007387 */ /* 0x000fe80000100800 */
[----:B------:R-:W2:-:S12]  /*515f0*/  LDL.LU R20, [R1+0x550] ;  /* 0x0005500001147983 */ /* 0x000e980000300800 */
[----:B------:R0:W-:Y:S04]  /*51600*/  STL.64 [R1+0x100], R16 ;  /* 0x0001001001007387 */ /* 0x0001e80000100a00 */
[----:B------:R1:W-:Y:S04]  /*51610*/  STL.64 [R1+0x108], R18 ;  /* 0x0001081201007387 */ /* 0x0003e80000100a00 */
[----:B0-----:R-:W3:Y:S04]  /*51620*/  LDL.LU R16, [R1+0x130] ;  /* 0x0001300001107983 */ /* 0x001ee80000300800 */
[----:B------:R-:W-:Y:S04]  /*51630*/  STL.64 [R1+0xd0], R8 ;  /* 0x0000d00801007387 */ /* 0x000fe80000100a00 */
[----:B------:R-:W-:Y:S04]  /*51640*/  STL.64 [R1+0xd8], R10 ;  /* 0x0000d80a01007387 */ /* 0x000fe80000100a00 */
[----:B------:R-:W3:Y:S04]  /*51650*/  LDL.LU R17, [R1+0x134] ;  /* 0x0001340001117983 */ /* 0x000ee80000300800 */
[----:B---3--:R-:W-:Y:S04]  /*51660*/  STL.64 [R1+0x2a70], R16 ;  /* 0x002a701001007387 */ /* 0x008fe80000100a00 */
[----:B-1----:R-:W3:Y:S04]  /*51670*/  LDL.LU R18, [R1+0x138] ;  /* 0x0001380001127983 */ /* 0x002ee80000300800 */
[----:B------:R-:W3:Y:S04]  /*51680*/  LDL.LU R19, [R1+0x13c] ;  /* 0x00013c0001137983 */ /* 0x000ee80000300800 */
[----:B------:R-:W4:Y:S04]  /*51690*/  LDL.LU R28, [R1+0xbec] ;  /* 0x000bec00011c7983 */ /* 0x000f280000300800 */
[----:B------:R-:W4:Y:S04]  /*516a0*/  LDL.LU R12, [R1+0xbe8] ;  /* 0x000be800010c7983 */ /* 0x000f280000300800 */
[----:B---3--:R0:W-:Y:S04]  /*516b0*/  STL.64 [R1+0x2a88], R18 ;  /* 0x002a881201007387 */ /* 0x0081e80000100a00 */
[----:B0-----:R-:W3:Y:S04]  /*516c0*/  LDL.LU R18, [R1+0xa8] ;  /* 0x0000a80001127983 */ /* 0x001ee80000300800 */
[----:B------:R-:W3:Y:S04]  /*516d0*/  LDL.LU R19, [R1+0xac] ;  /* 0x0000ac0001137983 */ /* 0x000ee80000300800 */
[----:B------:R-:W4:Y:S04]  /*516e0*/  LDL.LU R29, [R1+0xbf4] ;  /* 0x000bf400011d7983 */ /* 0x000f280000300800 */
[----:B------:R-:W4:Y:S04]  /*516f0*/  LDL.LU R14, [R1+0xbf0] ;  /* 0x000bf000010e7983 */ /* 0x000f280000300800 */
[----:B------:R-:W4:Y:S04]  /*51700*/  LDL.LU R24, [R1+0xbfc] ;  /* 0x000bfc0001187983 */ /* 0x000f280000300800 */
[----:B------:R-:W4:Y:S04]  /*51710*/  LDL.LU R13, [R1+0xbf8] ;  /* 0x000bf800010d7983 */ /* 0x000f280000300800 */
[----:B------:R-:W4:Y:S04]  /*51720*/  LDL.LU R25, [R1+0xc04] ;  /* 0x000c040001197983 */ /* 0x000f280000300800 */
[----:B------:R-:W4:Y:S04]  /*51730*/  LDL.LU R15, [R1+0xc00] ;  /* 0x000c0000010f7983 */ /* 0x000f280000300800 */
[----:B------:R-:W2:Y:S04]  /*51740*/  LDL.LU R16, [R1+0x4d0] ;  /* 0x0004d00001107983 */ /* 0x000ea80000300800 */
[----:B------:R-:W2:Y:S04]  /*51750*/  LDL.LU R17, [R1+0x4d4] ;  /* 0x0004d40001117983 */ /* 0x000ea80000300800 */
[----:B---3--:R-:W-:Y:S04]  /*51760*/  STL.64 [R1+0x2aa8], R18 ;  /* 0x002aa81201007387 */ /* 0x008fe80000100a00 */
[----:B--2---:R0:W-:Y:S04]  /*51770*/  STL.64 [R1+0x2aa0], R16 ;  /* 0x002aa01001007387 */ /* 0x0041e80000100a00 */
[----:B0-----:R-:W2:Y:S04]  /*51780*/  LDL.LU.64 R16, [R1+0x6d0] ;  /* 0x0006d00001107983 */ /* 0x001ea80000300a00 */
[----:B------:R-:W2:Y:S04]  /*51790*/  LDL.LU.64 R18, [R1+0x6d8] ;  /* 0x0006d80001127983 */ /* 0x000ea80000300a00 */
[----:B------:R-:W3:Y:S04]  /*517a0*/  LDL.LU R23, [R1+0x510] ;  /* 0x0005100001177983 */ /* 0x000ee80000300800 */
[----:B------:R-:W2:Y:S04]  /*517b0*/  LDL.LU R0, [R1+0x514] ;  /* 0x0005140001007983 */ /* 0x000ea80000300800 */
[----:B------:R-:W4:Y:S04]  /*517c0*/  LDL.LU R21, [R1+0x554] ;  /* 0x0005540001157983 */ /* 0x000f280000300800 */
[----:B---3--:R-:W-:Y:S04]  /*517d0*/  STL [R1+0x2a98], R23 ;  /* 0x002a981701007387 */ /* 0x008fe80000100800 */
[----:B----4-:R-:W-:Y:S04]  /*517e0*/  STL.64 [R1+0x2a90], R20 ;  /* 0x002a901401007387 */ /* 0x010fe80000100a00 */
[----:B------:R-:W3:Y:S04]  /*517f0*/  LDL.LU R2, [R1+0x5c0] ;  /* 0x0005c00001027983 */ /* 0x000ee80000300800 */
[----:B------:R-:W4:Y:S04]  /*51800*/  LDL.LU R3, [R1+0x5c4] ;  /* 0x0005c40001037983 */ /* 0x000f280000300800 */
[----:B------:R-:W3:Y:S04]  /*51810*/  LDL.LU R8, [R1+0x150] ;  /* 0x0001500001087983 */ /* 0x000ee80000300800 */
[----:B------:R-:W3:Y:S04]  /*51820*/  LDL.LU R9, [R1+0x154] ;  /* 0x0001540001097983 */ /* 0x000ee80000300800 */
[----:B------:R-:W4:Y:S04]  /*51830*/  LDL.LU R10, [R1+0x158] ;  /* 0x00015800010a7983 */ /* 0x000f280000300800 */
[----:B------:R-:W4:Y:S01]  /*51840*/  LDL.LU R11, [R1+0x15c] ;  /* 0x00015c00010b7983 */ /* 0x000f220000300800 */
[----:B------:R-:W-:-:S02]  /*51850*/  IMAD R12, R12, 0x100, R28 ;  /* 0x000001000c0c7824 */ /* 0x000fc400078e021c */
[----:B------:R-:W-:Y:S02]  /*51860*/  IMAD R14, R14, 0x100, R29 ;  /* 0x000001000e0e7824 */ /* 0x000fe400078e021d */
[----:B------:R-:W-:Y:S02]  /*51870*/  IMAD R13, R13, 0x100, R24 ;  /* 0x000001000d0d7824 */ /* 0x000fe400078e0218 */
[----:B------:R-:W-:Y:S02]  /*51880*/  IMAD R15, R15, 0x100, R25 ;  /* 0x000001000f0f7824 */ /* 0x000fe400078e0219 */
[----:B--2---:R-:W-:Y:S01]  /*51890*/  HMMA.16816.F32 R24, R4, R26, R16 ;  /* 0x0000001a0418723c */ /* 0x004fe20000001810 */
[----:B----4-:R-:W-:Y:S04]  /*518a0*/  STL.64 [R1+0x2a80], R10 ;  /* 0x002a800a01007387 */ /* 0x010fe80000100a00 */
[----:B---3--:R0:W-:Y:S04]  /*518b0*/  STL.64 [R1+0x2a78], R8 ;  /* 0x002a780801007387 */ /* 0x0081e80000100a00 */
[----:B0-----:R-:W2:Y:S04]  /*518c0*/  LDL.LU R8, [R1+0xe0] ;  /* 0x0000e00001087983 */ /* 0x001ea80000300800 */
[----:B------:R-:W2:Y:S04]  /*518d0*/  LDL.LU R9, [R1+0xe4] ;  /* 0x0000e40001097983 */ /* 0x000ea80000300800 */
[----:B------:R-:W2:Y:S04]  /*518e0*/  LDL.LU R10, [R1+0xe8] ;  /* 0x0000e800010a7983 */ /* 0x000ea80000300800 */
[----:B------:R-:W2:Y:S04]  /*518f0*/  LDL.LU R11, [R1+0xec] ;  /* 0x0000ec00010b7983 */ /* 0x000ea80000300800 */
[----:B------:R-:W3:Y:S04]  /*51900*/  LDL.LU.64 R20, [R1+0xf0] ;  /* 0x0000f00001147983 */ /* 0x000ee80000300a00 */
[----:B------:R-:W3:Y:S04]  /*51910*/  LDL.LU.64 R22, [R1+0xf8] ;  /* 0x0000f80001167983 */ /* 0x000ee80000300a00 */
[----:B------:R-:W4:Y:S04]  /*51920*/  LDL.LU R28, [R1+0x5e0] ;  /* 0x0005e000011c7983 */ /* 0x000f280000300800 */
[----:B------:R-:W4:Y:S04]  /*51930*/  LDL.LU R29, [R1+0x5e4] ;  /* 0x0005e400011d7983 */ /* 0x000f280000300800 */
[----:B------:R-:W3:Y:S04]  /*51940*/  LDL.LU.64 R18, [R1+0x2aa8] ;  /* 0x002aa80001127983 */ /* 0x000ee80000300a00 */
[----:B------:R-:W2:Y:S04]  /*51950*/  LDL.LU.64 R16, [R1+0x2aa0] ;  /* 0x002aa00001107983 */ /* 0x000ea80000300a00 */
[----:B------:R0:W-:Y:S04]  /*51960*/  STL.64 [R1+0xc0], R24 ;  /* 0x0000c01801007387 */ /* 0x0001e80000100a00 */
[----:B------:R1:W-:Y:S04]  /*51970*/  STL.64 [R1+0xc8], R26 ;  /* 0x0000c81a01007387 */ /* 0x0003e80000100a00 */
[----:B0-----:R-:W4:Y:S04]  /*51980*/  LDL.LU R24, [R1+0x110] ;  /* 0x0001100001187983 */ /* 0x001f280000300800 */
[----:B------:R-:W4:Y:S04]  /*51990*/  LDL.LU R25, [R1+0x114] ;  /* 0x0001140001197983 */ /* 0x000f280000300800 */
[----:B-1----:R-:W4:Y:S04]  /*519a0*/  LDL.LU R26, [R1+0x118] ;  /* 0x00011800011a7983 */ /* 0x002f280000300800 */
[----:B------:R-:W4:Y:S01]  /*519b0*/  LDL.LU R27, [R1+0x11c] ;  /* 0x00011c00011b7983 */ /* 0x000f220000300800 */
[----:B------:R-:W-:-:S02]  /*519c0*/  F2FP.F16.E4M3.UNPACK_B R12, R12 ;  /* 0x0000000cff0c723e */ /* 0x000fc400020006ff */
[----:B------:R-:W-:Y:S02]  /*519d0*/  F2FP.F16.E4M3.UNPACK_B R14, R14 ;  /* 0x0000000eff0e723e */ /* 0x000fe400020006ff */
[----:B------:R-:W-:Y:S02]  /*519e0*/  F2FP.F16.E4M3.UNPACK_B R13, R13 ;  /* 0x0000000dff0d723e */ /* 0x000fe400020006ff */
[----:B------:R-:W-:Y:S01]  /*519f0*/  F2FP.F16.E4M3.UNPACK_B R15, R15 ;  /* 0x0000000fff0f723e */ /* 0x000fe200020006ff */
[----:B---3--:R-:W-:Y:S01]  /*51a00*/  HMMA.16816.F32 R4, R4, R18, R20 ;  /* 0x000000120404723c */ /* 0x008fe20000001814 */
[----:B------:R-:W3:Y:S01]  /*51a10*/  LDL.LU R23, [R1+0x2a98] ;  /* 0x002a980001177983 */ /* 0x000ee20000300800 */
[----:B--2---:R-:W-:Y:S02]  /*51a20*/  F2FP.F16.E4M3.UNPACK_B R16, R16.H1 ;  /* 0x00000010ff10723e */ /* 0x004fe400030006ff */
[----:B------:R-:W-:Y:S01]  /*51a30*/  F2FP.F16.E4M3.UNPACK_B R17, R17.H1 ;  /* 0x00000011ff11723e */ /* 0x000fe200030006ff */
[----:B------:R-:W2:Y:S04]  /*51a40*/  LDL.LU.64 R20, [R1+0x2a90] ;  /* 0x002a900001147983 */ /* 0x000ea80000300a00 */
[----:B------:R-:W4:Y:S02]  /*51a50*/  LDL.LU.64 R18, [R1+0x2a88] ;  /* 0x002a880001127983 */ /* 0x000f240000300a00 */
[----:B------:R-:W-:-:S12]  /*51a60*/  HMMA.16816.F32 R8, R12, R16, R8 ;  /* 0x000000100c08723c */ /* 0x000fd80000001808 */
[----:B------:R-:W-:Y:S04]  /*51a70*/  STL.64 [R1+0xf0], R4 ;  /* 0x0000f00401007387 */ /* 0x000fe80000100a00 */
[----:B------:R0:W-:Y:S04]  /*51a80*/  STL.64 [R1+0xf8], R6 ;  /* 0x0000f80601007387 */ /* 0x0001e80000100a00 */
[----:B0-----:R-:W4:Y:S04]  /*51a90*/  LDL.LU R6, [R1+0x530] ;  /* 0x0005300001067983 */ /* 0x001f280000300800 */
[----:B------:R-:W-:Y:S04]  /*51aa0*/  STL [R1+0xb0], R16 ;  /* 0x0000b01001007387 */ /* 0x000fe80000100800 */
[----:B------:R-:W4:Y:S04]  /*51ab0*/  LDL.LU R7, [R1+0x534] ;  /* 0x0005340001077983 */ /* 0x000f280000300800 */
[----:B------:R-:W-:Y:S04]  /*51ac0*/  STL.64 [R1+0xe0], R8 ;  /* 0x0000e00801007387 */ /* 0x000fe80000100a00 */
[----:B------:R0:W-:Y:S04]  /*51ad0*/  STL.64 [R1+0xe8], R10 ;  /* 0x0000e80a01007387 */ /* 0x0001e80000100a00 */
[----:B0-----:R-:W4:Y:S04]  /*51ae0*/  LDL.LU.64 R10, [R1+0x2a80] ;  /* 0x002a8000010a7983 */ /* 0x001f280000300a00 */
[----:B------:R-:W4:Y:S01]  /*51af0*/  LDL.LU.64 R8, [R1+0x2a78] ;  /* 0x002a780001087983 */ /* 0x000f220000300a00 */
[----:B---3--:R-:W-:-:S02]  /*51b00*/  F2FP.F16.E4M3.UNPACK_B R22, R23.H1 ;  /* 0x00000017ff16723e */ /* 0x008fc400030006ff */
[----:B------:R-:W-:Y:S01]  /*51b10*/  F2FP.F16.E4M3.UNPACK_B R23, R0.H1 ;  /* 0x00000000ff17723e */ /* 0x000fe200030006ff */
[----:B------:R-:W-:Y:S02]  /*51b20*/  IMAD.MOV.U32 R0, RZ, RZ, R17 ;  /* 0x000000ffff007224 */ /* 0x000fe400078e0011 */
[----:B------:R-:W3:Y:S01]  /*51b30*/  LDL.LU.64 R16, [R1+0x2a70] ;  /* 0x002a700001107983 */ /* 0x000ee20000300a00 */
[----:B--2---:R-:W-:Y:S02]  /*51b40*/  F2FP.F16.E4M3.UNPACK_B R4, R20.H1 ;  /* 0x00000014ff04723e */ /* 0x004fe400030006ff */
[----:B------:R-:W-:Y:S01]  /*51b50*/  F2FP.F16.E4M3.UNPACK_B R5, R21.H1 ;  /* 0x00000015ff05723e */ /* 0x000fe200030006ff */
[----:B----4-:R-:W-:Y:S06]  /*51b60*/  HMMA.16816.F32 R24, R12, R22, R24 ;  /* 0x000000160c18723c */ /* 0x010fec0000001818 */
[----:B------:R-:W-:Y:S04]  /*51b70*/  STL [R1+0x98], R22 ;  /* 0x0000981601007387 */ /* 0x000fe80000100800 */
[----:B------:R0:W-:Y:S01]  /*51b80*/  STL [R1+0x28ec], R0 ;  /* 0x0028ec0001007387 */ /* 0x0001e20000100800 */
[----:B------:R-:W-:-:S02]  /*51b90*/  F2FP.F16.E4M3.UNPACK_B R6, R6.H1 ;  /* 0x00000006ff06723e */ /* 0x000fc400030006ff */
[----:B------:R-:W-:Y:S01]  /*51ba0*/  F2FP.F16.E4M3.UNPACK_B R7, R7.H1 ;  /* 0x00000007ff07723e */ /* 0x000fe200030006ff */
[----:B------:R-:W-:Y:S04]  /*51bb0*/  STL [R1+0x9c], R23 ;  /* 0x00009c1701007387 */ /* 0x000fe80000100800 */
[----:B------:R-:W-:Y:S01]  /*51bc0*/  STL [R1+0x90], R6 ;  /* 0x0000900601007387 */ /* 0x000fe20000100800 */
[----:B------:R-:W-:Y:S04]  /*51bd0*/  HMMA.16816.F32 R8, R12, R4, R8 ;  /* 0x000000040c08723c */ /* 0x000fe80000001808 */
[----:B------:R-:W-:Y:S01]  /*51be0*/  STL.64 [R1+0x110], R24 ;  /* 0x0001101801007387 */ /* 0x000fe20000100a00 */
[----:B0-----:R-:W-:-:S03]  /*51bf0*/  IMAD.MOV.U32 R0, RZ, RZ, R7 ;  /* 0x000000ffff007224 */ /* 0x001fc600078e0007 */
[----:B------:R-:W-:Y:S04]  /*51c00*/  STL.64 [R1+0x118], R26 ;  /* 0x0001181a01007387 */ /* 0x000fe80000100a00 */
[----:B------:R0:W-:Y:S01]  /*51c10*/  STL [R1+0x88], R4 ;  /* 0x0000880401007387 */ /* 0x0001e20000100800 */
[----:B------:R-:W-:Y:S02]  /*51c20*/  F2FP.F16.E4M3.UNPACK_B R2, R2.H1 ;  /* 0x00000002ff02723e */ /* 0x000fe400030006ff */
[----:B0-----:R-:W-:Y:S01]  /*51c30*/  F2FP.F16.E4M3.UNPACK_B R4, R28.H1 ;  /* 0x0000001cff04723e */ /* 0x001fe200030006ff */
[----:B---3--:R-:W-:-:S15]  /*51c40*/  HMMA.16816.F32 R16, R12, R6, R16 ;  /* 0x000000060c10723c */ /* 0x008fde0000001810 */
[----:B------:R-:W-:-:S08]  /*51c50*/  NOP ;  /* 0x0000000000007918 */ /* 0x000fd00000000000 */
[----:B------:R-:W-:Y:S04]  /*51c60*/  STL.64 [R1+0x130], R16 ;  /* 0x0001301001007387 */ /* 0x000fe80000100a00 */
[----:B------:R-:W-:Y:S04]  /*51c70*/  STL.64 [R1+0x138], R18 ;  /* 0x0001381201007387 */ /* 0x000fe80000100a00 */
[----:B------:R0:W-:Y:S04]  /*51c80*/  STL [R1+0x28f0], R0 ;  /* 0x0028f00001007387 */ /* 0x0001e80000100800 */
[----:B------:R-:W-:Y:S04]  /*51c90*/  STL [R1+0x80], R2 ;  /* 0x0000800201007387 */ /* 0x000fe80000100800 */
[----:B------:R-:W-:Y:S04]  /*51ca0*/  STL.64 [R1+0x150], R8 ;  /* 0x0001500801007387 */ /* 0x000fe80000100a00 */
[----:B------:R-:W-:Y:S01]  /*51cb0*/  STL.64 [R1+0x158], R10 ;  /* 0x0001580a01007387 */ /* 0x000fe20000100a00 */
[----:B0-----:R-:W-:-:S05]  /*51cc0*/  IMAD.MOV.U32 R0, RZ, RZ, R5 ;  /* 0x000000ffff007224 */ /* 0x001fca00078e0005 */
[----:B------:R0:W-:Y:S04]  /*51cd0*/  STL [R1+0x28f4], R0 ;  /* 0x0028f40001007387 */ /* 0x0001e80000100800 */
[----:B------:R-:W2:Y:S04]  /*51ce0*/  LDL.LU R24, [R1+0x1f0] ;  /* 0x0001f00001187983 */ /* 0x000ea80000300800 */
[----:B------:R-:W-:Y:S01]  /*51cf0*/  STL [R1+0x78], R4 ;  /* 0x0000780401007387 */ /* 0x000fe20000100800 */
[----:B0-----:R-:W-:-:S05]  /*51d00*/  F2FP.F16.E4M3.UNPACK_B R0, R29.H1 ;  /* 0x0000001dff00723e */ /* 0x001fca00030006ff */
[----:B------:R-:W-:Y:S04]  /*51d10*/  STL [R1+0x7c], R0 ;  /* 0x00007c0001007387 */ /* 0x000fe80000100800 */
[----:B------:R-:W2:Y:S04]  /*51d20*/  LDL.LU R25, [R1+0x1f4] ;  /* 0x0001f40001197983 */ /* 0x000ea80000300800 */
[----:B------:R-:W3:Y:S04]  /*51d30*/  LDL.LU R26, [R1+0x1f8] ;  /* 0x0001f800011a7983 */ /* 0x000ee80000300800 */
[----:B------:R-:W3:Y:S04]  /*51d40*/  LDL.LU R27, [R1+0x1fc] ;  /* 0x0001fc00011b7983 */ /* 0x000ee80000300800 */
[----:B---3--:R-:W-:Y:S04]  /*51d50*/  STL.64 [R1+0x2a28], R26 ;  /* 0x002a281a01007387 */ /* 0x008fe80000100a00 */
[----:B--2---:R0:W-:Y:S04]  /*51d60*/  STL.64 [R1+0x2a20], R24 ;  /* 0x002a201801007387 */ /* 0x0041e80000100a00 */
[----:B0-----:R-:W2:Y:S04]  /*51d70*/  LDL.LU R24, [R1+0x1d0] ;  /* 0x0001d00001187983 */ /* 0x001ea80000300800 */
[----:B------:R-:W2:Y:S04]  /*51d80*/  LDL.LU R25, [R1+0x1d4] ;  /* 0x0001d40001197983 */ /* 0x000ea80000300800 */
[----:B--2---:R0:W-:Y:S04]  /*51d90*/  STL.64 [R1+0x2a30], R24 ;  /* 0x002a301801007387 */ /* 0x0041e80000100a00 */
[----:B------:R-:W2:Y:S04]  /*51da0*/  LDL.LU R26, [R1+0x1d8] ;  /* 0x0001d800011a7983 */ /* 0x000ea80000300800 */
[----:B------:R-:W2:Y:S04]  /*51db0*/  LDL.LU R27, [R1+0x1dc] ;  /* 0x0001dc00011b7983 */ /* 0x000ea80000300800 */
[----:B0-----:R-:W3:Y:S04]  /*51dc0*/  LDL.LU R24, [R1+0x5b0] ;  /* 0x0005b00001187983 */ /* 0x001ee80000300800 */
[----:B------:R-:W3:Y:S04]  /*51dd0*/  LDL.LU R25, [R1+0x5b4] ;  /* 0x0005b40001197983 */ /* 0x000ee80000300800 */
[----:B--2---:R0:W-:Y:S04]  /*51de0*/  STL.64 [R1+0x2a48], R26 ;  /* 0x002a481a01007387 */ /* 0x0041e80000100a00 */
[----:B0-----:R-:W2:Y:S04]  /*51df0*/  LDL.64 R26, [R1+0x78] ;  /* 0x00007800011a7983 */ /* 0x001ea80000100a00 */
[----:B--2---:R-:W-:Y:S04]  /*51e00*/  STL.64 [R1+0x2a68], R26 ;  /* 0x002a681a01007387 */ /* 0x004fe80000100a00 */
[----:B---3--:R0:W-:Y:S04]  /*51e10*/  STL.64 [R1+0x2a60], R24 ;  /* 0x002a601801007387 */ /* 0x0081e80000100a00 */
[----:B0-----:R-:W2:Y:S04]  /*51e20*/  LDL.LU R24, [R1+0x170] ;  /* 0x0001700001187983 */ /* 0x001ea80000300800 */
[----:B------:R-:W2:Y:S04]  /*51e30*/  LDL.LU R25, [R1+0x174] ;  /* 0x0001740001197983 */ /* 0x000ea80000300800 */
[----:B------:R-:W2:Y:S04]  /*51e40*/  LDL.LU R26, [R1+0x178] ;  /* 0x00017800011a7983 */ /* 0x000ea80000300800 */
[----:B------:R-:W2:Y:S04]  /*51e50*/  LDL.LU R27, [R1+0x17c] ;  /* 0x00017c00011b7983 */ /* 0x000ea80000300800 */
[----:B------:R-:W3:Y:S04]  /*51e60*/  LDL.LU R6, [R1+0x4e0] ;  /* 0x0004e00001067983 */ /* 0x000ee80000300800 */
[----:B------:R-:W3:Y:S04]  /*51e70*/  LDL.LU R7, [R1+0x4e4] ;  /* 0x0004e40001077983 */ /* 0x000ee80000300800 */
[----:B------:R-:W4:Y:S04]  /*51e80*/  LDL.LU R4, [R1+0x4f0] ;  /* 0x0004f00001047983 */ /* 0x000f280000300800 */
[----:B------:R-:W4:Y:S01]  /*51e90*/  LDL.LU R5, [R1+0x4f4] ;  /* 0x0004f40001057983 */ /* 0x000f220000300800 */
[----:B------:R-:W-:-:S03]  /*51ea0*/  F2FP.F16.E4M3.UNPACK_B R3, R3.H1 ;  /* 0x00000003ff03723e */ /* 0x000fc600030006ff */
[----:B---3--:R-:W-:Y:S04]  /*51eb0*/  STL.64 [R1+0x2a58], R6 ;  /* 0x002a580601007387 */ /* 0x008fe80000100a00 */
[----:B----4-:R0:W-:Y:S04]  /*51ec0*/  STL.64 [R1+0x2a50], R4 ;  /* 0x002a500401007387 */ /* 0x0101e80000100a00 */
[----:B0-----:R-:W3:Y:S04]  /*51ed0*/  LDL.LU R4, [R1+0x190] ;  /* 0x0001900001047983 */ /* 0x001ee80000300800 */
[----:B------:R-:W3:Y:S04]  /*51ee0*/  LDL.LU R5, [R1+0x194] ;  /* 0x0001940001057983 */ /* 0x000ee80000300800 */
[----:B------:R-:W3:Y:S04]  /*51ef0*/  LDL.LU R6, [R1+0x198] ;  /* 0x0001980001067983 */ /* 0x000ee80000300800 */
[----:B------:R-:W3:Y:S04]  /*51f00*/  LDL.LU R7, [R1+0x19c] ;  /* 0x00019c0001077983 */ /* 0x000ee80000300800 */
[----:B------:R-:W4:Y:S04]  /*51f10*/  LDL.LU R22, [R1+0x500] ;  /* 0x0005000001167983 */ /* 0x000f280000300800 */
[----:B------:R-:W4:Y:S04]  /*51f20*/  LDL.LU R23, [R1+0x504] ;  /* 0x0005040001177983 */ /* 0x000f280000300800 */
[----:B------:R-:W3:Y:S04]  /*51f30*/  LDL.LU R16, [R1+0x210] ;  /* 0x0002100001107983 */ /* 0x000ee80000300800 */
[----:B------:R-:W3:Y:S04]  /*51f40*/  LDL.LU R17, [R1+0x214] ;  /* 0x0002140001117983 */ /* 0x000ee80000300800 */
[----:B------:R-:W4:Y:S04]  /*51f50*/  LDL.LU R18, [R1+0x218] ;  /* 0x0002180001127983 */ /* 0x000f280000300800 */
[----:B------:R-:W4:Y:S01]  /*51f60*/  LDL.LU R19, [R1+0x21c] ;  /* 0x00021c0001137983 */ /* 0x000f220000300800 */
[----:B--2---:R-:W-:Y:S03]  /*51f70*/  HMMA.16816.F32 R24, R12, R2, R24 ;  /* 0x000000020c18723c */ /* 0x004fe60000001818 */
[----:B----4-:R-:W-:Y:S04]  /*51f80*/  STL.64 [R1+0x2a40], R18 ;  /* 0x002a401201007387 */ /* 0x010fe80000100a00 */
[----:B---3--:R0:W-:Y:S04]  /*51f90*/  STL.64 [R1+0x2a38], R16 ;  /* 0x002a381001007387 */ /* 0x0081e80000100a00 */
[----:B0-----:R-:W2:Y:S04]  /*51fa0*/  LDL.LU R16, [R1+0x1b0] ;  /* 0x0001b00001107983 */ /* 0x001ea80000300800 */
[----:B------:R-:W2:Y:S04]  /*51fb0*/  LDL.LU R17, [R1+0x1b4] ;  /* 0x0001b40001117983 */ /* 0x000ea80000300800 */
[----:B------:R-:W2:Y:S04]  /*51fc0*/  LDL.LU R18, [R1+0x1b8] ;  /* 0x0001b80001127983 */ /* 0x000ea80000300800 */
[----:B------:R-:W2:Y:S04]  /*51fd0*/  LDL.LU R19, [R1+0x1bc] ;  /* 0x0001bc0001137983 */ /* 0x000ea80000300800 */
[----:B------:R-:W3:Y:S04]  /*51fe0*/  LDL.LU R20, [R1+0x520] ;  /* 0x0005200001147983 */ /* 0x000ee80000300800 */
[----:B------:R-:W4:Y:S04]  /*51ff0*/  LDL.LU R21, [R1+0x524] ;  /* 0x0005240001157983 */ /* 0x000f280000300800 */
[----:B------:R-:W4:Y:S04]  /*52000*/  LDL.LU R8, [R1+0x230] ;  /* 0x0002300001087983 */ /* 0x000f280000300800 */
[----:B------:R-:W4:Y:S04]  /*52010*/  LDL.LU R9, [R1+0x234] ;  /* 0x0002340001097983 */ /* 0x000f280000300800 */
[----:B------:R-:W4:Y:S04]  /*52020*/  LDL.LU R10, [R1+0x238] ;  /* 0x00023800010a7983 */ /* 0x000f280000300800 */
[----:B------:R-:W4:Y:S04]  /*52030*/  LDL.LU R11, [R1+0x23c] ;  /* 0x00023c00010b7983 */ /* 0x000f280000300800 */
[----:B------:R-:W3:Y:S04]  /*52040*/  LDL.LU R28, [R1+0x540] ;  /* 0x00054000011c7983 */ /* 0x000ee80000300800 */
[----:B------:R-:W4:Y:S04]  /*52050*/  LDL.LU R29, [R1+0x544] ;  /* 0x00054400011d7983 */ /* 0x000f280000300800 */
[----:B------:R-:W-:Y:S04]  /*52060*/  STL.64 [R1+0x170], R24 ;  /* 0x0001701801007387 */ /* 0x000fe80000100a00 */
[----:B------:R0:W-:Y:S04]  /*52070*/  STL.64 [R1+0x178], R26 ;  /* 0x0001781a01007387 */ /* 0x0001e80000100a00 */
[----:B0-----:R-:W2:Y:S04]  /*52080*/  LDL.LU.64 R26, [R1+0x2a68] ;  /* 0x002a6800011a7983 */ /* 0x001ea80000300a00 */
[----:B------:R-:W3:Y:S01]  /*52090*/  LDL.LU.64 R24, [R1+0x2a60] ;  /* 0x002a600001187983 */ /* 0x000ee20000300a00 */
[----:B------:R-:W-:-:S03]  /*520a0*/  IMAD.MOV.U32 R0, RZ, RZ, R3 ;  /* 0x000000ffff007224 */ /* 0x000fc600078e0003 */
[----:B------:R-:W4:Y:S04]  /*520b0*/  LDL.LU R2, [R1+0x560] ;  /* 0x0005600001027983 */ /* 0x000f280000300800 */
[----:B------:R-:W4:Y:S04]  /*520c0*/  LDL.LU R3, [R1+0x564] ;  /* 0x0005640001037983 */ /* 0x000f280000300800 */
[----:B------:R0:W-:Y:S01]  /*520d0*/  STL [R1+0x28f8], R0 ;  /* 0x0028f80001007387 */ /* 0x0001e20000100800 */
[----:B--2---:R-:W-:Y:S01]  /*520e0*/  HMMA.16816.F32 R4, R12, R26, R4 ;  /* 0x0000001a0c04723c */ /* 0x004fe20000001804 */
[----:B---3--:R-:W-:-:S02]  /*520f0*/  F2FP.F16.E4M3.UNPACK_B R24, R24.H1 ;  /* 0x00000018ff18723e */ /* 0x008fc400030006ff */
[----:B------:R-:W-:-:S07]  /*52100*/  F2FP.F16.E4M3.UNPACK_B R25, R25.H1 ;  /* 0x00000019ff19723e */ /* 0x000fce00030006ff */
[----:B------:R-:W-:Y:S01]  /*52110*/  HMMA.16816.F32 R16, R12, R24, R16 ;  /* 0x000000180c10723c */ /* 0x000fe20000001810 */
[----:B0-----:R-:W-:-:S12]  /*52120*/  IMAD.MOV.U32 R0, RZ, RZ, R27 ;  /* 0x000000ffff007224 */ /* 0x001fd800078e001b */
[----:B------:R-:W-:Y:S04]  /*52130*/  STL.64 [R1+0x190], R4 ;  /* 0x0001900401007387 */ /* 0x000fe80000100a00 */
[----:B------:R0:W-:Y:S04]  /*52140*/  STL.64 [R1+0x198], R6 ;  /* 0x0001980601007387 */ /* 0x0001e80000100a00 */
[----:B0-----:R-:W2:Y:S04]  /*52150*/  LDL.LU.64 R6, [R1+0x2a58] ;  /* 0x002a580001067983 */ /* 0x001ea80000300a00 */
[----:B------:R-:W3:Y:S04]  /*52160*/  LDL.LU.64 R4, [R1+0x2a50] ;  /* 0x002a500001047983 */ /* 0x000ee80000300a00 */
[----:B------:R-:W4:Y:S04]  /*52170*/  LDL.LU.64 R26, [R1+0x2a48] ;  /* 0x002a4800011a7983 */ /* 0x000f280000300a00 */
[----:B------:R-:W-:Y:S04]  /*52180*/  STL [R1+0x70], R24 ;  /* 0x0000701801007387 */ /* 0x000fe80000100800 */
[----:B------:R0:W-:Y:S04]  /*52190*/  STL [R1+0x28fc], R0 ;  /* 0x0028fc0001007387 */ /* 0x0001e80000100800 */
[----:B------:R-:W-:Y:S04]  /*521a0*/  STL.64 [R1+0x1b0], R16 ;  /* 0x0001b01001007387 */ /* 0x000fe80000100a00 */
[----:B------:R1:W-:Y:S01]  /*521b0*/  STL.64 [R1+0x1b8], R18 ;  /* 0x0001b81201007387 */ /* 0x0003e20000100a00 */
[----:B0-----:R-:W-:-:S03]  /*521c0*/  IMAD.MOV.U32 R0, RZ, RZ, R25 ;  /* 0x000000ffff007224 */ /* 0x001fc600078e0019 */
[----:B-1----:R-:W3:Y:S04]  /*521d0*/  LDL.LU.64 R18, [R1+0x2a40] ;  /* 0x002a400001127983 */ /* 0x002ee80000300a00 */
[----:B------:R-:W3:Y:S04]  /*521e0*/  LDL.LU.64 R16, [R1+0x2a38] ;  /* 0x002a380001107983 */ /* 0x000ee80000300a00 */
[----:B------:R-:W4:Y:S01]  /*521f0*/  LDL.LU.64 R24, [R1+0x2a30] ;  /* 0x002a300001187983 */ /* 0x000f220000300a00 */
[----:B--2---:R-:W-:Y:S02]  /*52200*/  F2FP.F16.E4M3.UNPACK_B R6, R6.H1 ;  /* 0x00000006ff06723e */ /* 0x004fe400030006ff */
[----:B------:R-:W-:-:S07]  /*52210*/  F2FP.F16.E4M3.UNPACK_B R7, R7.H1 ;  /* 0x00000007ff07723e */ /* 0x000fce00030006ff */
[----:B----4-:R-:W-:Y:S06]  /*52220*/  HMMA.16816.F32 R24, R12, R6, R24 ;  /* 0x000000060c18723c */ /* 0x010fec0000001818 */
[----:B------:R-:W-:Y:S04]  /*52230*/  STL [R1+0x68], R6 ;  /* 0x0000680601007387 */ /* 0x000fe80000100800 */
[----:B------:R-:W-:Y:S04]  /*52240*/  STL [R1+0x2900], R0 ;  /* 0x0029000001007387 */ /* 0x000fe80000100800 */
[----:B------:R-:W-:Y:S09]  /*52250*/  STL [R1+0x6c], R7 ;  /* 0x00006c0701007387 */ /* 0x000ff20000100800 */
[----:B------:R-:W-:Y:S04]  /*52260*/  STL.64 [R1+0x1d0], R24 ;  /* 0x0001d01801007387 */ /* 0x000fe80000100a00 */
[----:B------:R0:W-:Y:S04]  /*52270*/  STL.64 [R1+0x1d8], R26 ;  /* 0x0001d81a01007387 */ /* 0x0001e80000100a00 */
[----:B0-----:R-:W2:Y:S04]  /*52280*/  LDL.LU.64 R26, [R1+0x2a28] ;  /* 0x002a2800011a7983 */ /* 0x001ea80000300a00 */
[----:B------:R-:W2:Y:S01]  /*52290*/  LDL.LU.64 R24, [R1+0x2a20] ;  /* 0x002a200001187983 */ /* 0x000ea20000300a00 */
[----:B---3--:R-:W-:-:S02]  /*522a0*/  F2FP.F16.E4M3.UNPACK_B R4, R4.H1 ;  /* 0x00000004ff04723e */ /* 0x008fc400030006ff */
[----:B------:R-:W-:Y:S02]  /*522b0*/  F2FP.F16.E4M3.UNPACK_B R5, R5.H1 ;  /* 0x00000005ff05723e */ /* 0x000fe400030006ff */
[----:B------:R-:W-:Y:S02]  /*522c0*/  F2FP.F16.E4M3.UNPACK_B R6, R22.H1 ;  /* 0x00000016ff06723e */ /* 0x000fe400030006ff */
[----:B------:R-:W-:Y:S01]  /*522d0*/  F2FP.F16.E4M3.UNPACK_B R7, R23.H1 ;  /* 0x00000017ff07723e */ /* 0x000fe200030006ff */
[----:B------:R0:W-:Y:S01]  /*522e0*/  STL [R1+0x60], R4 ;  /* 0x0000600401007387 */ /* 0x0001e20000100800 */
[----:B------:R-:W-:-:S05]  /*522f0*/  IMAD.MOV.U32 R0, RZ, RZ, R5 ;  /* 0x000000ffff007224 */ /* 0x000fca00078e0005 */
[C---:B------:R-:W-:Y:S06]  /*52300*/  HMMA.16816.F32 R16, R12.reuse, R6, R16 ;  /* 0x000000060c10723c */ /* 0x040fec0000001810 */
[----:B------:R-:W-:Y:S01]  /*52310*/  STL [R1+0x58], R6 ;  /* 0x0000580601007387 */ /* 0x000fe20000100800 */
[----:B------:R-:W-:Y:S02]  /*52320*/  F2FP.F16.E4M3.UNPACK_B R28, R28.H1 ;  /* 0x0000001cff1c723e */ /* 0x000fe400030006ff */
[----:B------:R-:W-:Y:S01]  /*52330*/  F2FP.F16.E4M3.UNPACK_B R2, R2.H1 ;  /* 0x00000002ff02723e */ /* 0x000fe200030006ff */
[----:B--2---:R-:W-:Y:S07]  /*52340*/  HMMA.16816.F32 R24, R12, R4, R24 ;  /* 0x000000040c18723c */ /* 0x004fee0000001818 */
[----:B0-----:R-:W-:-:S02]  /*52350*/  F2FP.F16.E4M3.UNPACK_B R4, R20.H1 ;  /* 0x00000014ff04723e */ /* 0x001fc400030006ff */
[----:B------:R-:W-:-:S07]  /*52360*/  F2FP.F16.E4M3.UNPACK_B R5, R21.H1 ;  /* 0x00000015ff05723e */ /* 0x000fce00030006ff */
[----:B------:R-:W-:Y:S07]  /*52370*/  HMMA.16816.F32 R8, R12, R4, R8 ;  /* 0x000000040c08723c */ /* 0x000fee0000001808 */
        /* <DEDUP_REMOVED lines=20> */
[----:B------:R-:W4:Y:S04]  /*524c0*/  LDL.LU R6, [R1+0x590] ;  /* 0x0005900001067983 */ /* 0x000f280000300800 */
[----:B------:R-:W4:Y:S04]  /*524d0*/  LDL.LU R7, [R1+0x594] ;  /* 0x0005940001077983 */ /* 0x000f280000300800 */
[----:B---3--:R-:W-:Y:S04]  /*524e0*/  STL.64 [R1+0x29d8], R26 ;  /* 0x0029d81a01007387 */ /* 0x008fe80000100a00 */
[----:B--2---:R0:W-:Y:S04]  /*524f0*/  STL.64 [R1+0x29d0], R24 ;  /* 0x0029d01801007387 */ /* 0x0041e80000100a00 */
[----:B0-----:R-:W2:Y:S04]  /*52500*/  LDL.LU R24, [R1+0x2b0] ;  /* 0x0002b00001187983 */ /* 0x001ea80000300800 */
[----:B------:R-:W2:Y:S04]  /*52510*/  LDL.LU R25, [R1+0x2b4] ;  /* 0x0002b40001197983 */ /* 0x000ea80000300800 */
[----:B------:R-:W3:Y:S04]  /*52520*/  LDL.LU R26, [R1+0x2b8] ;  /* 0x0002b800011a7983 */ /* 0x000ee80000300800 */
[----:B------:R-:W3:Y:S04]  /*52530*/  LDL.LU R27, [R1+0x2bc] ;  /* 0x0002bc00011b7983 */ /* 0x000ee80000300800 */
[----:B------:R-:W2:Y:S04]  /*52540*/  LDL.LU R4, [R1+0x580] ;  /* 0x0005800001047983 */ /* 0x000ea80000300800 */
[----:B------:R-:W2:Y:S04]  /*52550*/  LDL.LU R5, [R1+0x584] ;  /* 0x0005840001057983 */ /* 0x000ea80000300800 */
[----:B----4-:R-:W-:Y:S04]  /*52560*/  STL.64 [R1+0x2a08], R6 ;  /* 0x002a080601007387 */ /* 0x010fe80000100a00 */
[----:B--2---:R0:W-:Y:S04]  /*52570*/  STL.64 [R1+0x2a00], R4 ;  /* 0x002a000401007387 */ /* 0x0041e80000100a00 */
[----:B0-----:R-:W2:Y:S04]  /*52580*/  LDL.LU R4, [R1+0x270] ;  /* 0x0002700001047983 */ /* 0x001ea80000300800 */
[----:B------:R-:W2:Y:S04]  /*52590*/  LDL.LU R5, [R1+0x274] ;  /* 0x0002740001057983 */ /* 0x000ea80000300800 */
[----:B------:R-:W4:Y:S04]  /*525a0*/  LDL.LU R6, [R1+0x278] ;  /* 0x0002780001067983 */ /* 0x000f280000300800 */
[----:B------:R-:W4:Y:S04]  /*525b0*/  LDL.LU R7, [R1+0x27c] ;  /* 0x00027c0001077983 */ /* 0x000f280000300800 */
[----:B----4-:R-:W-:Y:S04]  /*525c0*/  STL.64 [R1+0x2a18], R6 ;  /* 0x002a180601007387 */ /* 0x010fe80000100a00 */
[----:B--2---:R0:W-:Y:S04]  /*525d0*/  STL.64 [R1+0x2a10], R4 ;  /* 0x002a100401007387 */ /* 0x0041e80000100a00 */
[----:B0-----:R-:W2:Y:S04]  /*525e0*/  LDL.LU R4, [R1+0x250] ;  /* 0x0002500001047983 */ /* 0x001ea80000300800 */
[----:B------:R-:W2:Y:S04]  /*525f0*/  LDL.LU R5, [R1+0x254] ;  /* 0x0002540001057983 */ /* 0x000ea80000300800 */
[----:B------:R-:W2:Y:S04]  /*52600*/  LDL.LU R6, [R1+0x258] ;  /* 0x0002580001067983 */ /* 0x000ea80000300800 */
[----:B------:R-:W2:Y:S04]  /*52610*/  LDL.LU R7, [R1+0x25c] ;  /* 0x00025c0001077983 */ /* 0x000ea80000300800 */
[----:B---3--:R0:W-:Y:S04]  /*52620*/  STL.64 [R1+0x29e8], R26 ;  /* 0x0029e81a01007387 */ /* 0x0081e80000100a00 */
[----:B0-----:R-:W3:Y:S04]  /*52630*/  LDL.64 R26, [R1+0x40] ;  /* 0x00004000011a7983 */ /* 0x001ee80000100a00 */
[----:B------:R0:W-:Y:S04]  /*52640*/  STL.64 [R1+0x29e0], R24 ;  /* 0x0029e01801007387 */ /* 0x0001e80000100a00 */
[----:B0-----:R-:W4:Y:S04]  /*52650*/  LDL.LU R24, [R1+0x570] ;  /* 0x0005700001187983 */ /* 0x001f280000300800 */
[----:B------:R-:W3:Y:S04]  /*52660*/  LDL.LU R25, [R1+0x574] ;  /* 0x0005740001197983 */ /* 0x000ee80000300800 */
[----:B------:R-:W3:Y:S04]  /*52670*/  LDL.LU R18, [R1+0x5a0] ;  /* 0x0005a00001127983 */ /* 0x000ee80000300800 */
[----:B------:R-:W3:Y:S04]  /*52680*/  LDL.LU R19, [R1+0x5a4] ;  /* 0x0005a40001137983 */ /* 0x000ee80000300800 */
[----:B------:R-:W4:Y:S04]  /*52690*/  LDL.LU R20, [R1+0x300] ;  /* 0x0003000001147983 */ /* 0x000f280000300800 */
[----:B------:R-:W4:Y:S04]  /*526a0*/  LDL.LU R21, [R1+0x304] ;  /* 0x0003040001157983 */ /* 0x000f280000300800 */
[----:B------:R-:W3:Y:S04]  /*526b0*/  LDL.LU R22, [R1+0x308] ;  /* 0x0003080001167983 */ /* 0x000ee80000300800 */
[----:B------:R-:W3:Y:S01]  /*526c0*/  LDL.LU R23, [R1+0x30c] ;  /* 0x00030c0001177983 */ /* 0x000ee20000300800 */
[----:B------:R-:W-:-:S07]  /*526d0*/  F2FP.F16.E4M3.UNPACK_B R29, R29.H1 ;  /* 0x0000001dff1d723e */ /* 0x000fce00030006ff */
[----:B--2---:R-:W-:Y:S01]  /*526e0*/  HMMA.16816.F32 R4, R12, R28, R4 ;  /* 0x0000001c0c04723c */ /* 0x004fe20000001804 */
[----:B---3--:R-:W-:Y:S04]  /*526f0*/  STL.64 [R1+0x29f8], R22 ;  /* 0x0029f81601007387 */ /* 0x008fe80000100a00 */
[----:B----4-:R0:W-:Y:S04]  /*52700*/  STL.64 [R1+0x29f0], R20 ;  /* 0x0029f01401007387 */ /* 0x0101e80000100a00 */
        /* <DEDUP_REMOVED lines=12> */
[----:B------:R-:W-:Y:S04]  /*527d0*/  STL.64 [R1+0x250], R4 ;  /* 0x0002500401007387 */ /* 0x000fe80000100a00 */
[----:B------:R0:W-:Y:S04]  /*527e0*/  STL.64 [R1+0x258], R6 ;  /* 0x0002580601007387 */ /* 0x0001e80000100a00 */
[----:B0-----:R-:W2:Y:S04]  /*527f0*/  LDL.LU.64 R6, [R1+0x2a18] ;  /* 0x002a180001067983 */ /* 0x001ea80000300a00 */
[----:B------:R-:W2:Y:S01]  /*52800*/  LDL.LU.64 R4, [R1+0x2a10] ;  /* 0x002a100001047983 */ /* 0x000ea20000300a00 */
[----:B------:R-:W-:-:S03]  /*52810*/  IMAD.MOV.U32 R0, RZ, RZ, R29 ;  /* 0x000000ffff007224 */ /* 0x000fc600078e001d */
[----:B------:R-:W4:Y:S04]  /*52820*/  LDL.LU R28, [R1+0x600] ;  /* 0x00060000011c7983 */ /* 0x000f280000300800 */
[----:B------:R-:W4:Y:S04]  /*52830*/  LDL.LU R29, [R1+0x604] ;  /* 0x00060400011d7983 */ /* 0x000f280000300800 */
[----:B------:R0:W-:Y:S01]  /*52840*/  STL [R1+0x2910], R0 ;  /* 0x0029100001007387 */ /* 0x0001e20000100800 */
[----:B------:R-:W-:Y:S02]  /*52850*/  F2FP.F16.E4M3.UNPACK_B R24, R24.H1 ;  /* 0x00000018ff18723e */ /* 0x000fe400030006ff */
[----:B------:R-:W-:Y:S01]  /*52860*/  F2FP.F16.E4M3.UNPACK_B R25, R25.H1 ;  /* 0x00000019ff19723e */ /* 0x000fe200030006ff */
[----:B0-----:R-:W-:Y:S01]  /*52870*/  IMAD.MOV.U32 R0, RZ, RZ, R27 ;  /* 0x000000ffff007224 */ /* 0x001fe200078e001b */
[----:B--2---:R-:W-:-:S15]  /*52880*/  HMMA.16816.F32 R4, R12, R26, R4 ;  /* 0x0000001a0c04723c */ /* 0x004fde0000001804 */
[----:B------:R-:W-:-:S08]  /*52890*/  NOP ;  /* 0x0000000000007918 */ /* 0x000fd00000000000 */
[----:B------:R-:W-:Y:S04]  /*528a0*/  STL.64 [R1+0x270], R4 ;  /* 0x0002700401007387 */ /* 0x000fe80000100a00 */
[----:B------:R0:W-:Y:S04]  /*528b0*/  STL.64 [R1+0x278], R6 ;  /* 0x0002780601007387 */ /* 0x0001e80000100a00 */
[----:B0-----:R-:W2:Y:S04]  /*528c0*/  LDL.LU.64 R6, [R1+0x2a08] ;  /* 0x002a080001067983 */ /* 0x001ea80000300a00 */
[----:B------:R-:W3:Y:S04]  /*528d0*/  LDL.LU.64 R4, [R1+0x2a00] ;  /* 0x002a000001047983 */ /* 0x000ee80000300a00 */
[----:B------:R-:W-:Y:S04]  /*528e0*/  STL [R1+0x38], R24 ;  /* 0x0000381801007387 */ /* 0x000fe80000100800 */
[----:B------:R-:W-:Y:S04]  /*528f0*/  STL [R1+0x2914], R0 ;  /* 0x0029140001007387 */ /* 0x000fe80000100800 */
[----:B------:R0:W-:Y:S02]  /*52900*/  STL [R1+0x3c], R25 ;  /* 0x00003c1901007387 */ /* 0x0001e40000100800 */
[----:B0-----:R-:W-:Y:S02]  /*52910*/  HMMA.16816.F32 R24, R12, R24, R20 ;  /* 0x000000180c18723c */ /* 0x001fe40000001814 */
[----:B------:R-:W4:Y:S04]  /*52920*/  LDL.LU.64 R22, [R1+0x29f8] ;  /* 0x0029f80001167983 */ /* 0x000f280000300a00 */
[----:B------:R-:W4:-:S15]  /*52930*/  LDL.LU.64 R20, [R1+0x29f0] ;  /* 0x0029f00001147983 */ /* 0x000f1e0000300a00 */
[----:B------:R-:W-:-:S02]  /*52940*/  NOP ;  /* 0x0000000000007918 */ /* 0x000fc40000000000 */
[----:B------:R-:W-:Y:S04]  /*52950*/  STL.64 [R1+0x290], R24 ;  /* 0x0002901801007387 */ /* 0x000fe80000100a00 */
[----:B------:R0:W-:Y:S04]  /*52960*/  STL.64 [R1+0x298], R26 ;  /* 0x0002981a01007387 */ /* 0x0001e80000100a00 */
[----:B0-----:R-:W2:Y:S04]  /*52970*/  LDL.LU.64 R26, [R1+0x29e8] ;  /* 0x0029e800011a7983 */ /* 0x001ea80000300a00 */
[----:B------:R-:W2:Y:S01]  /*52980*/  LDL.LU.64 R24, [R1+0x29e0] ;  /* 0x0029e00001187983 */ /* 0x000ea20000300a00 */
[----:B---3--:R-:W-:-:S02]  /*52990*/  F2FP.F16.E4M3.UNPACK_B R4, R4.H1 ;  /* 0x00000004ff04723e */ /* 0x008fc400030006ff */
[----:B------:R-:W-:-:S03]  /*529a0*/  F2FP.F16.E4M3.UNPACK_B R5, R5.H1 ;  /* 0x00000005ff05723e */ /* 0x000fc600030006ff */
[----:B------:R-:W-:Y:S04]  /*529b0*/  STL [R1+0x30], R4 ;  /* 0x0000300401007387 */ /* 0x000fe80000100800 */
[----:B--2---:R-:W-:-:S15]  /*529c0*/  HMMA.16816.F32 R24, R12, R4, R24 ;  /* 0x000000040c18723c */ /* 0x004fde0000001818 */
[----:B------:R-:W-:-:S08]  /*529d0*/  NOP ;  /* 0x0000000000007918 */ /* 0x000fd00000000000 */
[----:B------:R-:W-:Y:S04]  /*529e0*/  STL.64 [R1+0x2b0], R24 ;  /* 0x0002b01801007387 */ /* 0x000fe80000100a00 */
[----:B------:R0:W-:Y:S04]  /*529f0*/  STL.64 [R1+0x2b8], R26 ;  /* 0x0002b81a01007387 */ /* 0x0001e80000100a00 */
[----:B0-----:R-:W2:Y:S04]  /*52a00*/  LDL.LU.64 R26, [R1+0x29d8] ;  /* 0x0029d800011a7983 */ /* 0x001ea80000300a00 */
[----:B------:R-:W2:Y:S01]  /*52a10*/  LDL.LU.64 R24, [R1+0x29d0] ;  /* 0x0029d00001187983 */ /* 0x000ea20000300a00 */
[----:B------:R-:W-:-:S02]  /*52a20*/  F2FP.F16.E4M3.UNPACK_B R6, R6.H1 ;  /* 0x00000006ff06723e */ /* 0x000fc400030006ff */
[----:B------:R-:W-:Y:S01]  /*52a30*/  F2FP.F16.E4M3.UNPACK_B R7, R7.H1 ;  /* 0x00000007ff07723e */ /* 0x000fe200030006ff */
[----:B------:R-:W-:Y:S01]  /*52a40*/  IMAD.MOV.U32 R0, RZ, RZ, R5 ;  /* 0x000000ffff007224 */ /* 0x000fe200078e0005 */
[----:B------:R-:W-:Y:S02]  /*52a50*/  F2FP.F16.E4M3.UNPACK_B R4, R18.H1 ;  /* 0x00000012ff04723e */ /* 0x000fe400030006ff */
[----:B------:R-:W-:Y:S01]  /*52a60*/  F2FP.F16.E4M3.UNPACK_B R5, R19.H1 ;  /* 0x00000013ff05723e */ /* 0x000fe200030006ff */
[----:B------:R-:W-:Y:S04]  /*52a70*/  STL [R1+0x28], R6 ;  /* 0x0000280601007387 */ /* 0x000fe80000100800 */
[----:B------:R0:W-:Y:S01]  /*52a80*/  STL [R1+0x2918], R0 ;  /* 0x0029180001007387 */ /* 0x0001e20000100800 */
[----:B------:R-:W-:-:S02]  /*52a90*/  F2FP.F16.E4M3.UNPACK_B R2, R2.H1 ;  /* 0x00000002ff02723e */ /* 0x000fc400030006ff */
[----:B----4-:R-:W-:Y:S01]  /*52aa0*/  F2FP.F16.E4M3.UNPACK_B R3, R3.H1 ;  /* 0x00000003ff03723e */ /* 0x010fe200030006ff */
[----:B------:R-:W-:Y:S01]  /*52ab0*/  STL [R1+0x20], R4 ;  /* 0x0000200401007387 */ /* 0x000fe20000100800 */
[----:B------:R-:W-:Y:S01]  /*52ac0*/  HMMA.16816.F32 R20, R12, R4, R20 ;  /* 0x000000040c14723c */ /* 0x000fe20000001814 */
[----:B0-----:R-:W-:Y:S01]  /*52ad0*/  IMAD.MOV.U32 R0, RZ, RZ, R7 ;  /* 0x000000ffff007224 */ /* 0x001fe200078e0007 */
[----:B------:R-:W-:-:S04]  /*52ae0*/  F2FP.F16.E4M3.UNPACK_B R18, R16.H1 ;  /* 0x00000010ff12723e */ /* 0x000fc800030006ff */
[----:B--2---:R-:W-:-:S15]  /*52af0*/  HMMA.16816.F32 R24, R12, R6, R24 ;  /* 0x000000060c18723c */ /* 0x004fde0000001818 */
[----:B------:R-:W-:-:S08]  /*52b00*/  NOP ;  /* 0x0000000000007918 */ /* 0x000fd00000000000 */
[----:B------:R-:W-:Y:S04]  /*52b10*/  STL.64 [R1+0x2e0], R24 ;  /* 0x0002e01801007387 */ /* 0x000fe80000100a00 */
[----:B------:R-:W-:Y:S04]  /*52b20*/  STL.64 [R1+0x2e8], R26 ;  /* 0x0002e81a01007387 */ /* 0x000fe80000100a00 */
[----:B------:R0:W-:Y:S02]  /*52b30*/  STL [R1+0x291c], R0 ;  /* 0x00291c0001007387 */ /* 0x0001e40000100800 */
[----:B0-----:R-:W-:-:S02]  /*52b40*/  IMAD.MOV.U32 R0, RZ, RZ, R5 ;  /* 0x000000ffff007224 */ /* 0x001fc400078e0005 */
[----:B------:R-:W-:Y:S06]  /*52b50*/  HMMA.16816.F32 R4, R12, R2, R8 ;  /* 0x000000020c04723c */ /* 0x000fec0000001808 */
[----:B------:R-:W-:Y:S04]  /*52b60*/  STL [R1+0x18], R2 ;  /* 0x0000180201007387 */ /* 0x000fe80000100800 */
[----:B------:R-:W-:Y:S04]  /*52b70*/  STL.64 [R1+0x300], R20 ;  /* 0x0003001401007387 */ /* 0x000fe80000100a00 */
[----:B------:R-:W-:Y:S04]  /*52b80*/  STL.64 [R1+0x308], R22 ;  /* 0x0003081601007387 */ /* 0x000fe80000100a00 */
[----:B------:R0:W-:Y:S04]  /*52b90*/  STL [R1+0x2920], R0 ;  /* 0x0029200001007387 */ /* 0x0001e80000100800 */
[----:B------:R-:W-:Y:S01]  /*52ba0*/  STL [R1+0x10], R18 ;  /* 0x0000101201007387 */ /* 0x000fe20000100800 */
[----:B0-----:R-:W-:-:S03]  /*52bb0*/  IMAD.MOV.U32 R0, RZ, RZ, R3 ;  /* 0x000000ffff007224 */ /* 0x001fc600078e0003 */
[----:B------:R0:W-:Y:S04]  /*52bc0*/  STL.64 [R1+0x320], R4 ;  /* 0x0003200401007387 */ /* 0x0001e80000100a00 */
[----:B------:R-:W-:Y:S04]  /*52bd0*/  STL.64 [R1+0x328], R6 ;  /* 0x0003280601007387 */ /* 0x000fe80000100a00 */
[----:B------:R1:W-:Y:S04]  /*52be0*/  STL [R1+0x2924], R0 ;  /* 0x0029240001007387 */ /* 0x0003e80000100800 */
[----:B------:R-:W2:Y:S04]  /*52bf0*/  LDL.LU R24, [R1+0x400] ;  /* 0x0004000001187983 */ /* 0x000ea80000300800 */
[----:B------:R-:W2:Y:S01]  /*52c00*/  LDL.LU R25, [R1+0x404] ;  /* 0x0004040001197983 */ /* 0x000ea20000300800 */
[----:B0-----:R-:W-:-:S02]  /*52c10*/  F2FP.F16.E4M3.UNPACK_B R4, R28.H1 ;  /* 0x0000001cff04723e */ /* 0x001fc400030006ff */
[----:B-1----:R-:W-:-:S03]  /*52c20*/  F2FP.F16.E4M3.UNPACK_B R0, R29.H1 ;  /* 0x0000001dff00723e */ /* 0x002fc600030006ff */
[----:B------:R-:W-:Y:S04]  /*52c30*/  STL [R1+0x8], R4 ;  /* 0x0000080401007387 */ /* 0x000fe80000100800 */
[----:B------:R-:W3:Y:S04]  /*52c40*/  LDL.LU R26, [R1+0x408] ;  /* 0x00040800011a7983 */ /* 0x000ee80000300800 */
[----:B------:R-:W-:Y:S04]  /*52c50*/  STL [R1+0xc], R0 ;  /* 0x00000c0001007387 */ /* 0x000fe80000100800 */
[----:B------:R-:W3:Y:S04]  /*52c60*/  LDL.LU R27, [R1+0x40c] ;  /* 0x00040c00011b7983 */ /* 0x000ee80000300800 */
[----:B---3--:R-:W-:Y:S04]  /*52c70*/  STL.64 [R1+0x2980], R26 ;  /* 0x0029801a01007387 */ /* 0x008fe80000100a00 */
[----:B--2---:R0:W-:Y:S04]  /*52c80*/  STL.64 [R1+0x2978], R24 ;  /* 0x0029781801007387 */ /* 0x0041e80000100a00 */
[----:B0-----:R-:W2:Y:S04]  /*52c90*/  LDL.LU R24, [R1+0x3c0] ;  /* 0x0003c00001187983 */ /* 0x001ea80000300800 */
[----:B------:R-:W2:Y:S04]  /*52ca0*/  LDL.LU R25, [R1+0x3c4] ;  /* 0x0003c40001197983 */ /* 0x000ea80000300800 */
[----:B------:R-:W3:Y:S04]  /*52cb0*/  LDL.LU R26, [R1+0x3c8] ;  /* 0x0003c800011a7983 */ /* 0x000ee80000300800 */
[----:B------:R-:W3:Y:S04]  /*52cc0*/  LDL.LU R27, [R1+0x3cc] ;  /* 0x0003cc00011b7983 */ /* 0x000ee80000300800 */
[----:B------:R-:W4:Y:S04]  /*52cd0*/  LDL.LU R20, [R1+0x340] ;  /* 0x0003400001147983 */ /* 0x000f280000300800 */
[----:B------:R-:W4:Y:S04]  /*52ce0*/  LDL.LU R21, [R1+0x344] ;  /* 0x0003440001157983 */ /* 0x000f280000300800 */
[----:B------:R-:W4:Y:S04]  /*52cf0*/  LDL.LU R22, [R1+0x348] ;  /* 0x0003480001167983 */ /* 0x000f280000300800 */
[----:B------:R-:W4:Y:S04]  /*52d00*/  LDL.LU R23, [R1+0x34c] ;  /* 0x00034c0001177983 */ /* 0x000f280000300800 */
[----:B------:R-:W4:Y:S04]  /*52d10*/  LDL.LU R28, [R1+0x620] ;  /* 0x00062000011c7983 */ /* 0x000f280000300800 */
[----:B------:R-:W2:Y:S04]  /*52d20*/  LDL.LU R2, [R1+0x630] ;  /* 0x0006300001027983 */ /* 0x000ea80000300800 */
[----:B------:R-:W2:Y:S04]  /*52d30*/  LDL.LU R3, [R1+0x634] ;  /* 0x0006340001037983 */ /* 0x000ea80000300800 */
[----:B--2---:R-:W-:Y:S04]  /*52d40*/  STL.64 [R1+0x2998], R2 ;  /* 0x0029980201007387 */ /* 0x004fe80000100a00 */
[----:B---3--:R-:W-:Y:S04]  /*52d50*/  STL.64 [R1+0x2990], R26 ;  /* 0x0029901a01007387 */ /* 0x008fe80000100a00 */
[----:B------:R0:W-:Y:S04]  /*52d60*/  STL.64 [R1+0x2988], R24 ;  /* 0x0029881801007387 */ /* 0x0001e80000100a00 */
[----:B0-----:R-:W2:Y:S04]  /*52d70*/  LDL.LU R24, [R1+0x3a0] ;  /* 0x0003a00001187983 */ /* 0x001ea80000300800 */
[----:B------:R-:W2:Y:S04]  /*52d80*/  LDL.LU R25, [R1+0x3a4] ;  /* 0x0003a40001197983 */ /* 0x000ea80000300800 */
[----:B------:R-:W3:Y:S04]  /*52d90*/  LDL.LU R26, [R1+0x3a8] ;  /* 0x0003a800011a7983 */ /* 0x000ee80000300800 */
[----:B------:R-:W3:Y:S04]  /*52da0*/  LDL.LU R27, [R1+0x3ac] ;  /* 0x0003ac00011b7983 */ /* 0x000ee80000300800 */
[----:B------:R-:W4:Y:S04]  /*52db0*/  LDL.LU R29, [R1+0x624] ;  /* 0x00062400011d7983 */ /* 0x000f280000300800 */
        /* <DEDUP_REMOVED lines=8> */
[----:B---3--:R-:W-:Y:S04]  /*52e40*/  STL.64 [R1+0x29b8], R26 ;  /* 0x0029b81a01007387 */ /* 0x008fe80000100a00 */
[----:B--2---:R-:W-:Y:S04]  /*52e50*/  STL.64 [R1+0x29b0], R24 ;  /* 0x0029b01801007387 */ /* 0x004fe80000100a00 */
[----:B------:R-:W2:Y:S04]  /*52e60*/  LDL.LU R8, [R1+0x640] ;  /* 0x0006400001087983 */ /* 0x000ea80000300800 */
[----:B------:R-:W2:Y:S04]  /*52e70*/  LDL.LU R9, [R1+0x644] ;  /* 0x0006440001097983 */ /* 0x000ea80000300800 */
[----:B------:R-:W3:Y:S04]  /*52e80*/  LDL.LU R10, [R1+0x650] ;  /* 0x00065000010a7983 */ /* 0x000ee80000300800 */
[----:B------:R-:W3:Y:S01]  /*52e90*/  LDL.LU R11, [R1+0x654] ;  /* 0x00065400010b7983 */ /* 0x000ee20000300800 */
[----:B------:R-:W-:-:S03]  /*52ea0*/  F2FP.F16.E4M3.UNPACK_B R19, R17.H1 ;  /* 0x00000011ff13723e */ /* 0x000fc600030006ff */
[----:B---3--:R-:W-:Y:S04]  /*52eb0*/  STL.64 [R1+0x29c8], R10 ;  /* 0x0029c80a01007387 */ /* 0x008fe80000100a00 */
[----:B--2---:R0:W-:Y:S04]  /*52ec0*/  STL.64 [R1+0x29c0], R8 ;  /* 0x0029c00801007387 */ /* 0x0041e80000100a00 */
[----:B0-----:R-:W2:Y:S04]  /*52ed0*/  LDL.LU R8, [R1+0x360] ;  /* 0x0003600001087983 */ /* 0x001ea80000300800 */
[----:B------:R-:W2:Y:S04]  /*52ee0*/  LDL.LU R9, [R1+0x364] ;  /* 0x0003640001097983 */ /* 0x000ea80000300800 */
[----:B------:R-:W2:Y:S04]  /*52ef0*/  LDL.LU R10, [R1+0x368] ;  /* 0x00036800010a7983 */ /* 0x000ea80000300800 */
[----:B------:R-:W2:Y:S01]  /*52f00*/  LDL.LU R11, [R1+0x36c] ;  /* 0x00036c00010b7983 */ /* 0x000ea20000300800 */
[----:B----4-:R-:W-:Y:S01]  /*52f10*/  HMMA.16816.F32 R20, R12, R18, R20 ;  /* 0x000000120c14723c */ /* 0x010fe20000001814 */
[----:B------:R-:W-:-:S02]  /*52f20*/  IMAD.MOV.U32 R26, RZ, RZ, R4 ;  /* 0x000000ffff1a7224 */ /* 0x000fc400078e0004 */
[----:B------:R-:W-:Y:S01]  /*52f30*/  IMAD.MOV.U32 R27, RZ, RZ, R0 ;  /* 0x000000ffff1b7224 */ /* 0x000fe200078e0000 */
[----:B------:R-:W3:Y:S04]  /*52f40*/  LDL.LU R4, [R1+0x3e0] ;  /* 0x0003e00001047983 */ /* 0x000ee80000300800 */
[----:B------:R-:W3:Y:S04]  /*52f50*/  LDL.LU R5, [R1+0x3e4] ;  /* 0x0003e40001057983 */ /* 0x000ee80000300800 */
[----:B------:R-:W3:Y:S04]  /*52f60*/  LDL.LU R6, [R1+0x3e8] ;  /* 0x0003e80001067983 */ /* 0x000ee80000300800 */
[----:B------:R-:W3:Y:S04]  /*52f70*/  LDL.LU R7, [R1+0x3ec] ;  /* 0x0003ec0001077983 */ /* 0x000ee80000300800 */
[----:B------:R-:W4:Y:S04]  /*52f80*/  LDL.LU R16, [R1+0x660] ;  /* 0x0006600001107983 */ /* 0x000f280000300800 */
[----:B------:R-:W4:Y:S04]  /*52f90*/  LDL.LU R17, [R1+0x664] ;  /* 0x0006640001117983 */ /* 0x000f280000300800 */
[----:B------:R-:W4:Y:S01]  /*52fa0*/  LDL.LU R18, [R1+0x670] ;  /* 0x0006700001127983 */ /* 0x000f220000300800 */
[----:B------:R-:W-:-:S03]  /*52fb0*/  IMAD.MOV.U32 R0, RZ, RZ, R19 ;  /* 0x000000ffff007224 */ /* 0x000fc600078e0013 */
[----:B------:R0:W-:Y:S04]  /*52fc0*/  STL.64 [R1+0x340], R20 ;  /* 0x0003401401007387 */ /* 0x0001e80000100a00 */
[----:B------:R1:W-:Y:S04]  /*52fd0*/  STL.64 [R1+0x348], R22 ;  /* 0x0003481601007387 */ /* 0x0003e80000100a00 */
[----:B------:R-:W4:Y:S04]  /*52fe0*/  LDL.LU R19, [R1+0x674] ;  /* 0x0006740001137983 */ /* 0x000f280000300800 */
[----:B0-----:R-:W4:Y:S04]  /*52ff0*/  LDL.LU R20, [R1+0x420] ;  /* 0x0004200001147983 */ /* 0x001f280000300800 */
[----:B------:R-:W4:Y:S04]  /*53000*/  LDL.LU R21, [R1+0x424] ;  /* 0x0004240001157983 */ /* 0x000f280000300800 */
[----:B-1----:R-:W4:Y:S04]  /*53010*/  LDL.LU R22, [R1+0x428] ;  /* 0x0004280001167983 */ /* 0x002f280000300800 */
[----:B------:R-:W4:Y:S04]  /*53020*/  LDL.LU R23, [R1+0x42c] ;  /* 0x00042c0001177983 */ /* 0x000f280000300800 */
[----:B------:R-:W-:Y:S01]  /*53030*/  STL [R1+0x2928], R0 ;  /* 0x0029280001007387 */ /* 0x000fe20000100800 */
[----:B--2---:R-:W-:Y:S03]  /*53040*/  HMMA.16816.F32 R24, R12, R26, R8 ;  /* 0x0000001a0c18723c */ /* 0x004fe60000001808 */
[----:B------:R-:W2:Y:S04]  /*53050*/  LDL.LU.64 R10, [R1+0x29c8] ;  /* 0x0029c800010a7983 */ /* 0x000ea80000300a00 */
[----:B------:R-:W3:-:S15]  /*53060*/  LDL.LU.64 R8, [R1+0x29c0] ;  /* 0x0029c00001087983 */ /* 0x000ede0000300a00 */
[----:B------:R-:W-:-:S01]  /*53070*/  NOP ;  /* 0x0000000000007918 */ /* 0x000fc20000000000 */
[----:B------:R-:W-:Y:S04]  /*53080*/  STL.64 [R1+0x360], R24 ;  /* 0x0003601801007387 */ /* 0x000fe80000100a00 */
[----:B------:R0:W-:Y:S04]  /*53090*/  STL.64 [R1+0x368], R26 ;  /* 0x0003681a01007387 */ /* 0x0001e80000100a00 */
[----:B0-----:R-:W4:Y:S04]  /*530a0*/  LDL.LU.64 R26, [R1+0x29b8] ;  /* 0x0029b800011a7983 */ /* 0x001f280000300a00 */
[----:B------:R-:W4:Y:S01]  /*530b0*/  LDL.LU.64 R24, [R1+0x29b0] ;  /* 0x0029b00001187983 */ /* 0x000f220000300a00 */
[----:B------:R-:W-:-:S02]  /*530c0*/  F2FP.F16.E4M3.UNPACK_B R2, R2.H1 ;  /* 0x00000002ff02723e */ /* 0x000fc400030006ff */
[----:B------:R-:W-:-:S03]  /*530d0*/  F2FP.F16.E4M3.UNPACK_B R3, R3.H1 ;  /* 0x00000003ff03723e */ /* 0x000fc600030006ff */
[----:B------:R-:W-:Y:S04]  /*530e0*/  STL [R1], R2 ;  /* 0x0000000201007387 */ /* 0x000fe80000100800 */
[----:B----4-:R-:W-:-:S15]  /*530f0*/  HMMA.16816.F32 R24, R12, R2, R24 ;  /* 0x000000020c18723c */ /* 0x010fde0000001818 */
[----:B------:R-:W-:-:S08]  /*53100*/  NOP ;  /* 0x0000000000007918 */ /* 0x000fd00000000000 */
[----:B------:R-:W-:Y:S04]  /*53110*/  STL.64 [R1+0x380], R24 ;  /* 0x0003801801007387 */ /* 0x000fe80000100a00 */
[----:B------:R0:W-:Y:S04]  /*53120*/  STL.64 [R1+0x388], R26 ;  /* 0x0003881a01007387 */ /* 0x0001e80000100a00 */
[----:B0-----:R-:W4:Y:S04]  /*53130*/  LDL.LU.64 R26, [R1+0x29a8] ;  /* 0x0029a800011a7983 */ /* 0x001f280000300a00 */
[----:B------:R-:W4:Y:S01]  /*53140*/  LDL.LU.64 R24, [R1+0x29a0] ;  /* 0x0029a00001187983 */ /* 0x000f220000300a00 */
[----:B------:R-:W-:-:S02]  /*53150*/  F2FP.F16.E4M3.UNPACK_B R28, R28.H1 ;  /* 0x0000001cff1c723e */ /* 0x000fc400030006ff */
[----:B------:R-:W-:Y:S01]  /*53160*/  F2FP.F16.E4M3.UNPACK_B R29, R29.H1 ;  /* 0x0000001dff1d723e */ /* 0x000fe200030006ff */
[----:B------:R-:W-:Y:S02]  /*53170*/  IMAD.MOV.U32 R0, RZ, RZ, R3 ;  /* 0x000000ffff007224 */ /* 0x000fe400078e0003 */
[----:B------:R-:W2:Y:S04]  /*53180*/  LDL.LU.64 R2, [R1+0x2998] ;  /* 0x0029980001027983 */ /* 0x000ea80000300a00 */
[----:B------:R-:W-:Y:S01]  /*53190*/  STL [R1+0x2940], R0 ;  /* 0x0029400001007387 */ /* 0x000fe20000100800 */
[----:B----4-:R-:W-:-:S15]  /*531a0*/  HMMA.16816.F32 R24, R12, R28, R24 ;  /* 0x0000001c0c18723c */ /* 0x010fde0000001818 */
[----:B------:R-:W-:-:S08]  /*531b0*/  NOP ;  /* 0x0000000000007918 */ /* 0x000fd00000000000 */
[----:B------:R-:W-:Y:S04]  /*531c0*/  STL.64 [R1+0x3a0], R24 ;  /* 0x0003a01801007387 */ /* 0x000fe80000100a00 */
[----:B------:R0:W-:Y:S04]  /*531d0*/  STL.64 [R1+0x3a8], R26 ;  /* 0x0003a81a01007387 */ /* 0x0001e80000100a00 */
[----:B0-----:R-:W4:Y:S04]  /*531e0*/  LDL.LU.64 R26, [R1+0x2990] ;  /* 0x00299000011a7983 */ /* 0x001f280000300a00 */
[----:B------:R-:W4:Y:S01]  /*531f0*/  LDL.LU.64 R24, [R1+0x2988] ;  /* 0x0029880001187983 */ /* 0x000f220000300a00 */
[----:B--2---:R-:W-:-:S02]  /*53200*/  F2FP.F16.E4M3.UNPACK_B R2, R2.H1 ;  /* 0x00000002ff02723e */ /* 0x004fc400030006ff */
[----:B------:R-:W-:Y:S01]  /*53210*/  F2FP.F16.E4M3.UNPACK_B R3, R3.H1 ;  /* 0x00000003ff03723e */ /* 0x000fe200030006ff */
[----:B------:R-:W-:Y:S04]  /*53220*/  STL [R1+0x295c], R28 ;  /* 0x00295c1c01007387 */ /* 0x000fe80000100800 */
[----:B------:R-:W-:Y:S01]  /*53230*/  STL [R1+0x2958], R29 ;  /* 0x0029581d01007387 */ /* 0x000fe20000100800 */
[----:B---3--:R-:W-:Y:S02]  /*53240*/  F2FP.F16.E4M3.UNPACK_B R8, R8.H1 ;  /* 0x00000008ff08723e */ /* 0x008fe400030006ff */
[----:B------:R-:W-:Y:S01]  /*53250*/  F2FP.F16.E4M3.UNPACK_B R9, R9.H1 ;  /* 0x00000009ff09723e */ /* 0x000fe200030006ff */
[----:B----4-:R-:W-:-:S15]  /*53260*/  HMMA.16816.F32 R24, R12, R2, R24 ;  /* 0x000000020c18723c */ /* 0x010fde0000001818 */
[----:B------:R-:W-:-:S08]  /*53270*/  NOP ;  /* 0x0000000000007918 */ /* 0x000fd00000000000 */
[----:B------:R-:W-:Y:S04]  /*53280*/  STL.64 [R1+0x3c0], R24 ;  /* 0x0003c01801007387 */ /* 0x000fe80000100a00 */
[----:B------:R0:W-:Y:S04]  /*53290*/  STL.64 [R1+0x3c8], R26 ;  /* 0x0003c81a01007387 */ /* 0x0001e80000100a00 */
[----:B0-----:R-:W2:Y:S04]  /*532a0*/  LDL.LU.64 R26, [R1+0x2980] ;  /* 0x00298000011a7983 */ /* 0x001ea80000300a00 */
[----:B------:R-:W2:Y:S01]  /*532b0*/  LDL.LU.64 R24, [R1+0x2978] ;  /* 0x0029780001187983 */ /* 0x000ea20000300a00 */
[----:B------:R-:W-:Y:S01]  /*532c0*/  HMMA.16816.F32 R4, R12, R8, R4 ;  /* 0x000000080c04723c */ /* 0x000fe20000001804 */
[----:B------:R-:W-:-:S02]  /*532d0*/  F2FP.F16.E4M3.UNPACK_B R10, R10.H1 ;  /* 0x0000000aff0a723e */ /* 0x000fc400030006ff */
[----:B------:R-:W-:Y:S01]  /*532e0*/  F2FP.F16.E4M3.UNPACK_B R11, R11.H1 ;  /* 0x0000000bff0b723e */ /* 0x000fe200030006ff */
[----:B------:R-:W-:Y:S01]  /*532f0*/  STL [R1+0x2960], R3 ;  /* 0x0029600301007387 */ /* 0x000fe20000100800 */
[----:B------:R-:W-:Y:S02]  /*53300*/  F2FP.F16.E4M3.UNPACK_B R16, R16.H1 ;  /* 0x00000010ff10723e */ /* 0x000fe400030006ff */
[----:B------:R-:W-:-:S15]  /*53310*/  F2FP.F16.E4M3.UNPACK_B R17, R17.H1 ;  /* 0x00000011ff11723e */ /* 0x000fde00030006ff */
[----:B------:R-:W-:-:S01]  /*53320*/  NOP ;  /* 0x0000000000007918 */ /* 0x000fc20000000000 */
[----:B------:R-:W-:Y:S04]  /*53330*/  STL.64 [R1+0x3e0], R4 ;  /* 0x0003e00401007387 */ /* 0x000fe80000100a00 */
[----:B------:R2:W-:Y:S04]  /*53340*/  STL.64 [R1+0x3e8], R6 ;  /* 0x0003e80601007387 */ /* 0x0005e80000100a00 */
[----:B------:R-:W-:Y:S04]  /*53350*/  STL.64 [R1+0x26c0], R10 ;  /* 0x0026c00a01007387 */ /* 0x000fe80000100a00 */
[----:B------:R0:W-:Y:S01]  /*53360*/  STL.64 [R1+0x26b8], R8 ;  /* 0x0026b80801007387 */ /* 0x0001e20000100a00 */
[C---:B--2---:R-:W-:Y:S06]  /*53370*/  HMMA.16816.F32 R4, R12.reuse, R10, R24 ;  /* 0x0000000a0c04723c */ /* 0x044fec0000001818 */
[----:B0-----:R-:W-:-:S15]  /*53380*/  HMMA.16816.F32 R8, R12, R16, R20 ;  /* 0x000000100c08723c */ /* 0x001fde0000001814 */
[----:B------:R-:W-:-:S02]  /*53390*/  NOP ;  /* 0x0000000000007918 */ /* 0x000fc40000000000 */
[----:B------:R-:W-:Y:S04]  /*533a0*/  STL.64 [R1+0x400], R4 ;  /* 0x0004000401007387 */ /* 0x000fe80000100a00 */
[----:B------:R0:W-:Y:S04]  /*533b0*/  STL.64 [R1+0x408], R6 ;  /* 0x0004080601007387 */ /* 0x0001e80000100a00 */
[----:B------:R-:W2:Y:S04]  /*533c0*/  LDL.LU R0, [R1+0xc24] ;  /* 0x000c240001007983 */ /* 0x000ea80000300800 */
[----:B0-----:R-:W3:Y:S04]  /*533d0*/  LDL.LU R7, [R1+0xc20] ;  /* 0x000c200001077983 */ /* 0x001ee80000300800 */
[----:B------:R-:W4:Y:S04]  /*533e0*/  LDL.LU R20, [R1+0x680] ;  /* 0x0006800001147983 */ /* 0x000f280000300800 */
[----:B------:R-:W2:Y:S04]  /*533f0*/  LDL.LU R21, [R1+0x684] ;  /* 0x0006840001157983 */ /* 0x000ea80000300800 */
[----:B------:R-:W-:Y:S04]  /*53400*/  STL.64 [R1+0x420], R8 ;  /* 0x0004200801007387 */ /* 0x000fe80000100a00 */
[----:B------:R-:W-:Y:S04]  /*53410*/  STL.64 [R1+0x428], R10 ;  /* 0x0004280a01007387 */ /* 0x000fe80000100a00 */
[----:B------:R-:W2:Y:S04]  /*53420*/  LDL.LU R3, [R1+0xc0c] ;  /* 0x000c0c0001037983 */ /* 0x000ea80000300800 */
[----:B------:R-:W4:Y:S04]  /*53430*/  LDL.LU R4, [R1+0xc08] ;  /* 0x000c080001047983 */ /* 0x000f280000300800 */
[----:B------:R-:W2:Y:S04]  /*53440*/  LDL.LU R28, [R1+0xc14] ;  /* 0x000c1400011c7983 */ /* 0x000ea80000300800 */
[----:B------:R-:W3:Y:S04]  /*53450*/  LDL.LU R6, [R1+0xc10] ;  /* 0x000c100001067983 */ /* 0x000ee80000300800 */
[----:B------:R-:W2:Y:S04]  /*53460*/  LDL.LU R29, [R1+0xc1c] ;  /* 0x000c1c00011d7983 */ /* 0x000ea80000300800 */
[----:B------:R-:W4:Y:S04]  /*53470*/  LDL.LU R5, [R1+0xc18] ;  /* 0x000c180001057983 */ /* 0x000f280000300800 */
        /* <DEDUP_REMOVED lines=8> */
[----:B------:R-:W2:Y:S04]  /*53500*/  LDL.LU R24, [R1+0x6a0] ;  /* 0x0006a00001187983 */ /* 0x000ea80000300800 */
[----:B------:R-:W2:Y:S04]  /*53510*/  LDL.LU R25, [R1+0x6a4] ;  /* 0x0006a40001197983 */ /* 0x000ea80000300800 */
[----:B------:R-:W3:Y:S04]  /*53520*/  LDL.LU R26, [R1+0x6b0] ;  /* 0x0006b000011a7983 */ /* 0x000ee80000300800 */
[----:B------:R-:W3:Y:S01]  /*53530*/  LDL.LU R27, [R1+0x6b4] ;  /* 0x0006b400011b7983 */ /* 0x000ee20000300800 */
[----:B------:R-:W-:-:S02]  /*53540*/  F2FP.F16.E4M3.UNPACK_B R18, R18.H1 ;  /* 0x00000012ff12723e */ /* 0x000fc400030006ff */
[----:B------:R-:W-:Y:S01]  /*53550*/  F2FP.F16.E4M3.UNPACK_B R19, R19.H1 ;  /* 0x00000013ff13723e */ /* 0x000fe200030006ff */
[----:B---3--:R-:W-:Y:S04]  /*53560*/  STL.64 [R1+0x2950], R26 ;  /* 0x0029501a01007387 */ /* 0x008fe80000100a00 */
[----:B--2---:R0:W-:Y:S04]  /*53570*/  STL.64 [R1+0x2948], R24 ;  /* 0x0029481801007387 */ /* 0x0041e80000100a00 */
        /* <DEDUP_REMOVED lines=8> */
[----:B------:R-:W-:Y:S01]  /*53600*/  HMMA.16816.F32 R4, R12, R18, R4 ;  /* 0x000000120c04723c */ /* 0x000fe20000001804 */
[----:B------:R-:W-:-:S02]  /*53610*/  F2FP.F16.E4M3.UNPACK_B R20, R20.H1 ;  /* 0x00000014ff14723e */ /* 0x000fc400030006ff */
[----:B------:R-:W-:Y:S01]  /*53620*/  F2FP.F16.E4M3.UNPACK_B R21, R21.H1 ;  /* 0x00000015ff15723e */ /* 0x000fe200030006ff */
[----:B----4-:R-:W-:Y:S04]  /*53630*/  STL.64 [R1+0x2938], R10 ;  /* 0x0029380a01007387 */ /* 0x010fe80000100a00 */
[----:B---3--:R0:W-:Y:S04]  /*53640*/  STL.64 [R1+0x2930], R8 ;  /* 0x0029300801007387 */ /* 0x0081e80000100a00 */
[----:B0-----:R-:W3:Y:S04]  /*53650*/  LDL.LU R8, [R1+0x490] ;  /* 0x0004900001087983 */ /* 0x001ee80000300800 */
[----:B------:R-:W3:Y:S04]  /*53660*/  LDL.LU R9, [R1+0x494] ;  /* 0x0004940001097983 */ /* 0x000ee80000300800 */
[----:B------:R-:W3:Y:S04]  /*53670*/  LDL.LU R10, [R1+0x498] ;  /* 0x00049800010a7983 */ /* 0x000ee80000300800 */
[----:B------:R-:W3:Y:S04]  /*53680*/  LDL.LU R11, [R1+0x49c] ;  /* 0x00049c00010b7983 */ /* 0x000ee80000300800 */
[----:B------:R-:W-:Y:S04]  /*53690*/  STL.64 [R1+0x440], R4 ;  /* 0x0004400401007387 */ /* 0x000fe80000100a00 */
[----:B------:R0:W-:Y:S04]  /*536a0*/  STL.64 [R1+0x448], R6 ;  /* 0x0004480601007387 */ /* 0x0001e80000100a00 */
[----:B0-----:R-:W4:Y:S04]  /*536b0*/  LDL.LU.64 R6, [R1+0x2970] ;  /* 0x0029700001067983 */ /* 0x001f280000300a00 */
[----:B------:R-:W4:Y:S01]  /*536c0*/  LDL.LU.64 R4, [R1+0x2968] ;  /* 0x0029680001047983 */ /* 0x000f220000300a00 */
[----:B--2---:R-:W-:Y:S03]  /*536d0*/  HMMA.16816.F32 R24, R12, R20, R24 ;  /* 0x000000140c18723c */ /* 0x004fe60000001818 */
[----:B------:R-:W-:Y:S04]  /*536e0*/  STL.64 [R1+0x26a0], R18 ;  /* 0x0026a01201007387 */ /* 0x000fe80000100a00 */
[----:B------:R0:W-:Y:S01]  /*536f0*/  STL.64 [R1+0x2698], R16 ;  /* 0x0026981001007387 */ /* 0x0001e20000100a00 */
[----:B------:R-:W-:-:S02]  /*53700*/  F2FP.F16.E4M3.UNPACK_B R22, R22.H1 ;  /* 0x00000016ff16723e */ /* 0x000fc400030006ff */
[----:B------:R-:W-:Y:S01]  /*53710*/  F2FP.F16.E4M3.UNPACK_B R23, R23.H1 ;  /* 0x00000017ff17723e */ /* 0x000fe200030006ff */
[----:B0-----:R-:W2:Y:S04]  /*53720*/  LDL.LU R16, [R1+0x4c0] ;  /* 0x0004c00001107983 */ /* 0x001ea80000300800 */
[----:B------:R-:W2:Y:S04]  /*53730*/  LDL.LU R17, [R1+0x4c4] ;  /* 0x0004c40001117983 */ /* 0x000ea80000300800 */
[----:B------:R-:W2:Y:S04]  /*53740*/  LDL.LU R18, [R1+0x4c8] ;  /* 0x0004c80001127983 */ /* 0x000ea80000300800 */
[----:B------:R-:W2:Y:S01]  /*53750*/  LDL.LU R19, [R1+0x4cc] ;  /* 0x0004cc0001137983 */ /* 0x000ea20000300800 */
[----:B---3--:R-:W-:Y:S01]  /*53760*/  HMMA.16816.F32 R8, R12, R22, R8 ;  /* 0x000000160c08723c */ /* 0x008fe20000001808 */
[----:B----4-:R-:W-:-:S02]  /*53770*/  IMAD R6, R6, 0x100, R28 ;  /* 0x0000010006067824 */ /* 0x010fc400078e021c */
[----:B------:R-:W-:Y:S02]  /*53780*/  IMAD R4, R4, 0x100, R3 ;  /* 0x0000010004047824 */ /* 0x000fe400078e0203 */
[----:B------:R-:W-:Y:S01]  /*53790*/  IMAD R5, R5, 0x100, R29 ;  /* 0x0000010005057824 */ /* 0x000fe200078e021d */
[----:B------:R-:W3:Y:S04]  /*537a0*/  LDL.LU R3, [R1+0x2960] ;  /* 0x0029600001037983 */ /* 0x000ee80000300800 */
[----:B------:R-:W4:Y:S04]  /*537b0*/  LDL.LU R28, [R1+0x295c] ;  /* 0x00295c00011c7983 */ /* 0x000f280000300800 */
[----:B------:R-:W4:Y:S04]  /*537c0*/  LDL.LU R29, [R1+0x2958] ;  /* 0x00295800011d7983 */ /* 0x000f280000300800 */
[----:B------:R-:W-:Y:S04]  /*537d0*/  STL.64 [R1+0x460], R24 ;  /* 0x0004601801007387 */ /* 0x000fe80000100a00 */
[----:B------:R0:W-:Y:S04]  /*537e0*/  STL.64 [R1+0x468], R26 ;  /* 0x0004681a01007387 */ /* 0x0001e80000100a00 */
[----:B0-----:R-:W3:Y:S04]  /*537f0*/  LDL.LU.64 R26, [R1+0x2950] ;  /* 0x00295000011a7983 */ /* 0x001ee80000300a00 */
[----:B------:R-:W2:Y:S01]  /*53800*/  LDL.LU.64 R24, [R1+0x2948] ;  /* 0x0029480001187983 */ /* 0x000ea20000300a00 */
[----:B------:R-:W-:-:S03]  /*53810*/  IMAD R7, R7, 0x100, R0 ;  /* 0x0000010007077824 */ /* 0x000fc600078e0200 */
[----:B------:R-:W4:Y:S04]  /*53820*/  LDL.LU R0, [R1+0x2940] ;  /* 0x0029400001007983 */ /* 0x000f280000300800 */
[----:B------:R-:W-:Y:S04]  /*53830*/  STL.64 [R1+0x490], R8 ;  /* 0x0004900801007387 */ /* 0x000fe80000100a00 */
[----:B------:R0:W-:Y:S04]  /*53840*/  STL.64 [R1+0x498], R10 ;  /* 0x0004980a01007387 */ /* 0x0001e80000100a00 */
[----:B0-----:R-:W4:Y:S04]  /*53850*/  LDL.LU.64 R10, [R1+0x2938] ;  /* 0x00293800010a7983 */ /* 0x001f280000300a00 */
[----:B------:R-:W4:Y:S04]  /*53860*/  LDL.LU.64 R8, [R1+0x2930] ;  /* 0x0029300001087983 */ /* 0x000f280000300a00 */
[----:B------:R0:W-:Y:S04]  /*53870*/  STL.64 [R1+0x26b0], R22 ;  /* 0x0026b01601007387 */ /* 0x0001e80000100a00 */
[----:B0-----:R-:W4:Y:S04]  /*53880*/  LDL.LU R22, [R1+0x6c0] ;  /* 0x0006c00001167983 */ /* 0x001f280000300800 */
[----:B------:R-:W4:Y:S04]  /*53890*/  LDL.LU R23, [R1+0x6c4] ;  /* 0x0006c40001177983 */ /* 0x000f280000300800 */
[----:B------:R4:W-:Y:S01]  /*538a0*/  STL.64 [R1+0x26a8], R20 ;  /* 0x0026a81401007387 */ /* 0x0009e20000100a00 */
[----:B------:R-:W-:-:S02]  /*538b0*/  F2FP.F16.E4M3.UNPACK_B R6, R6 ;  /* 0x00000006ff06723e */ /* 0x000fc400020006ff */
[----:B------:R-:W-:Y:S02]  /*538c0*/  F2FP.F16.E4M3.UNPACK_B R7, R7 ;  /* 0x00000007ff07723e */ /* 0x000fe400020006ff */
[----:B------:R-:W-:Y:S02]  /*538d0*/  F2FP.F16.E4M3.UNPACK_B R4, R4 ;  /* 0x00000004ff04723e */ /* 0x000fe400020006ff */
[----:B------:R-:W-:Y:S02]  /*538e0*/  F2FP.F16.E4M3.UNPACK_B R5, R5 ;  /* 0x00000005ff05723e */ /* 0x000fe400020006ff */
[----:B--2---:R-:W-:Y:S02]  /*538f0*/  F2FP.F16.E4M3.UNPACK_B R24, R24.H1 ;  /* 0x00000018ff18723e */ /* 0x004fe400030006ff */
[----:B------:R-:W-:-:S07]  /*53900*/  F2FP.F16.E4M3.UNPACK_B R25, R25.H1 ;  /* 0x00000019ff19723e */ /* 0x000fce00030006ff */
[----:B------:R-:W-:Y:S01]  /*53910*/  HMMA.16816.F32 R16, R12, R24, R16 ;  /* 0x000000180c10723c */ /* 0x000fe20000001810 */
[----:B---3--:R-:W-:Y:S02]  /*53920*/  F2FP.F16.E4M3.UNPACK_B R26, R26.H1 ;  /* 0x0000001aff1a723e */ /* 0x008fe400030006ff */
[----:B------:R-:W-:Y:S02]  /*53930*/  F2FP.F16.E4M3.UNPACK_B R27, R27.H1 ;  /* 0x0000001bff1b723e */ /* 0x000fe400030006ff */
[----:B----4-:R-:W-:Y:S02]  /*53940*/  F2FP.F16.E4M3.UNPACK_B R21, R22.H1 ;  /* 0x00000016ff15723e */ /* 0x010fe400030006ff */
[----:B------:R-:W-:-:S03]  /*53950*/  F2FP.F16.E4M3.UNPACK_B R20, R23.H1 ;  /* 0x00000017ff14723e */ /* 0x000fc600030006ff */
[----:B------:R-:W-:-:S13]  /*53960*/  STL [R1+0xa0], R21 ;  /* 0x0000a01501007387 */ /* 0x000fda0000100800 */
[----:B------:R0:W-:Y:S04]  /*53970*/  STL.64 [R1+0x4c0], R16 ;  /* 0x0004c01001007387 */ /* 0x0001e80000100a00 */
[----:B------:R-:W-:Y:S04]  /*53980*/  STL.64 [R1+0x4c8], R18 ;  /* 0x0004c81201007387 */ /* 0x000fe80000100a00 */
[----:B------:R-:W-:Y:S04]  /*53990*/  STL.64 [R1+0x28e0], R6 ;  /* 0x0028e00601007387 */ /* 0x000fe80000100a00 */
[----:B------:R-:W-:Y:S04]  /*539a0*/  STL [R1+0xa4], R20 ;  /* 0x0000a41401007387 */ /* 0x000fe80000100800 */
[----:B------:R1:W-:Y:S04]  /*539b0*/  STL.64 [R1+0x28d8], R4 ;  /* 0x0028d80401007387 */ /* 0x0003e80000100a00 */
[----:B0-----:R-:W2:Y:S01]  /*539c0*/  LDL.LU R16, [R1+0x180] ;  /* 0x0001800001107983 */ /* 0x001ea20000300800 */
[----:B-1----:R-:W-:-:S15]  /*539d0*/  HMMA.16816.F32 R4, R12, R26, R8 ;  /* 0x0000001a0c04723c */ /* 0x002fde0000001808 */
[----:B------:R-:W-:-:S08]  /*539e0*/  NOP ;  /* 0x0000000000007918 */ /* 0x000fd00000000000 */
[----:B------:R-:W-:Y:S04]  /*539f0*/  STL.64 [R1+0x4b0], R4 ;  /* 0x0004b00401007387 */ /* 0x000fe80000100a00 */
[----:B------:R-:W-:Y:S04]  /*53a00*/  STL.64 [R1+0x4b8], R6 ;  /* 0x0004b80601007387 */ /* 0x000fe80000100a00 */
[----:B------:R-:W2:Y:S04]  /*53a10*/  LDL.LU R17, [R1+0x184] ;  /* 0x0001840001117983 */ /* 0x000ea80000300800 */
[----:B------:R-:W3:Y:S04]  /*53a20*/  LDL.LU R18, [R1+0x188] ;  /* 0x0001880001127983 */ /* 0x000ee80000300800 */
[----:B------:R-:W3:Y:S04]  /*53a30*/  LDL.LU R19, [R1+0x18c] ;  /* 0x00018c0001137983 */ /* 0x000ee80000300800 */
[----:B---3--:R-:W-:Y:S04]  /*53a40*/  STL.64 [R1+0x26d0], R18 ;  /* 0x0026d01201007387 */ /* 0x008fe80000100a00 */
[----:B--2---:R0:W-:Y:S04]  /*53a50*/  STL.64 [R1+0x26c8], R16 ;  /* 0x0026c81001007387 */ /* 0x0041e80000100a00 */
[----:B------:R-:W2:Y:S04]  /*53a60*/  LDL.LU R8, [R1+0x1c0] ;  /* 0x0001c00001087983 */ /* 0x000ea80000300800 */
[----:B------:R-:W2:Y:S04]  /*53a70*/  LDL.LU R9, [R1+0x1c4] ;  /* 0x0001c40001097983 */ /* 0x000ea80000300800 */
[----:B------:R-:W3:Y:S04]  /*53a80*/  LDL.LU R10, [R1+0x1c8] ;  /* 0x0001c800010a7983 */ /* 0x000ee80000300800 */
[----:B------:R-:W3:Y:S04]  /*53a90*/  LDL.LU R11, [R1+0x1cc] ;  /* 0x0001cc00010b7983 */ /* 0x000ee80000300800 */
[----:B---3--:R1:W-:Y:S04]  /*53aa0*/  STL.64 [R1+0x26e0], R10 ;  /* 0x0026e00a01007387 */ /* 0x0083e80000100a00 */
[----:B--2---:R-:W-:Y:S04]  /*53ab0*/  STL.64 [R1+0x26d8], R8 ;  /* 0x0026d80801007387 */ /* 0x004fe80000100a00 */
[----:B0-----:R-:W2:Y:S04]  /*53ac0*/  LDL.LU R16, [R1+0x1e0] ;  /* 0x0001e00001107983 */ /* 0x001ea80000300800 */
[----:B------:R-:W2:Y:S04]  /*53ad0*/  LDL.LU R17, [R1+0x1e4] ;  /* 0x0001e40001117983 */ /* 0x000ea80000300800 */
[----:B------:R-:W3:Y:S04]  /*53ae0*/  LDL.LU R18, [R1+0x1e8] ;  /* 0x0001e80001127983 */ /* 0x000ee80000300800 */
[----:B------:R-:W3:Y:S04]  /*53af0*/  LDL.LU R19, [R1+0x1ec] ;  /* 0x0001ec0001137983 */ /* 0x000ee80000300800 */
[----:B---3--:R-:W-:Y:S04]  /*53b00*/  STL.64 [R1+0x26f0], R18 ;  /* 0x0026f01201007387 */ /* 0x008fe80000100a00 */
[----:B--2---:R0:W-:Y:S04]  /*53b10*/  STL.64 [R1+0x26e8], R16 ;  /* 0x0026e81001007387 */ /* 0x0041e80000100a00 */
[----:B-1----:R-:W2:Y:S01]  /*53b20*/  LDL.LU R10, [R1] ;  /* 0x00000000010a7983 */ /* 0x002ea20000300800 */
[----:B------:R-:W-:-:S03]  /*53b30*/  IMAD.MOV.U32 R11, RZ, RZ, R0 ;  /* 0x000000ffff0b7224 */ /* 0x000fc600078e0000 */
[----:B------:R-:W3:Y:S04]  /*53b40*/  LDL.LU R0, [R1+0x2928] ;  /* 0x0029280001007983 */ /* 0x000ee80000300800 */
[----:B--2---:R1:W-:Y:S04]  /*53b50*/  STL.64 [R1+0x26f8], R10 ;  /* 0x0026f80a01007387 */ /* 0x0043e80000100a00 */
[----:B0-----:R-:W2:Y:S04]  /*53b60*/  LDL.LU R16, [R1+0x200] ;  /* 0x0002000001107983 */ /* 0x001ea80000300800 */
[----:B------:R-:W2:Y:S04]  /*53b70*/  LDL.LU R17, [R1+0x204] ;  /* 0x0002040001117983 */ /* 0x000ea80000300800 */
[----:B------:R-:W4:Y:S04]  /*53b80*/  LDL.LU R18, [R1+0x208] ;  /* 0x0002080001127983 */ /* 0x000f280000300800 */
[----:B------:R-:W4:Y:S04]  /*53b90*/  LDL.LU R19, [R1+0x20c] ;  /* 0x00020c0001137983 */ /* 0x000f280000300800 */
[----:B----4-:R-:W-:Y:S04]  /*53ba0*/  STL.64 [R1+0x2708], R18 ;  /* 0x0027081201007387 */ /* 0x010fe80000100a00 */
[----:B--2---:R0:W-:Y:S04]  /*53bb0*/  STL.64 [R1+0x2700], R16 ;  /* 0x0027001001007387 */ /* 0x0041e80000100a00 */
[----:B------:R-:W2:Y:S04]  /*53bc0*/  LDL.LU R8, [R1+0x8] ;  /* 0x0000080001087983 */ /* 0x000ea80000300800 */
[----:B------:R-:W2:Y:S04]  /*53bd0*/  LDL.LU R9, [R1+0xc] ;  /* 0x00000c0001097983 */ /* 0x000ea80000300800 */
[----:B-1----:R-:W4:Y:S01]  /*53be0*/  LDL.LU R10, [R1+0x10] ;  /* 0x00001000010a7983 */ /* 0x002f220000300800 */
[----:B---3--:R-:W-:-:S03]  /*53bf0*/  IMAD.MOV.U32 R11, RZ, RZ, R0 ;  /* 0x000000ffff0b7224 */ /* 0x008fc600078e0000 */
[----:B------:R-:W3:Y:S04]  /*53c00*/  LDL.LU R0, [R1+0x2924] ;  /* 0x0029240001007983 */ /* 0x000ee80000300800 */
[----:B--2---:R1:W-:Y:S04]  /*53c10*/  STL.64 [R1+0x2710], R8 ;  /* 0x0027100801007387 */ /* 0x0043e80000100a00 */
[----:B----4-:R-:W-:Y:S04]  /*53c20*/  STL.64 [R1+0x2728], R10 ;  /* 0x0027280a01007387 */ /* 0x010fe80000100a00 */
[----:B0-----:R-:W2:Y:S04]  /*53c30*/  LDL.LU R16, [R1+0x220] ;  /* 0x0002200001107983 */ /* 0x001ea80000300800 */
[----:B------:R-:W2:Y:S04]  /*53c40*/  LDL.LU R17, [R1+0x224] ;  /* 0x0002240001117983 */ /* 0x000ea80000300800 */
[----:B------:R-:W4:Y:S04]  /*53c50*/  LDL.LU R18, [R1+0x228] ;  /* 0x0002280001127983 */ /* 0x000f280000300800 */
[----:B------:R-:W4:Y:S04]  /*53c60*/  LDL.LU R19, [R1+0x22c] ;  /* 0x00022c0001137983 */ /* 0x000f280000300800 */
[----:B-1----:R-:W2:Y:S01]  /*53c70*/  LDL.LU R8, [R1+0x18] ;  /* 0x0000180001087983 */ /* 0x002ea20000300800 */
[----:B---3--:R-:W-:-:S03]  /*53c80*/  IMAD.MOV.U32 R9, RZ, RZ, R0 ;  /* 0x000000ffff097224 */ /* 0x008fc600078e0000 */
[----:B------:R-:W3:Y:S04]  /*53c90*/  LDL.LU R0, [R1+0x2920] ;  /* 0x0029200001007983 */ /* 0x000ee80000300800 */
[----:B--2---:R-:W-:Y:S04]  /*53ca0*/  STL.64 [R1+0x2740], R8 ;  /* 0x0027400801007387 */ /* 0x004fe80000100a00 */
[----:B----4-:R-:W-:Y:S04]  /*53cb0*/  STL.64 [R1+0x2720], R18 ;  /* 0x0027201201007387 */ /* 0x010fe80000100a00 */
[----:B------:R0:W-:Y:S04]  /*53cc0*/  STL.64 [R1+0x2718], R16 ;  /* 0x0027181001007387 */ /* 0x0001e80000100a00 */
[----:B0-----:R-:W2:Y:S04]  /*53cd0*/  LDL.LU R16, [R1+0x240] ;  /* 0x0002400001107983 */ /* 0x001ea80000300800 */
[----:B------:R-:W2:Y:S04]  /*53ce0*/  LDL.LU R17, [R1+0x244] ;  /* 0x0002440001117983 */ /* 0x000ea80000300800 */
[----:B------:R-:W4:Y:S04]  /*53cf0*/  LDL.LU R18, [R1+0x248] ;  /* 0x0002480001127983 */ /* 0x000f280000300800 */
[----:B------:R-:W4:Y:S04]  /*53d00*/  LDL.LU R19, [R1+0x24c] ;  /* 0x00024c0001137983 */ /* 0x000f280000300800 */
[----:B------:R-:W2:Y:S01]  /*53d10*/  LDL.LU R10, [R1+0x20] ;  /* 0x00002000010a7983 */ /* 0x000ea20000300800 */
        /* <DEDUP_REMOVED lines=29> */
[----:B------:R-:W2:Y:S04]  /*53ef0*/  LDL.LU R8, [R1+0x38] ;  /* 0x0000380001087983 */ /* 0x000ea80000300800 */
[----:B------:R-:W2:Y:S04]  /*53f00*/  LDL.LU R9, [R1+0x3c] ;  /* 0x00003c0001097983 */ /* 0x000ea80000300800 */
[----:B------:R-:W4:Y:S01]  /*53f10*/  LDL.LU R10, [R1+0x40] ;  /* 0x00004000010a7983 */ /* 0x000f220000300800 */
[----:B---3--:R-:W-:-:S03]  /*53f20*/  IMAD.MOV.U32 R11, RZ, RZ, R0 ;  /* 0x000000ffff0b7224 */ /* 0x008fc600078e0000 */
[----:B------:R-:W3:Y:S04]  /*53f30*/  LDL.LU R0, [R1+0x2910] ;  /* 0x0029100001007983 */ /* 0x000ee80000300800 */
[----:B--2---:R-:W-:Y:S04]  /*53f40*/  STL.64 [R1+0x27a0], R8 ;  /* 0x0027a00801007387 */ /* 0x004fe80000100a00 */
[----:B----4-:R-:W-:Y:S04]  /*53f50*/  STL.64 [R1+0x27b8], R10 ;  /* 0x0027b80a01007387 */ /* 0x010fe80000100a00 */
[----:B------:R-:W-:Y:S04]  /*53f60*/  STL.64 [R1+0x2780], R18 ;  /* 0x0027801201007387 */ /* 0x000fe80000100a00 */
        /* <DEDUP_REMOVED lines=110> */
[----:B------:R-:W3:Y:S04]  /*54650*/  LDL.LU R4, [R1+0x4a0] ;  /* 0x0004a00001047983 */ /* 0x000ee80000300800 */
[----:B------:R-:W3:Y:S04]  /*54660*/  LDL.LU R5, [R1+0x4a4] ;  /* 0x0004a40001057983 */ /* 0x000ee80000300800 */
[----:B------:R-:W3:Y:S04]  /*54670*/  LDL.LU R6, [R1+0x4a8] ;  /* 0x0004a80001067983 */ /* 0x000ee80000300800 */
[----:B------:R-:W3:Y:S04]  /*54680*/  LDL.LU R7, [R1+0x4ac] ;  /* 0x0004ac0001077983 */ /* 0x000ee80000300800 */
        /* <DEDUP_REMOVED lines=17> */
[----:B------:R-:W4:Y:S01]  /*547a0*/  LDL.LU R19, [R1+0x47c] ;  /* 0x00047c0001137983 */ /* 0x000f220000300800 */
[----:B------:R-:W-:-:S02]  /*547b0*/  IMAD.MOV.U32 R8, RZ, RZ, R21 ;  /* 0x000000ffff087224 */ /* 0x000fc400078e0015 */
[----:B------:R-:W-:-:S07]  /*547c0*/  IMAD.MOV.U32 R9, RZ, RZ, R20 ;  /* 0x000000ffff097224 */ /* 0x000fce00078e0014 */
[----:B---3--:R-:W-:Y:S01]  /*547d0*/  HMMA.16816.F32 R12, R12, R8, R4 ;  /* 0x000000080c0c723c */ /* 0x008fe20000001804 */
[----:B----4-:R-:W-:Y:S04]  /*547e0*/  STL.64 [R1+0x28d0], R18 ;  /* 0x0028d01201007387 */ /* 0x010fe80000100a00 */
[----:B--2---:R0:W-:Y:S04]  /*547f0*/  STL.64 [R1+0x28c8], R16 ;  /* 0x0028c81001007387 */ /* 0x0041e80000100a00 */
[----:B0-----:R-:W2:Y:S04]  /*54800*/  LDL.LU R16, [R1+0x480] ;  /* 0x0004800001107983 */ /* 0x001ea80000300800 */
[----:B------:R-:W2:Y:S04]  /*54810*/  LDL.LU R17, [R1+0x484] ;  /* 0x0004840001117983 */ /* 0x000ea80000300800 */
[----:B------:R-:W2:Y:S04]  /*54820*/  LDL.LU R18, [R1+0x488] ;  /* 0x0004880001127983 */ /* 0x000ea80000300800 */
[----:B------:R-:W2:Y:S04]  /*54830*/  LDL.LU R19, [R1+0x48c] ;  /* 0x00048c0001137983 */ /* 0x000ea80000300800 */
[----:B------:R-:W3:Y:S04]  /*54840*/  LDL.LU R20, [R1+0x1a0] ;  /* 0x0001a00001147983 */ /* 0x000ee80000300800 */
[----:B------:R-:W3:Y:S04]  /*54850*/  LDL.LU R21, [R1+0x1a4] ;  /* 0x0001a40001157983 */ /* 0x000ee80000300800 */
[----:B------:R-:W3:Y:S04]  /*54860*/  LDL.LU R22, [R1+0x1a8] ;  /* 0x0001a80001167983 */ /* 0x000ee80000300800 */
[----:B------:R-:W3:Y:S04]  /*54870*/  LDL.LU R23, [R1+0x1ac] ;  /* 0x0001ac0001177983 */ /* 0x000ee80000300800 */
[----:B------:R-:W-:Y:S04]  /*54880*/  STL [R1+0x265c], R26 ;  /* 0x00265c1a01007387 */ /* 0x000fe80000100800 */
[----:B------:R-:W-:Y:S04]  /*54890*/  STL [R1+0x2658], R27 ;  /* 0x0026581b01007387 */ /* 0x000fe80000100800 */
[----:B------:R-:W2:Y:S04]  /*548a0*/  LDL.LU.64 R6, [R1+0x28e0] ;  /* 0x0028e00001067983 */ /* 0x000ea80000300a00 */
[----:B------:R-:W2:Y:S04]  /*548b0*/  LDL.LU.64 R4, [R1+0x28d8] ;  /* 0x0028d80001047983 */ /* 0x000ea80000300a00 */
[----:B------:R0:W-:Y:S04]  /*548c0*/  STL.64 [R1+0x4a0], R12 ;  /* 0x0004a00c01007387 */ /* 0x0001e80000100a00 */
[----:B------:R1:W-:Y:S04]  /*548d0*/  STL.64 [R1+0x4a8], R14 ;  /* 0x0004a80e01007387 */ /* 0x0003e80000100a00 */
[----:B0-----:R-:W4:Y:S04]  /*548e0*/  LDL.LU R12, [R1+0x140] ;  /* 0x00014000010c7983 */ /* 0x001f280000300800 */
[----:B------:R-:W4:Y:S04]  /*548f0*/  LDL.LU R13, [R1+0x144] ;  /* 0x00014400010d7983 */ /* 0x000f280000300800 */
[----:B-1----:R-:W4:Y:S04]  /*54900*/  LDL.LU R14, [R1+0x148] ;  /* 0x00014800010e7983 */ /* 0x002f280000300800 */
[----:B------:R-:W4:Y:S01]  /*54910*/  LDL.LU R15, [R1+0x14c] ;  /* 0x00014c00010f7983 */ /* 0x000f220000300800 */
        /* <DEDUP_REMOVED lines=147> */
[----:B------:R-:W3:Y:S01]  /*55250*/  LDL.LU.64 R8, [R1+0x26d8] ;  /* 0x0026d80001087983 */ /* 0x000ee20000300a00 */
[C---:B--2---:R-:W-:Y:S06]  /*55260*/  HMMA.16816.F32 R16, R4.reuse, R28, R16 ;  /* 0x0000001c0410723c */ /* 0x044fec0000001810 */
[----:B---3--:R-:W-:-:S15]  /*55270*/  HMMA.16816.F32 R8, R4, R2, R8 ;  /* 0x000000020408723c */ /* 0x008fde0000001808 */
[----:B------:R-:W-:-:S02]  /*55280*/  NOP ;  /* 0x0000000000007918 */ /* 0x000fc40000000000 */
[----:B------:R-:W-:Y:S04]  /*55290*/  STL.64 [R1+0x1e0], R16 ;  /* 0x0001e01001007387 */ /* 0x000fe80000100a00 */
[----:B------:R0:W-:Y:S04]  /*552a0*/  STL.64 [R1+0x1e8], R18 ;  /* 0x0001e81201007387 */ /* 0x0001e80000100a00 */
[----:B0-----:R-:W2:Y:S04]  /*552b0*/  LDL.LU.64 R18, [R1+0x26d0] ;  /* 0x0026d00001127983 */ /* 0x001ea80000300a00 */
[----:B------:R-:W2:Y:S04]  /*552c0*/  LDL.LU.64 R16, [R1+0x26c8] ;  /* 0x0026c80001107983 */ /* 0x000ea80000300a00 */
[----:B------:R-:W-:Y:S04]  /*552d0*/  STL.64 [R1+0x1c0], R8 ;  /* 0x0001c00801007387 */ /* 0x000fe80000100a00 */
[----:B------:R0:W-:Y:S04]  /*552e0*/  STL.64 [R1+0x1c8], R10 ;  /* 0x0001c80a01007387 */ /* 0x0001e80000100a00 */
[----:B0-----:R-:W2:Y:S04]  /*552f0*/  LDL.LU.64 R10, [R1+0x26c0] ;  /* 0x0026c000010a7983 */ /* 0x001ea80000300a00 */
[----:B------:R-:W3:Y:S02]  /*55300*/  LDL.LU.64 R8, [R1+0x26b8] ;  /* 0x0026b80001087983 */ /* 0x000ee40000300a00 */
[C---:B---3--:R-:W-:Y:S06]  /*55310*/  HMMA.16816.F32 R20, R4.reuse, R8, R20 ;  /* 0x000000080414723c */ /* 0x048fec0000001814 */
[----:B--2---:R-:W-:-:S15]  /*55320*/  HMMA.16816.F32 R8, R4, R10, R16 ;  /* 0x0000000a0408723c */ /* 0x004fde0000001810 */
[----:B------:R-:W-:-:S02]  /*55330*/  NOP ;  /* 0x0000000000007918 */ /* 0x000fc40000000000 */
[----:B------:R-:W-:Y:S04]  /*55340*/  STL.64 [R1+0x1a0], R20 ;  /* 0x0001a01401007387 */ /* 0x000fe80000100a00 */
[----:B------:R0:W-:Y:S04]  /*55350*/  STL.64 [R1+0x1a8], R22 ;  /* 0x0001a81601007387 */ /* 0x0001e80000100a00 */
[----:B0-----:R-:W2:Y:S04]  /*55360*/  LDL.LU.64 R22, [R1+0x26b0] ;  /* 0x0026b00001167983 */ /* 0x001ea80000300a00 */
[----:B------:R-:W3:Y:S04]  /*55370*/  LDL.LU.64 R20, [R1+0x26a8] ;  /* 0x0026a80001147983 */ /* 0x000ee80000300a00 */
[----:B------:R-:W4:Y:S04]  /*55380*/  LDL.LU.64 R18, [R1+0x26a0] ;  /* 0x0026a00001127983 */ /* 0x000f280000300a00 */
[----:B------:R-:W2:Y:S04]  /*55390*/  LDL.LU.64 R16, [R1+0x2698] ;  /* 0x0026980001107983 */ /* 0x000ea80000300a00 */
[----:B------:R0:W-:Y:S04]  /*553a0*/  STL.64 [R1+0x180], R8 ;  /* 0x0001800801007387 */ /* 0x0001e80000100a00 */
[----:B------:R1:W-:Y:S04]  /*553b0*/  STL.64 [R1+0x188], R10 ;  /* 0x0001880a01007387 */ /* 0x0003e80000100a00 */
[----:B0-----:R-:W2:Y:S04]  /*553c0*/  LDL.LU R8, [R1+0x160] ;  /* 0x0001600001087983 */ /* 0x001ea80000300800 */
[----:B------:R-:W2:Y:S04]  /*553d0*/  LDL.LU R9, [R1+0x164] ;  /* 0x0001640001097983 */ /* 0x000ea80000300800 */
[----:B-1----:R-:W2:Y:S04]  /*553e0*/  LDL.LU R10, [R1+0x168] ;  /* 0x00016800010a7983 */ /* 0x002ea80000300800 */
[----:B------:R-:W2:Y:S04]  /*553f0*/  LDL.LU R11, [R1+0x16c] ;  /* 0x00016c00010b7983 */ /* 0x000ea80000300800 */
[----:B------:R-:W3:Y:S01]  /*55400*/  LDL R2, [R1+0x518] ;  /* 0x0005180001027983 */ /* 0x000ee20000100800 */
[----:B--2---:R-:W-:Y:S03]  /*55410*/  HMMA.16816.F32 R8, R4, R16, R8 ;  /* 0x000000100408723c */ /* 0x004fe60000001808 */
[----:B---3--:R0:W-:-:S15]  /*55420*/  STL [R1+0x2660], R2 ;  /* 0x0026600201007387 */ /* 0x0081de0000100800 */
[----:B------:R-:W-:-:S05]  /*55430*/  NOP ;  /* 0x0000000000007918 */ /* 0x000fca0000000000 */
[----:B------:R-:W-:Y:S04]  /*55440*/  STL.64 [R1+0x160], R8 ;  /* 0x0001600801007387 */ /* 0x000fe80000100a00 */
[----:B------:R4:W-:Y:S04]  /*55450*/  STL.64 [R1+0x168], R10 ;  /* 0x0001680a01007387 */ /* 0x0009e80000100a00 */
[----:B------:R-:W2:Y:S04]  /*55460*/  LDL R3, [R1+0x51c] ;  /* 0x00051c0001037983 */ /* 0x000ea80000100800 */
[----:B0-----:R-:W3:Y:S01]  /*55470*/  LDL.LU R2, [R1+0xc2c] ;  /* 0x000c2c0001027983 */ /* 0x001ee20000300800 */
[----:B----4-:R-:W-:Y:S03]  /*55480*/  HMMA.16816.F32 R8, R4, R18, R12 ;  /* 0x000000120408723c */ /* 0x010fe6000000180c */
[----:B------:R-:W4:-:S15]  /*55490*/  LDL.LU R12, [R1+0xc28] ;  /* 0x000c2800010c7983 */ /* 0x000f1e0000300800 */
[----:B------:R-:W-:-:S05]  /*554a0*/  NOP ;  /* 0x0000000000007918 */ /* 0x000fca0000000000 */
[----:B------:R-:W-:Y:S04]  /*554b0*/  STL.64 [R1+0x140], R8 ;  /* 0x0001400801007387 */ /* 0x000fe80000100a00 */
[----:B------:R-:W-:Y:S04]  /*554c0*/  STL.64 [R1+0x148], R10 ;  /* 0x0001480a01007387 */ /* 0x000fe80000100a00 */
[----:B------:R-:W2:Y:S04]  /*554d0*/  LDL.LU R26, [R1+0xc34] ;  /* 0x000c3400011a7983 */ /* 0x000ea80000300800 */
[----:B------:R-:W3:Y:S04]  /*554e0*/  LDL.LU R14, [R1+0xc30] ;  /* 0x000c3000010e7983 */ /* 0x000ee80000300800 */
[----:B------:R-:W2:Y:S04]  /*554f0*/  LDL.LU R27, [R1+0xc3c] ;  /* 0x000c3c00011b7983 */ /* 0x000ea80000300800 */
[----:B--2---:R-:W-:Y:S04]  /*55500*/  STL.64 [R1+0x2680], R26 ;  /* 0x0026801a01007387 */ /* 0x004fe80000100a00 */
[----:B------:R0:W-:Y:S04]  /*55510*/  STL.64 [R1+0x2678], R24 ;  /* 0x0026781801007387 */ /* 0x0001e80000100a00 */
        /* <DEDUP_REMOVED lines=8> */
[----:B------:R-:W2:Y:S01]  /*555a0*/  LDL.LU R26, [R1+0x128] ;  /* 0x00012800011a7983 */ /* 0x000ea20000300800 */
[----:B------:R-:W-:-:S03]  /*555b0*/  IMAD.MOV.U32 R27, RZ, RZ, R0 ;  /* 0x000000ffff1b7224 */ /* 0x000fc600078e0000 */
[----:B------:R-:W4:Y:S04]  /*555c0*/  LDL.LU R13, [R1+0xc38] ;  /* 0x000c3800010d7983 */ /* 0x000f280000300800 */
[----:B------:R-:W2:Y:S04]  /*555d0*/  LDL.LU R0, [R1+0xc44] ;  /* 0x000c440001007983 */ /* 0x000ea80000300800 */
[----:B------:R-:W3:Y:S04]  /*555e0*/  LDL.LU R15, [R1+0xc40] ;  /* 0x000c4000010f7983 */ /* 0x000ee80000300800 */
[----:B---3--:R-:W-:Y:S04]  /*555f0*/  STL.64 [R1+0x2670], R14 ;  /* 0x0026700e01007387 */ /* 0x008fe80000100a00 */
[----:B----4-:R0:W-:Y:S04]  /*55600*/  STL.64 [R1+0x2668], R12 ;  /* 0x0026680c01007387 */ /* 0x0101e80000100a00 */
[----:B0-----:R-:W3:Y:S04]  /*55610*/  LDL.LU R12, [R1+0xd0] ;  /* 0x0000d000010c7983 */ /* 0x001ee80000300800 */
[----:B------:R-:W3:Y:S04]  /*55620*/  LDL.LU R13, [R1+0xd4] ;  /* 0x0000d400010d7983 */ /* 0x000ee80000300800 */
[----:B------:R-:W3:Y:S04]  /*55630*/  LDL.LU R14, [R1+0xd8] ;  /* 0x0000d800010e7983 */ /* 0x000ee80000300800 */
[----:B------:R-:W3:Y:S04]  /*55640*/  LDL.LU R15, [R1+0xdc] ;  /* 0x0000dc00010f7983 */ /* 0x000ee80000300800 */
[----:B------:R-:W4:Y:S04]  /*55650*/  LDL R11, [R1+0x4d8] ;  /* 0x0004d800010b7983 */ /* 0x000f280000100800 */
[----:B------:R-:W3:Y:S04]  /*55660*/  LDL R8, [R1+0x538] ;  /* 0x0005380001087983 */ /* 0x000ee80000100800 */
[----:B------:R-:W3:Y:S01]  /*55670*/  LDL R9, [R1+0x53c] ;  /* 0x00053c0001097983 */ /* 0x000ee20000100800 */
[C---:B--2---:R-:W-:Y:S03]  /*55680*/  HMMA.16816.F32 R24, R4.reuse, R20, R24 ;  /* 0x000000140418723c */ /* 0x044fe60000001818 */
[----:B----4-:R-:W-:Y:S04]  /*55690*/  STL [R1+0x2650], R11 ;  /* 0x0026500b01007387 */ /* 0x010fe80000100800 */
        /* <DEDUP_REMOVED lines=8> */
[----:B------:R-:W4:Y:S04]  /*55720*/  LDL.LU R19, [R1+0x11c] ;  /* 0x00011c0001137983 */ /* 0x000f280000300800 */
        /* <DEDUP_REMOVED lines=9> */
[----:B------:R-:W4:Y:S04]  /*557c0*/  LDL.LU.64 R24, [R1+0x2688] ;  /* 0x0026880001187983 */ /* 0x000f280000300a00 */
[----:B------:R-:W3:Y:S04]  /*557d0*/  LDL R28, [R1+0x558] ;  /* 0x00055800011c7983 */ /* 0x000ee80000100800 */
[----:B------:R-:W3:Y:S01]  /*557e0*/  LDL R29, [R1+0x55c] ;  /* 0x00055c00011d7983 */ /* 0x000ee20000100800 */
[----:B----4-:R-:W-:Y:S03]  /*557f0*/  HMMA.16816.F32 R20, R4, R22, R24 ;  /* 0x000000160414723c */ /* 0x010fe60000001818 */
[----:B------:R-:W4:Y:S04]  /*55800*/  LDL.LU.64 R26, [R1+0x2680] ;  /* 0x00268000011a7983 */ /* 0x000f280000300a00 */
[----:B------:R-:W2:-:S15]  /*55810*/  LDL.LU.64 R24, [R1+0x2678] ;  /* 0x0026780001187983 */ /* 0x000e9e0000300a00 */
[----:B------:R-:W-:-:S01]  /*55820*/  NOP ;  /* 0x0000000000007918 */ /* 0x000fc20000000000 */
[----:B------:R0:W-:Y:S04]  /*55830*/  STL.64 [R1+0x100], R20 ;  /* 0x0001001401007387 */ /* 0x0001e80000100a00 */
[----:B------:R1:W-:Y:S04]  /*55840*/  STL.64 [R1+0x108], R22 ;  /* 0x0001081601007387 */ /* 0x0003e80000100a00 */
[----:B0-----:R-:W3:Y:S04]  /*55850*/  LDL.LU R20, [R1+0xe0] ;  /* 0x0000e00001147983 */ /* 0x001ee80000300800 */
[----:B------:R-:W3:Y:S04]  /*55860*/  LDL.LU R21, [R1+0xe4] ;  /* 0x0000e40001157983 */ /* 0x000ee80000300800 */
[----:B-1----:R-:W3:Y:S04]  /*55870*/  LDL.LU R22, [R1+0xe8] ;  /* 0x0000e80001167983 */ /* 0x002ee80000300800 */
[----:B------:R-:W3:Y:S01]  /*55880*/  LDL.LU R23, [R1+0xec] ;  /* 0x0000ec0001177983 */ /* 0x000ee20000300800 */
[----:B--2---:R-:W-:-:S15]  /*55890*/  HMMA.16816.F32 R12, R4, R24, R12 ;  /* 0x00000018040c723c */ /* 0x004fde000000180c */
[----:B------:R-:W-:-:S08]  /*558a0*/  NOP ;  /* 0x0000000000007918 */ /* 0x000fd00000000000 */
[----:B------:R-:W-:Y:S04]  /*558b0*/  STL.64 [R1+0xd0], R12 ;  /* 0x0000d00c01007387 */ /* 0x000fe80000100a00 */
[----:B------:R0:W-:Y:S04]  /*558c0*/  STL.64 [R1+0xd8], R14 ;  /* 0x0000d80e01007387 */ /* 0x0001e80000100a00 */
[----:B0-----:R-:W4:Y:S04]  /*558d0*/  LDL.LU.64 R14, [R1+0x2670] ;  /* 0x00267000010e7983 */ /* 0x001f280000300a00 */
[----:B------:R-:W2:Y:S04]  /*558e0*/  LDL.LU.64 R12, [R1+0x2668] ;  /* 0x00266800010c7983 */ /* 0x000ea80000300a00 */
[----:B------:R-:W3:Y:S04]  /*558f0*/  LDL.LU R24, [R1+0xa0] ;  /* 0x0000a00001187983 */ /* 0x000ee80000300800 */
[----:B------:R-:W3:Y:S01]  /*55900*/  LDL.LU R25, [R1+0xa4] ;  /* 0x0000a40001197983 */ /* 0x000ee20000300800 */
[----:B----4-:R-:W-:-:S02]  /*55910*/  IMAD R14, R14, 0x100, R26 ;  /* 0x000001000e0e7824 */ /* 0x010fc400078e021a */
[----:B--2---:R-:W-:Y:S02]  /*55920*/  IMAD R12, R12, 0x100, R2 ;  /* 0x000001000c0c7824 */ /* 0x004fe400078e0202 */
[----:B------:R-:W-:Y:S01]  /*55930*/  IMAD R13, R13, 0x100, R27 ;  /* 0x000001000d0d7824 */ /* 0x000fe200078e021b */
[----:B------:R-:W2:Y:S04]  /*55940*/  LDL.LU R2, [R1+0x2660] ;  /* 0x0026600001027983 */ /* 0x000ea80000300800 */
[----:B------:R-:W4:Y:S04]  /*55950*/  LDL.LU R26, [R1+0x265c] ;  /* 0x00265c00011a7983 */ /* 0x000f280000300800 */
[----:B------:R-:W4:Y:S01]  /*55960*/  LDL.LU R27, [R1+0x2658] ;  /* 0x00265800011b7983 */ /* 0x000f220000300800 */
[----:B------:R-:W-:-:S03]  /*55970*/  IMAD R15, R15, 0x100, R0 ;  /* 0x000001000f0f7824 */ /* 0x000fc600078e0200 */
[----:B------:R-:W3:Y:S01]  /*55980*/  LDL.LU R0, [R1+0x2654] ;  /* 0x0026540001007983 */ /* 0x000ee20000300800 */
[----:B----4-:R-:W-:-:S15]  /*55990*/  HMMA.16816.F32 R8, R4, R26, R8 ;  /* 0x0000001a0408723c */ /* 0x010fde0000001808 */
[----:B------:R-:W-:-:S08]  /*559a0*/  NOP ;  /* 0x0000000000007918 */ /* 0x000fd00000000000 */
[----:B------:R-:W-:Y:S04]  /*559b0*/  STL.64 [R1+0xc0], R8 ;  /* 0x0000c00801007387 */ /* 0x000fe80000100a00 */
[----:B------:R0:W-:Y:S04]  /*559c0*/  STL.64 [R1+0xc8], R10 ;  /* 0x0000c80a01007387 */ /* 0x0001e80000100a00 */
[----:B0-----:R-:W4:Y:S04]  /*559d0*/  LDL.LU R11, [R1+0x2650] ;  /* 0x00265000010b7983 */ /* 0x001f280000300800 */
[----:B------:R-:W4:Y:S04]  /*559e0*/  LDL.LU.64 R8, [R1+0x2648] ;  /* 0x0026480001087983 */ /* 0x000f280000300a00 */
[----:B---3--:R-:W-:Y:S01]  /*559f0*/  STL [R1+0x23e8], R0 ;  /* 0x0023e80001007387 */ /* 0x008fe20000100800 */
[----:B------:R-:W-:Y:S03]  /*55a00*/  HMMA.16816.F32 R4, R4, R24, R16 ;  /* 0x000000180404723c */ /* 0x000fe60000001810 */
[----:B------:R-:W3:Y:S04]  /*55a10*/  LDL.LU.64 R18, [R1+0x2640] ;  /* 0x0026400001127983 */ /* 0x000ee80000300a00 */
[----:B------:R-:W3:Y:S01]  /*55a20*/  LDL.LU.64 R16, [R1+0x2638] ;  /* 0x0026380001107983 */ /* 0x000ee20000300a00 */
[----:B------:R-:W-:-:S02]  /*55a30*/  F2FP.F16.E4M3.UNPACK_B R12, R12 ;  /* 0x0000000cff0c723e */ /* 0x000fc400020006ff */
[----:B------:R-:W-:Y:S02]  /*55a40*/  F2FP.F16.E4M3.UNPACK_B R14, R14 ;  /* 0x0000000eff0e723e */ /* 0x000fe400020006ff */
[----:B------:R-:W-:Y:S02]  /*55a50*/  F2FP.F16.E4M3.UNPACK_B R13, R13 ;  /* 0x0000000dff0d723e */ /* 0x000fe400020006ff */
[----:B------:R-:W-:-:S09]  /*55a60*/  F2FP.F16.E4M3.UNPACK_B R15, R15 ;  /* 0x0000000fff0f723e */ /* 0x000fd200020006ff */
[----:B------:R-:W-:Y:S04]  /*55a70*/  STL.64 [R1+0xb0], R4 ;  /* 0x0000b00401007387 */ /* 0x000fe80000100a00 */
[----:B------:R0:W-:Y:S01]  /*55a80*/  STL.64 [R1+0xb8], R6 ;  /* 0x0000b80601007387 */ /* 0x0001e20000100a00 */
[----:B--2---:R-:W-:Y:S02]  /*55a90*/  F2FP.F16.E4M3.UNPACK_B R2, R2 ;  /* 0x00000002ff02723e */ /* 0x004fe400020006ff */
[----:B------:R-:W-:Y:S02]  /*55aa0*/  F2FP.F16.E4M3.UNPACK_B R3, R3 ;  /* 0x00000003ff03723e */ /* 0x000fe400020006ff */
[----:B----4-:R-:W-:Y:S02]  /*55ab0*/  F2FP.F16.E4M3.UNPACK_B R10, R11 ;  /* 0x0000000bff0a723e */ /* 0x010fe400020006ff */
[----:B------:R-:W-:-:S07]  /*55ac0*/  F2FP.F16.E4M3.UNPACK_B R11, R0 ;  /* 0x00000000ff0b723e */ /* 0x000fce00020006ff */
[----:B0-----:R-:W-:Y:S06]  /*55ad0*/  HMMA.16816.F32 R4, R12, R10, R20 ;  /* 0x0000000a0c04723c */ /* 0x001fec0000001814 */
[----:B------:R-:W-:Y:S02]  /*55ae0*/  IMAD.MOV.U32 R26, RZ, RZ, R11 ;  /* 0x000000ffff1a7224 */ /* 0x000fe400078e000b */
[----:B------:R-:W-:-:S15]  /*55af0*/  IMAD.MOV.U32 R27, RZ, RZ, R10 ;  /* 0x000000ffff1b7224 */ /* 0x000fde00078e000a */
[----:B------:R-:W-:Y:S04]  /*55b00*/  STL.64 [R1+0xe0], R4 ;  /* 0x0000e00401007387 */ /* 0x000fe80000100a00 */
[----:B------:R3:W-:Y:S02]  /*55b10*/  STL.64 [R1+0xe8], R6 ;  /* 0x0000e80601007387 */ /* 0x0007e40000100a00 */
[----:B---3--:R-:W-:Y:S02]  /*55b20*/  HMMA.16816.F32 R4, R12, R2, R16 ;  /* 0x000000020c04723c */ /* 0x008fe40000001810 */
[----:B------:R0:W-:Y:S04]  /*55b30*/  STL [R1+0x24fc], R26 ;  /* 0x0024fc1a01007387 */ /* 0x0001e80000100800 */
[----:B------:R1:W-:Y:S01]  /*55b40*/  STL [R1+0x24f8], R27 ;  /* 0x0024f81b01007387 */ /* 0x0003e20000100800 */
[----:B------:R-:W-:Y:S01]  /*55b50*/  F2FP.F16.E4M3.UNPACK_B R0, R29 ;  /* 0x0000001dff00723e */ /* 0x000fe200020006ff */
[----:B0-----:R-:W-:-:S02]  /*55b60*/  IMAD.MOV.U32 R26, RZ, RZ, R2 ;  /* 0x000000ffff1a7224 */ /* 0x001fc400078e0002 */
[----:B-1----:R-:W-:Y:S01]  /*55b70*/  IMAD.MOV.U32 R27, RZ, RZ, R3 ;  /* 0x000000ffff1b7224 */ /* 0x002fe200078e0003 */
[----:B------:R-:W-:-:S12]  /*55b80*/  F2FP.F16.E4M3.UNPACK_B R2, R28 ;  /* 0x0000001cff02723e */ /* 0x000fd800020006ff */
[----:B------:R0:W-:Y:S04]  /*55b90*/  STL.64 [R1+0x110], R4 ;  /* 0x0001100401007387 */ /* 0x0001e80000100a00 */
[----:B------:R1:W-:Y:S04]  /*55ba0*/  STL.64 [R1+0x118], R6 ;  /* 0x0001180601007387 */ /* 0x0003e80000100a00 */
[----:B------:R-:W-:Y:S04]  /*55bb0*/  STL [R1+0x2504], R27 ;  /* 0x0025041b01007387 */ /* 0x000fe80000100800 */
[----:B------:R-:W-:Y:S04]  /*55bc0*/  STL [R1+0x2500], R26 ;  /* 0x0025001a01007387 */ /* 0x000fe80000100800 */
[----:B------:R-:W2:Y:S04]  /*55bd0*/  LDL.LU R20, [R1+0x190] ;  /* 0x0001900001147983 */ /* 0x000ea80000300800 */
[----:B------:R-:W-:Y:S04]  /*55be0*/  STL [R1+0x88], R2 ;  /* 0x0000880201007387 */ /* 0x000fe80000100800 */
[----:B------:R-:W-:Y:S04]  /*55bf0*/  STL [R1+0x8c], R0 ;  /* 0x00008c0001007387 */ /* 0x000fe80000100800 */
[----:B------:R-:W2:Y:S04]  /*55c00*/  LDL.LU R21, [R1+0x194] ;  /* 0x0001940001157983 */ /* 0x000ea80000300800 */
[----:B------:R-:W3:Y:S04]  /*55c10*/  LDL.LU R22, [R1+0x198] ;  /* 0x0001980001167983 */ /* 0x000ee80000300800 */
[----:B------:R-:W3:Y:S04]  /*55c20*/  LDL.LU R23, [R1+0x19c] ;  /* 0x00019c0001177983 */ /* 0x000ee80000300800 */
[----:B0-----:R-:W4:Y:S04]  /*55c30*/  LDL R4, [R1+0x5c8] ;  /* 0x0005c80001047983 */ /* 0x001f280000100800 */
[----:B-1----:R-:W2:Y:S04]  /*55c40*/  LDL R7, [R1+0x5e8] ;  /* 0x0005e80001077983 */ /* 0x002ea80000100800 */
[----:B------:R-:W4:Y:S04]  /*55c50*/  LDL R5, [R1+0x5cc] ;  /* 0x0005cc0001057983 */ /* 0x000f280000100800 */
[----:B--2---:R0:W-:Y:S04]  /*55c60*/  STL [R1+0x2610], R7 ;  /* 0x0026100701007387 */ /* 0x0041e80000100800 */
[----:B0-----:R-:W2:Y:S01]  /*55c70*/  LDL.LU.64 R6, [R1+0x88] ;  /* 0x0000880001067983 */ /* 0x001ea20000300a00 */
[----:B------:R-:W-:-:S02]  /*55c80*/  F2FP.F16.E4M3.UNPACK_B R8, R8 ;  /* 0x00000008ff08723e */ /* 0x000fc400020006ff */
[----:B------:R-:W-:Y:S01]  /*55c90*/  F2FP.F16.E4M3.UNPACK_B R9, R9 ;  /* 0x00000009ff09723e */ /* 0x000fe200020006ff */
[----:B--2---:R-:W-:Y:S04]  /*55ca0*/  STL.64 [R1+0x2630], R6 ;  /* 0x0026300601007387 */ /* 0x004fe80000100a00 */
[----:B----4-:R0:W-:Y:S04]  /*55cb0*/  STL.64 [R1+0x2628], R4 ;  /* 0x0026280401007387 */ /* 0x0101e80000100a00 */
[----:B0-----:R-:W2:Y:S04]  /*55cc0*/  LDL.LU R4, [R1+0x130] ;  /* 0x0001300001047983 */ /* 0x001ea80000300800 */
[----:B------:R-:W2:Y:S04]  /*55cd0*/  LDL.LU R5, [R1+0x134] ;  /* 0x0001340001057983 */ /* 0x000ea80000300800 */
[----:B------:R-:W2:Y:S04]  /*55ce0*/  LDL.LU R6, [R1+0x138] ;  /* 0x0001380001067983 */ /* 0x000ea80000300800 */
[----:B------:R-:W2:Y:S04]  /*55cf0*/  LDL.LU R7, [R1+0x13c] ;  /* 0x00013c0001077983 */ /* 0x000ea80000300800 */
[----:B------:R-:W4:Y:S04]  /*55d00*/  LDL R0, [R1+0x5ec] ;  /* 0x0005ec0001007983 */ /* 0x000f280000100800 */
[----:B---3--:R-:W-:Y:S04]  /*55d10*/  STL.64 [R1+0x2608], R22 ;  /* 0x0026081601007387 */ /* 0x008fe80000100a00 */
[----:B------:R0:W-:Y:S04]  /*55d20*/  STL.64 [R1+0x2600], R20 ;  /* 0x0026001401007387 */ /* 0x0001e80000100a00 */
[----:B0-----:R-:W3:Y:S04]  /*55d30*/  LDL.LU R20, [R1+0x170] ;  /* 0x0001700001147983 */ /* 0x001ee80000300800 */
        /* <DEDUP_REMOVED lines=10> */
[----:B------:R-:W3:Y:S04]  /*55de0*/  LDL R24, [R1+0x5b8] ;  /* 0x0005b80001187983 */ /* 0x000ee80000100800 */
[----:B------:R-:W4:Y:S04]  /*55df0*/  LDL R25, [R1+0x5bc] ;  /* 0x0005bc0001197983 */ /* 0x000f280000100800 */
[----:B------:R-:W4:Y:S04]  /*55e00*/  LDL R2, [R1+0x4e8] ;  /* 0x0004e80001027983 */ /* 0x000f280000100800 */
[----:B------:R-:W4:Y:S04]  /*55e10*/  LDL R3, [R1+0x4ec] ;  /* 0x0004ec0001037983 */ /* 0x000f280000100800 */
[----:B------:R-:W4:Y:S04]  /*55e20*/  LDL.LU R16, [R1+0x1b0] ;  /* 0x0001b00001107983 */ /* 0x000f280000300800 */
[----:B------:R-:W4:Y:S04]  /*55e30*/  LDL.LU R17, [R1+0x1b4] ;  /* 0x0001b40001117983 */ /* 0x000f280000300800 */
[----:B------:R-:W4:Y:S04]  /*55e40*/  LDL.LU R18, [R1+0x1b8] ;  /* 0x0001b80001127983 */ /* 0x000f280000300800 */
[----:B------:R-:W4:Y:S04]  /*55e50*/  LDL.LU R19, [R1+0x1bc] ;  /* 0x0001bc0001137983 */ /* 0x000f280000300800 */
[----:B------:R-:W-:Y:S04]  /*55e60*/  STL.64 [R1+0x130], R4 ;  /* 0x0001300401007387 */ /* 0x000fe80000100a00 */
[----:B------:R0:W-:Y:S04]  /*55e70*/  STL.64 [R1+0x138], R6 ;  /* 0x0001380601007387 */ /* 0x0001e80000100a00 */
[----:B0-----:R-:W2:Y:S04]  /*55e80*/  LDL.LU.64 R6, [R1+0x2630] ;  /* 0x0026300001067983 */ /* 0x001ea80000300a00 */
[----:B------:R-:W3:Y:S01]  /*55e90*/  LDL.LU.64 R4, [R1+0x2628] ;  /* 0x0026280001047983 */ /* 0x000ee20000300a00 */
[----:B------:R-:W-:-:S02]  /*55ea0*/  IMAD.MOV.U32 R27, RZ, RZ, R8 ;  /* 0x000000ffff1b7224 */ /* 0x000fc400078e0008 */
[----:B------:R-:W-:Y:S01]  /*55eb0*/  IMAD.MOV.U32 R26, RZ, RZ, R9 ;  /* 0x000000ffff1a7224 */ /* 0x000fe200078e0009 */
[----:B------:R-:W4:Y:S04]  /*55ec0*/  LDL.LU R8, [R1+0x1d0] ;  /* 0x0001d00001087983 */ /* 0x000f280000300800 */
[----:B------:R-:W4:Y:S04]  /*55ed0*/  LDL.LU R9, [R1+0x1d4] ;  /* 0x0001d40001097983 */ /* 0x000f280000300800 */
[----:B------:R-:W4:Y:S04]  /*55ee0*/  LDL.LU R10, [R1+0x1d8] ;  /* 0x0001d800010a7983 */ /* 0x000f280000300800 */
[----:B------:R-:W4:Y:S04]  /*55ef0*/  LDL.LU R11, [R1+0x1dc] ;  /* 0x0001dc00010b7983 */ /* 0x000f280000300800 */
[----:B------:R-:W4:Y:S04]  /*55f00*/  LDL R28, [R1+0x4f8] ;  /* 0x0004f800011c7983 */ /* 0x000f280000100800 */
[----:B------:R-:W4:Y:S04]  /*55f10*/  LDL R29, [R1+0x4fc] ;  /* 0x0004fc00011d7983 */ /* 0x000f280000100800 */
[----:B------:R-:W-:Y:S04]  /*55f20*/  STL [R1+0x250c], R26 ;  /* 0x00250c1a01007387 */ /* 0x000fe80000100800 */
[----:B------:R-:W-:Y:S01]  /*55f30*/  STL [R1+0x2508], R27 ;  /* 0x0025081b01007387 */ /* 0x000fe20000100800 */
[----:B--2---:R-:W-:-:S15]  /*55f40*/  HMMA.16816.F32 R20, R12, R6, R20 ;  /* 0x000000060c14723c */ /* 0x004fde0000001814 */
[----:B------:R-:W-:-:S08]  /*55f50*/  NOP ;  /* 0x0000000000007918 */ /* 0x000fd00000000000 */
[----:B------:R-:W-:Y:S04]  /*55f60*/  STL.64 [R1+0x150], R20 ;  /* 0x0001501401007387 */ /* 0x000fe80000100a00 */
[----:B------:R0:W-:Y:S04]  /*55f70*/  STL.64 [R1+0x158], R22 ;  /* 0x0001581601007387 */ /* 0x0001e80000100a00 */
[----:B0-----:R-:W2:Y:S04]  /*55f80*/  LDL.LU.64 R22, [R1+0x2620] ;  /* 0x0026200001167983 */ /* 0x001ea80000300a00 */
[----:B------:R-:W2:Y:S01]  /*55f90*/  LDL.LU.64 R20, [R1+0x2618] ;  /* 0x0026180001147983 */ /* 0x000ea20000300a00 */
[----:B---3--:R-:W-:-:S02]  /*55fa0*/  F2FP.F16.E4M3.UNPACK_B R4, R4 ;  /* 0x00000004ff04723e */ /* 0x008fc400020006ff */
[----:B------:R-:W-:Y:S01]  /*55fb0*/  F2FP.F16.E4M3.UNPACK_B R5, R5 ;  /* 0x00000005ff05723e */ /* 0x000fe200020006ff */
[----:B------:R-:W-:Y:S02]  /*55fc0*/  IMAD.MOV.U32 R27, RZ, RZ, R7 ;  /* 0x000000ffff1b7224 */ /* 0x000fe400078e0007 */
[----:B------:R-:W-:Y:S01]  /*55fd0*/  IMAD.MOV.U32 R26, RZ, RZ, R6 ;  /* 0x000000ffff1a7224 */ /* 0x000fe200078e0006 */
[----:B------:R-:W3:Y:S04]  /*55fe0*/  LDL.LU R7, [R1+0x2610] ;  /* 0x0026100001077983 */ /* 0x000ee80000300800 */
        /* <DEDUP_REMOVED lines=12> */
[----:B------:R-:W-:Y:S02]  /*560b0*/  F2FP.F16.E4M3.UNPACK_B R4, R24 ;  /* 0x00000018ff04723e */ /* 0x000fe400020006ff */
[----:B----4-:R-:W-:Y:S02]  /*560c0*/  F2FP.F16.E4M3.UNPACK_B R5, R25 ;  /* 0x00000019ff05723e */ /* 0x010fe400020006ff */
[----:B------:R-:W-:Y:S02]  /*560d0*/  F2FP.F16.E4M3.UNPACK_B R2, R2 ;  /* 0x00000002ff02723e */ /* 0x000fe400020006ff */
[----:B------:R-:W-:-:S03]  /*560e0*/  F2FP.F16.E4M3.UNPACK_B R3, R3 ;  /* 0x00000003ff03723e */ /* 0x000fc600020006ff */
[C---:B------:R-:W-:Y:S06]  /*560f0*/  HMMA.16816.F32 R16, R12.reuse, R4, R16 ;  /* 0x000000040c10723c */ /* 0x040fec0000001810 */
[----:B------:R-:W-:Y:S01]  /*56100*/  HMMA.16816.F32 R8, R12, R2, R8 ;  /* 0x000000020c08723c */ /* 0x000fe20000001808 */
[----:B------:R-:W-:Y:S04]  /*56110*/  STL.64 [R1+0x78], R6 ;  /* 0x0000780601007387 */ /* 0x000fe80000100a00 */
[----:B------:R0:W-:Y:S04]  /*56120*/  STL [R1+0x251c], R26 ;  /* 0x00251c1a01007387 */ /* 0x0001e80000100800 */
[----:B------:R1:W-:Y:S01]  /*56130*/  STL [R1+0x2518], R27 ;  /* 0x0025181b01007387 */ /* 0x0003e20000100800 */
[----:B0-----:R-:W-:-:S02]  /*56140*/  IMAD.MOV.U32 R26, RZ, RZ, R4 ;  /* 0x000000ffff1a7224 */ /* 0x001fc400078e0004 */
[----:B-1----:R-:W-:Y:S01]  /*56150*/  IMAD.MOV.U32 R27, RZ, RZ, R5 ;  /* 0x000000ffff1b7224 */ /* 0x002fe200078e0005 */
[----:B--2---:R-:W-:-:S15]  /*56160*/  HMMA.16816.F32 R20, R12, R6, R20 ;  /* 0x000000060c14723c */ /* 0x004fde0000001814 */
[----:B------:R-:W-:-:S08]  /*56170*/  NOP ;  /* 0x0000000000007918 */ /* 0x000fd00000000000 */
[----:B------:R-:W-:Y:S04]  /*56180*/  STL.64 [R1+0x190], R20 ;  /* 0x0001901401007387 */ /* 0x000fe80000100a00 */
[----:B------:R-:W-:Y:S04]  /*56190*/  STL.64 [R1+0x198], R22 ;  /* 0x0001981601007387 */ /* 0x000fe80000100a00 */
[----:B------:R-:W-:Y:S04]  /*561a0*/  STL.64 [R1+0x1b0], R16 ;  /* 0x0001b01001007387 */ /* 0x000fe80000100a00 */
[----:B------:R-:W-:Y:S04]  /*561b0*/  STL.64 [R1+0x1b8], R18 ;  /* 0x0001b81201007387 */ /* 0x000fe80000100a00 */
[----:B------:R-:W-:Y:S04]  /*561c0*/  STL.64 [R1+0x68], R2 ;  /* 0x0000680201007387 */ /* 0x000fe80000100a00 */
[----:B------:R-:W2:Y:S04]  /*561d0*/  LDL R5, [R1+0x528] ;  /* 0x0005280001057983 */ /* 0x000ea80000100800 */
[----:B------:R-:W3:Y:S04]  /*561e0*/  LDL R6, [R1+0x52c] ;  /* 0x00052c0001067983 */ /* 0x000ee80000100800 */
[----:B------:R0:W-:Y:S04]  /*561f0*/  STL [R1+0x2524], R27 ;  /* 0x0025241b01007387 */ /* 0x0001e80000100800 */
[----:B------:R1:W-:Y:S01]  /*56200*/  STL [R1+0x2520], R26 ;  /* 0x0025201a01007387 */ /* 0x0003e20000100800 */
[----:B0-----:R-:W-:-:S02]  /*56210*/  F2FP.F16.E4M3.UNPACK_B R27, R29 ;  /* 0x0000001dff1b723e */ /* 0x001fc400020006ff */
[----:B-1----:R-:W-:Y:S01]  /*56220*/  F2FP.F16.E4M3.UNPACK_B R26, R28 ;  /* 0x0000001cff1a723e */ /* 0x002fe200020006ff */
[----:B------:R-:W4:Y:S04]  /*56230*/  LDL R29, [R1+0x50c] ;  /* 0x00050c00011d7983 */ /* 0x000f280000100800 */
[----:B------:R-:W4:Y:S04]  /*56240*/  LDL R28, [R1+0x508] ;  /* 0x00050800011c7983 */ /* 0x000f280000100800 */
[----:B------:R-:W-:Y:S04]  /*56250*/  STL.64 [R1+0x1d0], R8 ;  /* 0x0001d00801007387 */ /* 0x000fe80000100a00 */
[----:B------:R-:W-:Y:S04]  /*56260*/  STL.64 [R1+0x1d8], R10 ;  /* 0x0001d80a01007387 */ /* 0x000fe80000100a00 */
[----:B------:R-:W3:Y:S04]  /*56270*/  LDL R7, [R1+0x548] ;  /* 0x0005480001077983 */ /* 0x000ee80000100800 */
[----:B------:R-:W-:Y:S04]  /*56280*/  STL [R1+0x60], R26 ;  /* 0x0000601a01007387 */ /* 0x000fe80000100800 */
[----:B---3--:R-:W-:Y:S04]  /*56290*/  STL.64 [R1+0x25f8], R6 ;  /* 0x0025f80601007387 */ /* 0x008fe80000100a00 */
[----:B------:R-:W-:Y:S04]  /*562a0*/  STL [R1+0x64], R27 ;  /* 0x0000641b01007387 */ /* 0x000fe80000100800 */
[----:B--2---:R0:W-:Y:S04]  /*562b0*/  STL [R1+0x25f0], R5 ;  /* 0x0025f00501007387 */ /* 0x0041e80000100800 */
[----:B------:R-:W2:Y:S04]  /*562c0*/  LDL.LU R4, [R1+0x1f0] ;  /* 0x0001f00001047983 */ /* 0x000ea80000300800 */
[----:B0-----:R-:W2:Y:S04]  /*562d0*/  LDL.LU R5, [R1+0x1f4] ;  /* 0x0001f40001057983 */ /* 0x001ea80000300800 */
[----:B------:R-:W2:Y:S04]  /*562e0*/  LDL.LU R6, [R1+0x1f8] ;  /* 0x0001f80001067983 */ /* 0x000ea80000300800 */
[----:B------:R-:W2:Y:S04]  /*562f0*/  LDL.LU R7, [R1+0x1fc] ;  /* 0x0001fc0001077983 */ /* 0x000ea80000300800 */
[----:B------:R-:W3:Y:S04]  /*56300*/  LDL R0, [R1+0x54c] ;  /* 0x00054c0001007983 */ /* 0x000ee80000100800 */
[----:B------:R-:W2:Y:S04]  /*56310*/  LDL.LU R20, [R1+0x270] ;  /* 0x0002700001147983 */ /* 0x000ea80000300800 */
[----:B------:R-:W2:Y:S04]  /*56320*/  LDL.LU R21, [R1+0x274] ;  /* 0x0002740001157983 */ /* 0x000ea80000300800 */
[----:B------:R-:W3:Y:S04]  /*56330*/  LDL.LU R22, [R1+0x278] ;  /* 0x0002780001167983 */ /* 0x000ee80000300800 */
[----:B------:R-:W3:Y:S01]  /*56340*/  LDL.LU R23, [R1+0x27c] ;  /* 0x00027c0001177983 */ /* 0x000ee20000300800 */
[----:B----4-:R-:W-:-:S02]  /*56350*/  F2FP.F16.E4M3.UNPACK_B R24, R28 ;  /* 0x0000001cff18723e */ /* 0x010fc400020006ff */
[----:B------:R-:W-:Y:S01]  /*56360*/  F2FP.F16.E4M3.UNPACK_B R25, R29 ;  /* 0x0000001dff19723e */ /* 0x000fe200020006ff */
[----:B---3--:R-:W-:Y:S04]  /*56370*/  STL.64 [R1+0x25e8], R22 ;  /* 0x0025e81601007387 */ /* 0x008fe80000100a00 */
[----:B--2---:R0:W-:Y:S04]  /*56380*/  STL.64 [R1+0x25e0], R20 ;  /* 0x0025e01401007387 */ /* 0x0041e80000100a00 */
[----:B0-----:R-:W2:Y:S04]  /*56390*/  LDL.LU R20, [R1+0x210] ;  /* 0x0002100001147983 */ /* 0x001ea80000300800 */
[----:B------:R-:W2:Y:S04]  /*563a0*/  LDL.LU R21, [R1+0x214] ;  /* 0x0002140001157983 */ /* 0x000ea80000300800 */
[----:B------:R-:W2:Y:S04]  /*563b0*/  LDL.LU R22, [R1+0x218] ;  /* 0x0002180001167983 */ /* 0x000ea80000300800 */
[----:B------:R-:W2:Y:S01]  /*563c0*/  LDL.LU R23, [R1+0x21c] ;  /* 0x00021c0001177983 */ /* 0x000ea20000300800 */
[----:B------:R-:W-:Y:S03]  /*563d0*/  HMMA.16816.F32 R4, R12, R26, R4 ;  /* 0x0000001a0c04723c */ /* 0x000fe60000001804 */
        /* <DEDUP_REMOVED lines=8> */
[----:B------:R-:W4:Y:S04]  /*56460*/  LDL R16, [R1+0x588] ;  /* 0x0005880001107983 */ /* 0x000f280000100800 */
[----:B------:R-:W4:Y:S04]  /*56470*/  LDL R17, [R1+0x58c] ;  /* 0x00058c0001117983 */ /* 0x000f280000100800 */
[----:B------:R-:W4:Y:S04]  /*56480*/  LDL R28, [R1+0x598] ;  /* 0x00059800011c7983 */ /* 0x000f280000100800 */
[----:B------:R-:W4:Y:S01]  /*56490*/  LDL R29, [R1+0x59c] ;  /* 0x00059c00011d7983 */ /* 0x000f220000100800 */
[----:B------:R-:W-:-:S02]  /*564a0*/  IMAD.MOV.U32 R26, RZ, RZ, R25 ;  /* 0x000000ffff1a7224 */ /* 0x000fc400078e0019 */
[----:B------:R-:W-:Y:S01]  /*564b0*/  IMAD.MOV.U32 R27, RZ, RZ, R24 ;  /* 0x000000ffff1b7224 */ /* 0x000fe200078e0018 */
[----:B------:R-:W-:Y:S04]  /*564c0*/  STL.64 [R1+0x1f0], R4 ;  /* 0x0001f00401007387 */ /* 0x000fe80000100a00 */
[----:B------:R0:W-:Y:S04]  /*564d0*/  STL.64 [R1+0x1f8], R6 ;  /* 0x0001f80601007387 */ /* 0x0001e80000100a00 */
[----:B0-----:R-:W3:Y:S04]  /*564e0*/  LDL.LU.64 R6, [R1+0x25f8] ;  /* 0x0025f80001067983 */ /* 0x001ee80000300a00 */
[----:B------:R-:W4:Y:S01]  /*564f0*/  LDL.LU R5, [R1+0x25f0] ;  /* 0x0025f00001057983 */ /* 0x000f220000300800 */
[----:B--2---:R-:W-:-:S15]  /*56500*/  HMMA.16816.F32 R20, R12, R24, R20 ;  /* 0x000000180c14723c */ /* 0x004fde0000001814 */
[----:B------:R-:W-:-:S08]  /*56510*/  NOP ;  /* 0x0000000000007918 */ /* 0x000fd00000000000 */
[----:B------:R-:W-:Y:S04]  /*56520*/  STL.64 [R1+0x210], R20 ;  /* 0x0002101401007387 */ /* 0x000fe80000100a00 */
[----:B------:R0:W-:Y:S04]  /*56530*/  STL.64 [R1+0x218], R22 ;  /* 0x0002181601007387 */ /* 0x0001e80000100a00 */
[----:B0-----:R-:W2:Y:S04]  /*56540*/  LDL.LU.64 R22, [R1+0x25e8] ;  /* 0x0025e80001167983 */ /* 0x001ea80000300a00 */
[----:B------:R-:W2:Y:S04]  /*56550*/  LDL.LU.64 R20, [R1+0x25e0] ;  /* 0x0025e00001147983 */ /* 0x000ea80000300a00 */
[----:B------:R0:W-:Y:S04]  /*56560*/  STL [R1+0x252c], R26 ;  /* 0x00252c1a01007387 */ /* 0x0001e80000100800 */
[----:B------:R1:W-:Y:S04]  /*56570*/  STL [R1+0x2528], R27 ;  /* 0x0025281b01007387 */ /* 0x0003e80000100800 */
[----:B------:R-:W2:Y:S04]  /*56580*/  LDL.LU R24, [R1+0x230] ;  /* 0x0002300001187983 */ /* 0x000ea80000300800 */
[----:B------:R-:W2:Y:S04]  /*56590*/  LDL.LU R25, [R1+0x234] ;  /* 0x0002340001197983 */ /* 0x000ea80000300800 */
[----:B0-----:R-:W2:Y:S04]  /*565a0*/  LDL.LU R26, [R1+0x238] ;  /* 0x00023800011a7983 */ /* 0x001ea80000300800 */
[----:B-1----:R-:W2:Y:S01]  /*565b0*/  LDL.LU R27, [R1+0x23c] ;  /* 0x00023c00011b7983 */ /* 0x002ea20000300800 */
[----:B----4-:R-:W-:-:S02]  /*565c0*/  F2FP.F16.E4M3.UNPACK_B R4, R5 ;  /* 0x00000005ff04723e */ /* 0x010fc400020006ff */
[----:B---3--:R-:W-:Y:S02]  /*565d0*/  F2FP.F16.E4M3.UNPACK_B R5, R6 ;  /* 0x00000006ff05723e */ /* 0x008fe400020006ff */
[----:B------:R-:W-:-:S05]  /*565e0*/  F2FP.F16.E4M3.UNPACK_B R6, R7 ;  /* 0x00000007ff06723e */ /* 0x000fca00020006ff */
[----:B--2---:R-:W-:-:S15]  /*565f0*/  HMMA.16816.F32 R24, R12, R4, R24 ;  /* 0x000000040c18723c */ /* 0x004fde0000001818 */
[----:B------:R-:W-:-:S08]  /*56600*/  NOP ;  /* 0x0000000000007918 */ /* 0x000fd00000000000 */
[----:B------:R-:W-:Y:S04]  /*56610*/  STL.64 [R1+0x230], R24 ;  /* 0x0002301801007387 */ /* 0x000fe80000100a00 */
[----:B------:R0:W-:Y:S04]  /*56620*/  STL.64 [R1+0x238], R26 ;  /* 0x0002381a01007387 */ /* 0x0001e80000100a00 */
[----:B------:R-:W-:Y:S01]  /*56630*/  STL [R1+0x48], R6 ;  /* 0x0000480601007387 */ /* 0x000fe20000100800 */
[----:B0-----:R-:W-:Y:S02]  /*56640*/  IMAD.MOV.U32 R26, RZ, RZ, R4 ;  /* 0x000000ffff1a7224 */ /* 0x001fe400078e0004 */
[----:B------:R-:W-:-:S05]  /*56650*/  IMAD.MOV.U32 R27, RZ, RZ, R5 ;  /* 0x000000ffff1b7224 */ /* 0x000fca00078e0005 */
[----:B------:R0:W-:Y:S04]  /*56660*/  STL.64 [R1+0x2540], R26 ;  /* 0x0025401a01007387 */ /* 0x0001e80000100a00 */
[----:B------:R-:W2:Y:S04]  /*56670*/  LDL.LU R24, [R1+0x250] ;  /* 0x0002500001187983 */ /* 0x000ea80000300800 */
[----:B------:R-:W2:Y:S04]  /*56680*/  LDL.LU R25, [R1+0x254] ;  /* 0x0002540001197983 */ /* 0x000ea80000300800 */
[----:B0-----:R-:W2:Y:S04]  /*56690*/  LDL.LU R26, [R1+0x258] ;  /* 0x00025800011a7983 */ /* 0x001ea80000300800 */
[----:B------:R-:W2:Y:S01]  /*566a0*/  LDL.LU R27, [R1+0x25c] ;  /* 0x00025c00011b7983 */ /* 0x000ea20000300800 */
[----:B------:R-:W-:-:S02]  /*566b0*/  F2FP.F16.E4M3.UNPACK_B R7, R0 ;  /* 0x00000000ff07723e */ /* 0x000fc400020006ff */
[----:B------:R-:W-:Y:S02]  /*566c0*/  F2FP.F16.E4M3.UNPACK_B R4, R18 ;  /* 0x00000012ff04723e */ /* 0x000fe400020006ff */
[----:B------:R-:W-:-:S07]  /*566d0*/  F2FP.F16.E4M3.UNPACK_B R5, R19 ;  /* 0x00000013ff05723e */ /* 0x000fce00020006ff */
[C---:B------:R-:W-:Y:S01]  /*566e0*/  HMMA.16816.F32 R20, R12.reuse, R4, R20 ;  /* 0x000000040c14723c */ /* 0x040fe20000001814 */
[----:B------:R-:W-:Y:S01]  /*566f0*/  IMAD.MOV.U32 R0, RZ, RZ, R7 ;  /* 0x000000ffff007224 */ /* 0x000fe200078e0007 */
[----:B------:R-:W-:Y:S02]  /*56700*/  F2FP.F16.E4M3.UNPACK_B R2, R2 ;  /* 0x00000002ff02723e */ /* 0x000fe400020006ff */
[----:B------:R-:W-:Y:S02]  /*56710*/  F2FP.F16.E4M3.UNPACK_B R3, R3 ;  /* 0x00000003ff03723e */ /* 0x000fe400020006ff */
[----:B------:R-:W-:Y:S01]  /*56720*/  STL [R1+0x40], R4 ;  /* 0x0000400401007387 */ /* 0x000fe20000100800 */
[----:B--2---:R-:W-:-:S15]  /*56730*/  HMMA.16816.F32 R24, R12, R6, R24 ;  /* 0x000000060c18723c */ /* 0x004fde0000001818 */
[----:B------:R-:W-:-:S08]  /*56740*/  NOP ;  /* 0x0000000000007918 */ /* 0x000fd00000000000 */
[----:B------:R-:W-:Y:S04]  /*56750*/  STL.64 [R1+0x250], R24 ;  /* 0x0002501801007387 */ /* 0x000fe80000100a00 */
[----:B------:R-:W-:Y:S04]  /*56760*/  STL.64 [R1+0x258], R26 ;  /* 0x0002581a01007387 */ /* 0x000fe80000100a00 */
[----:B------:R0:W-:Y:S04]  /*56770*/  STL [R1+0x23ec], R0 ;  /* 0x0023ec0001007387 */ /* 0x0001e80000100800 */
[----:B------:R-:W-:Y:S04]  /*56780*/  STL [R1+0x38], R2 ;  /* 0x0000380201007387 */ /* 0x000fe80000100800 */
[----:B------:R-:W-:Y:S01]  /*56790*/  STL.64 [R1+0x270], R20 ;  /* 0x0002701401007387 */ /* 0x000fe20000100a00 */
[----:B0-----:R-:W-:-:S02]  /*567a0*/  IMAD.MOV.U32 R0, RZ, RZ, R5 ;  /* 0x000000ffff007224 */ /* 0x001fc400078e0005 */
[----:B------:R-:W-:Y:S01]  /*567b0*/  HMMA.16816.F32 R4, R12, R2, R8 ;  /* 0x000000020c04723c */ /* 0x000fe20000001808 */
[----:B------:R-:W-:Y:S04]  /*567c0*/  STL.64 [R1+0x278], R22 ;  /* 0x0002781601007387 */ /* 0x000fe80000100a00 */
[----:B------:R0:W-:Y:S02]  /*567d0*/  STL [R1+0x23f0], R0 ;  /* 0x0023f00001007387 */ /* 0x0001e40000100800 */
[----:B0-----:R-:W-:Y:S02]  /*567e0*/  F2FP.F16.E4M3.UNPACK_B R0, R16 ;  /* 0x00000010ff00723e */ /* 0x001fe400020006ff */
[----:B------:R-:W-:-:S03]  /*567f0*/  F2FP.F16.E4M3.UNPACK_B R16, R17 ;  /* 0x00000011ff10723e */ /* 0x000fc600020006ff */
[----:B------:R0:W-:Y:S04]  /*56800*/  STL [R1+0x30], R0 ;  /* 0x0000300001007387 */ /* 0x0001e80000100800 */
[----:B------:R-:W-:Y:S01]  /*56810*/  STL [R1+0x34], R16 ;  /* 0x0000341001007387 */ /* 0x000fe20000100800 */
[----:B------:R-:W-:Y:S01]  /*56820*/  F2FP.F16.E4M3.UNPACK_B R2, R28 ;  /* 0x0000001cff02723e */ /* 0x000fe200020006ff */
[----:B0-----:R-:W-:-:S05]  /*56830*/  IMAD.MOV.U32 R0, RZ, RZ, R3 ;  /* 0x000000ffff007224 */ /* 0x001fca00078e0003 */
[----:B------:R0:W-:Y:S04]  /*56840*/  STL [R1+0x23f4], R0 ;  /* 0x0023f40001007387 */ /* 0x0001e80000100800 */
[----:B------:R-:W-:Y:S04]  /*56850*/  STL.64 [R1+0x290], R4 ;  /* 0x0002900401007387 */ /* 0x000fe80000100a00 */
[----:B------:R-:W-:Y:S04]  /*56860*/  STL.64 [R1+0x298], R6 ;  /* 0x0002980601007387 */ /* 0x000fe80000100a00 */
[----:B------:R-:W2:Y:S04]  /*56870*/  LDL.LU R8, [R1+0x3a0] ;  /* 0x0003a00001087983 */ /* 0x000ea80000300800 */
[----:B------:R-:W-:Y:S01]  /*56880*/  STL [R1+0x28], R2 ;  /* 0x0000280201007387 */ /* 0x000fe20000100800 */
[----:B0-----:R-:W-:-:S05]  /*56890*/  F2FP.F16.E4M3.UNPACK_B R0, R29 ;  /* 0x0000001dff00723e */ /* 0x001fca00020006ff */
        /* <DEDUP_REMOVED lines=8> */
[----:B------:R-:W3:Y:S04]  /*56920*/  LDL.LU R10, [R1+0x348] ;  /* 0x00034800010a7983 */ /* 0x000ee80000300800 */
[----:B------:R-:W3:Y:S04]  /*56930*/  LDL.LU R11, [R1+0x34c] ;  /* 0x00034c00010b7983 */ /* 0x000ee80000300800 */
[----:B------:R-:W4:Y:S04]  /*56940*/  LDL R4, [R1+0x5f8] ;  /* 0x0005f80001047983 */ /* 0x000f280000100800 */
[----:B------:R-:W4:Y:S04]  /*56950*/  LDL R5, [R1+0x5fc] ;  /* 0x0005fc0001057983 */ /* 0x000f280000100800 */
        /* <DEDUP_REMOVED lines=8> */
[----:B----4-:R0:W-:Y:S04]  /*569e0*/  STL.64 [R1+0x25c8], R26 ;  /* 0x0025c81a01007387 */ /* 0x0101e80000100a00 */
[----:B0-----:R-:W4:Y:S04]  /*569f0*/  LDL.64 R26, [R1+0x30] ;  /* 0x00003000011a7983 */ /* 0x001f280000100a00 */
[----:B---3--:R0:W-:Y:S04]  /*56a00*/  STL.64 [R1+0x25a0], R10 ;  /* 0x0025a00a01007387 */ /* 0x0081e80000100a00 */
[----:B0-----:R-:W3:Y:S04]  /*56a10*/  LDL.64 R10, [R1+0x28] ;  /* 0x00002800010a7983 */ /* 0x001ee80000100a00 */
[----:B--2---:R0:W-:Y:S04]  /*56a20*/  STL.64 [R1+0x2598], R8 ;  /* 0x0025980801007387 */ /* 0x0041e80000100a00 */
[----:B0-----:R-:W2:Y:S04]  /*56a30*/  LDL R8, [R1+0x5a8] ;  /* 0x0005a80001087983 */ /* 0x001ea80000100800 */
[----:B------:R-:W2:Y:S04]  /*56a40*/  LDL R9, [R1+0x5ac] ;  /* 0x0005ac0001097983 */ /* 0x000ea80000100800 */
[----:B---3--:R-:W-:Y:S04]  /*56a50*/  STL.64 [R1+0x25d8], R10 ;  /* 0x0025d80a01007387 */ /* 0x008fe80000100a00 */
[----:B--2---:R0:W-:Y:S04]  /*56a60*/  STL.64 [R1+0x25d0], R8 ;  /* 0x0025d00801007387 */ /* 0x0041e80000100a00 */
[----:B0-----:R-:W4:Y:S04]  /*56a70*/  LDL.LU R8, [R1+0x2b0] ;  /* 0x0002b00001087983 */ /* 0x001f280000300800 */
[----:B------:R-:W4:Y:S04]  /*56a80*/  LDL.LU R9, [R1+0x2b4] ;  /* 0x0002b40001097983 */ /* 0x000f280000300800 */
[----:B------:R-:W4:Y:S04]  /*56a90*/  LDL.LU R10, [R1+0x2b8] ;  /* 0x0002b800010a7983 */ /* 0x000f280000300800 */
[----:B------:R-:W4:Y:S04]  /*56aa0*/  LDL.LU R11, [R1+0x2bc] ;  /* 0x0002bc00010b7983 */ /* 0x000f280000300800 */
[----:B------:R-:W2:Y:S04]  /*56ab0*/  LDL R6, [R1+0x608] ;  /* 0x0006080001067983 */ /* 0x000ea80000100800 */
[----:B------:R-:W2:Y:S04]  /*56ac0*/  LDL R7, [R1+0x60c] ;  /* 0x00060c0001077983 */ /* 0x000ea80000100800 */
[----:B--2---:R-:W-:Y:S04]  /*56ad0*/  STL.64 [R1+0x25b0], R6 ;  /* 0x0025b00601007387 */ /* 0x004fe80000100a00 */
[----:B------:R0:W-:Y:S04]  /*56ae0*/  STL.64 [R1+0x25a8], R4 ;  /* 0x0025a80401007387 */ /* 0x0001e80000100a00 */
[----:B0-----:R-:W2:Y:S04]  /*56af0*/  LDL.LU R4, [R1+0x300] ;  /* 0x0003000001047983 */ /* 0x001ea80000300800 */
[----:B------:R-:W2:Y:S04]  /*56b00*/  LDL.LU R5, [R1+0x304] ;  /* 0x0003040001057983 */ /* 0x000ea80000300800 */
[----:B------:R-:W3:Y:S04]  /*56b10*/  LDL.LU R6, [R1+0x308] ;  /* 0x0003080001067983 */ /* 0x000ee80000300800 */
[----:B------:R-:W3:Y:S01]  /*56b20*/  LDL.LU R7, [R1+0x30c] ;  /* 0x00030c0001077983 */ /* 0x000ee20000300800 */
[----:B----4-:R-:W-:Y:S03]  /*56b30*/  HMMA.16816.F32 R8, R12, R26, R8 ;  /* 0x0000001a0c08723c */ /* 0x010fe60000001808 */
        /* <DEDUP_REMOVED lines=10> */
[----:B------:R-:W4:Y:S04]  /*56be0*/  LDL R24, [R1+0x618] ;  /* 0x0006180001187983 */ /* 0x000f280000100800 */
[----:B------:R-:W3:Y:S04]  /*56bf0*/  LDL R25, [R1+0x61c] ;  /* 0x00061c0001197983 */ /* 0x000ee80000100800 */
[----:B------:R-:W3:Y:S04]  /*56c00*/  LDL R28, [R1+0x628] ;  /* 0x00062800011c7983 */ /* 0x000ee80000100800 */
[----:B------:R-:W3:Y:S04]  /*56c10*/  LDL.LU R16, [R1+0x380] ;  /* 0x0003800001107983 */ /* 0x000ee80000300800 */
[----:B------:R-:W3:Y:S04]  /*56c20*/  LDL.LU R17, [R1+0x384] ;  /* 0x0003840001117983 */ /* 0x000ee80000300800 */
[----:B------:R-:W3:Y:S04]  /*56c30*/  LDL.LU R18, [R1+0x388] ;  /* 0x0003880001127983 */ /* 0x000ee80000300800 */
[----:B------:R-:W3:Y:S04]  /*56c40*/  LDL.LU R19, [R1+0x38c] ;  /* 0x00038c0001137983 */ /* 0x000ee80000300800 */
[----:B------:R-:W3:Y:S04]  /*56c50*/  LDL R29, [R1+0x62c] ;  /* 0x00062c00011d7983 */ /* 0x000ee80000100800 */
[----:B------:R-:W3:Y:S04]  /*56c60*/  LDL R2, [R1+0x638] ;  /* 0x0006380001027983 */ /* 0x000ee80000100800 */
[----:B------:R-:W3:Y:S04]  /*56c70*/  LDL R3, [R1+0x63c] ;  /* 0x00063c0001037983 */ /* 0x000ee80000100800 */
[----:B------:R-:W-:Y:S04]  /*56c80*/  STL.64 [R1+0x2b0], R8 ;  /* 0x0002b00801007387 */ /* 0x000fe80000100a00 */
[----:B------:R0:W-:Y:S04]  /*56c90*/  STL.64 [R1+0x2b8], R10 ;  /* 0x0002b80a01007387 */ /* 0x0001e80000100a00 */
[----:B0-----:R-:W2:Y:S01]  /*56ca0*/  LDL.LU.64 R10, [R1+0x25d8] ;  /* 0x0025d800010a7983 */ /* 0x001ea20000300a00 */
[----:B------:R-:W-:-:S03]  /*56cb0*/  IMAD.MOV.U32 R0, RZ, RZ, R27 ;  /* 0x000000ffff007224 */ /* 0x000fc600078e001b */
[----:B------:R-:W4:Y:S04]  /*56cc0*/  LDL.LU.64 R8, [R1+0x25d0] ;  /* 0x0025d00001087983 */ /* 0x000f280000300a00 */
[----:B------:R-:W3:Y:S04]  /*56cd0*/  LDL.LU.64 R26, [R1+0x25c8] ;  /* 0x0025c800011a7983 */ /* 0x000ee80000300a00 */
[----:B------:R-:W-:Y:S01]  /*56ce0*/  STL [R1+0x23f8], R0 ;  /* 0x0023f80001007387 */ /* 0x000fe20000100800 */
[----:B--2---:R-:W-:-:S15]  /*56cf0*/  HMMA.16816.F32 R4, R12, R10, R4 ;  /* 0x0000000a0c04723c */ /* 0x004fde0000001804 */
[----:B------:R-:W-:-:S08]  /*56d00*/  NOP ;  /* 0x0000000000007918 */ /* 0x000fd00000000000 */
[----:B------:R-:W-:Y:S04]  /*56d10*/  STL.64 [R1+0x2e0], R4 ;  /* 0x0002e00401007387 */ /* 0x000fe80000100a00 */
[----:B------:R0:W-:Y:S04]  /*56d20*/  STL.64 [R1+0x2e8], R6 ;  /* 0x0002e80601007387 */ /* 0x0001e80000100a00 */
[----:B0-----:R-:W2:Y:S04]  /*56d30*/  LDL.LU.64 R6, [R1+0x25c0] ;  /* 0x0025c00001067983 */ /* 0x001ea80000300a00 */
[----:B------:R-:W2:Y:S01]  /*56d40*/  LDL.LU.64 R4, [R1+0x25b8] ;  /* 0x0025b80001047983 */ /* 0x000ea20000300a00 */
[----:B----4-:R-:W-:-:S02]  /*56d50*/  F2FP.F16.E4M3.UNPACK_B R8, R8 ;  /* 0x00000008ff08723e */ /* 0x010fc400020006ff */
[----:B------:R-:W-:Y:S01]  /*56d60*/  F2FP.F16.E4M3.UNPACK_B R9, R9 ;  /* 0x00000009ff09723e */ /* 0x000fe200020006ff */
[----:B------:R-:W-:Y:S02]  /*56d70*/  IMAD.MOV.U32 R0, RZ, RZ, R11 ;  /* 0x000000ffff007224 */ /* 0x000fe400078e000b */
[----:B------:R-:W-:Y:S04]  /*56d80*/  STL [R1+0x20], R8 ;  /* 0x0000200801007387 */ /* 0x000fe80000100800 */
[----:B------:R-:W-:Y:S04]  /*56d90*/  STL [R1+0x23fc], R0 ;  /* 0x0023fc0001007387 */ /* 0x000fe80000100800 */
[----:B------:R2:W-:Y:S02]  /*56da0*/  STL [R1+0x24], R9 ;  /* 0x0000240901007387 */ /* 0x0005e40000100800 */
[----:B--2---:R-:W-:Y:S02]  /*56db0*/  HMMA.16816.F32 R8, R12, R8, R4 ;  /* 0x000000080c08723c */ /* 0x004fe40000001804 */
[----:B------:R-:W2:Y:S04]  /*56dc0*/  LDL.LU.64 R6, [R1+0x25b0] ;  /* 0x0025b00001067983 */ /* 0x000ea80000300a00 */
[----:B------:R-:W4:-:S15]  /*56dd0*/  LDL.LU.64 R4, [R1+0x25a8] ;  /* 0x0025a80001047983 */ /* 0x000f1e0000300a00 */
[----:B------:R-:W-:-:S02]  /*56de0*/  NOP ;  /* 0x0000000000007918 */ /* 0x000fc40000000000 */
[----:B------:R-:W-:Y:S04]  /*56df0*/  STL.64 [R1+0x300], R8 ;  /* 0x0003000801007387 */ /* 0x000fe80000100a00 */
[----:B------:R0:W-:Y:S04]  /*56e00*/  STL.64 [R1+0x308], R10 ;  /* 0x0003080a01007387 */ /* 0x0001e80000100a00 */
[----:B0-----:R-:W2:Y:S04]  /*56e10*/  LDL.LU.64 R10, [R1+0x25a0] ;  /* 0x0025a000010a7983 */ /* 0x001ea80000300a00 */
[----:B------:R-:W2:Y:S01]  /*56e20*/  LDL.LU.64 R8, [R1+0x2598] ;  /* 0x0025980001087983 */ /* 0x000ea20000300a00 */
[----:B---3--:R-:W-:-:S02]  /*56e30*/  F2FP.F16.E4M3.UNPACK_B R26, R26 ;  /* 0x0000001aff1a723e */ /* 0x008fc400020006ff */
[----:B------:R-:W-:-:S03]  /*56e40*/  F2FP.F16.E4M3.UNPACK_B R27, R27 ;  /* 0x0000001bff1b723e */ /* 0x000fc600020006ff */
[----:B------:R-:W-:Y:S04]  /*56e50*/  STL [R1+0x18], R26 ;  /* 0x0000181a01007387 */ /* 0x000fe80000100800 */
        /* <DEDUP_REMOVED lines=10> */
[----:B------:R-:W-:Y:S01]  /*56f00*/  STL [R1+0x2400], R0 ;  /* 0x0024000001007387 */ /* 0x000fe20000100800 */
[----:B------:R-:W-:Y:S02]  /*56f10*/  F2FP.F16.E4M3.UNPACK_B R6, R6 ;  /* 0x00000006ff06723e */ /* 0x000fe400020006ff */
[----:B------:R-:W-:Y:S01]  /*56f20*/  F2FP.F16.E4M3.UNPACK_B R7, R7 ;  /* 0x00000007ff07723e */ /* 0x000fe200020006ff */
[----:B--2---:R-:W-:-:S15]  /*56f30*/  HMMA.16816.F32 R8, R12, R4, R8 ;  /* 0x000000040c08723c */ /* 0x004fde0000001808 */
[----:B------:R-:W-:-:S08]  /*56f40*/  NOP ;  /* 0x0000000000007918 */ /* 0x000fd00000000000 */
[----:B------:R-:W-:Y:S04]  /*56f50*/  STL.64 [R1+0x340], R8 ;  /* 0x0003400801007387 */ /* 0x000fe80000100a00 */
[----:B------:R0:W-:Y:S04]  /*56f60*/  STL.64 [R1+0x348], R10 ;  /* 0x0003480a01007387 */ /* 0x0001e80000100a00 */
[----:B0-----:R-:W2:Y:S04]  /*56f70*/  LDL.LU.64 R10, [R1+0x2580] ;  /* 0x00258000010a7983 */ /* 0x001ea80000300a00 */
[----:B------:R-:W2:Y:S01]  /*56f80*/  LDL.LU.64 R8, [R1+0x2578] ;  /* 0x0025780001087983 */ /* 0x000ea20000300a00 */
[----:B------:R-:W-:Y:S01]  /*56f90*/  IMAD.MOV.U32 R0, RZ, RZ, R5 ;  /* 0x000000ffff007224 */ /* 0x000fe200078e0005 */
[----:B------:R-:W-:-:S02]  /*56fa0*/  F2FP.F16.E4M3.UNPACK_B R4, R24 ;  /* 0x00000018ff04723e */ /* 0x000fc400020006ff */
[----:B------:R-:W-:Y:S01]  /*56fb0*/  F2FP.F16.E4M3.UNPACK_B R5, R25 ;  /* 0x00000019ff05723e */ /* 0x000fe200020006ff */
[C---:B------:R-:W-:Y:S06]  /*56fc0*/  HMMA.16816.F32 R20, R12.reuse, R6, R20 ;  /* 0x000000060c14723c */ /* 0x040fec0000001814 */
[----:B------:R-:W-:Y:S01]  /*56fd0*/  HMMA.16816.F32 R16, R12, R4, R16 ;  /* 0x000000040c10723c */ /* 0x000fe20000001810 */
[----:B------:R-:W-:Y:S04]  /*56fe0*/  STL [R1+0x8], R6 ;  /* 0x0000080601007387 */ /* 0x000fe80000100800 */
[----:B------:R0:W-:Y:S04]  /*56ff0*/  STL [R1+0x2404], R0 ;  /* 0x0024040001007387 */ /* 0x0001e80000100800 */
[----:B------:R-:W-:Y:S01]  /*57000*/  STL [R1], R4 ;  /* 0x0000000401007387 */ /* 0x000fe20000100800 */
[----:B------:R-:W-:-:S02]  /*57010*/  F2FP.F16.E4M3.UNPACK_B R28, R28 ;  /* 0x0000001cff1c723e */ /* 0x000fc400020006ff */
[----:B------:R-:W-:Y:S01]  /*57020*/  F2FP.F16.E4M3.UNPACK_B R29, R29 ;  /* 0x0000001dff1d723e */ /* 0x000fe200020006ff */
[----:B0-----:R-:W-:-:S04]  /*57030*/  IMAD.MOV.U32 R0, RZ, RZ, R7 ;  /* 0x000000ffff007224 */ /* 0x001fc800078e0007 */
[----:B------:R-:W-:Y:S04]  /*57040*/  STL.64 [R1+0x360], R20 ;  /* 0x0003601401007387 */ /* 0x000fe80000100a00 */
[----:B------:R-:W-:Y:S04]  /*57050*/  STL.64 [R1+0x368], R22 ;  /* 0x0003681601007387 */ /* 0x000fe80000100a00 */
[----:B------:R-:W-:Y:S04]  /*57060*/  STL [R1+0x4], R5 ;  /* 0x0000040501007387 */ /* 0x000fe80000100800 */
[----:B------:R-:W3:Y:S04]  /*57070*/  LDL.LU R7, [R1+0x1d60] ;  /* 0x001d600001077983 */ /* 0x000ee80000300800 */
[----:B------:R-:W-:Y:S04]  /*57080*/  STL.64 [R1+0x380], R16 ;  /* 0x0003801001007387 */ /* 0x000fe80000100a00 */
[----:B------:R2:W-:Y:S02]  /*57090*/  STL.64 [R1+0x388], R18 ;  /* 0x0003881201007387 */ /* 0x0005e40000100a00 */
[----:B--2---:R-:W-:Y:S02]  /*570a0*/  HMMA.16816.F32 R16, R12, R28, R8 ;  /* 0x0000001c0c10723c */ /* 0x004fe40000001808 */
[----:B------:R-:W2:Y:S04]  /*570b0*/  LDL R10, [R1+0x658] ;  /* 0x00065800010a7983 */ /* 0x000ea80000100800 */
[----:B------:R-:W4:-:S15]  /*570c0*/  LDL R11, [R1+0x65c] ;  /* 0x00065c00010b7983 */ /* 0x000f1e0000100800 */
[----:B------:R-:W-:-:S02]  /*570d0*/  NOP ;  /* 0x0000000000007918 */ /* 0x000fc40000000000 */
[----:B------:R0:W-:Y:S04]  /*570e0*/  STL.64 [R1+0x3a0], R16 ;  /* 0x0003a01001007387 */ /* 0x0001e80000100a00 */
[----:B------:R1:W-:Y:S04]  /*570f0*/  STL.64 [R1+0x3a8], R18 ;  /* 0x0003a81201007387 */ /* 0x0003e80000100a00 */
[----:B0-----:R-:W3:Y:S04]  /*57100*/  LDL R16, [R1+0x668] ;  /* 0x0006680001107983 */ /* 0x001ee80000100800 */
[----:B-1----:R-:W2:Y:S04]  /*57110*/  LDL R18, [R1+0x678] ;  /* 0x0006780001127983 */ /* 0x002ea80000100800 */
[----:B------:R-:W2:Y:S04]  /*57120*/  LDL R19, [R1+0x67c] ;  /* 0x00067c0001137983 */ /* 0x000ea80000100800 */
[----:B------:R-:W3:Y:S04]  /*57130*/  LDL R17, [R1+0x66c] ;  /* 0x00066c0001117983 */ /* 0x000ee80000100800 */
[----:B--2---:R-:W-:Y:S04]  /*57140*/  STL.64 [R1+0x2560], R18 ;  /* 0x0025601201007387 */ /* 0x004fe80000100a00 */
[----:B---3--:R0:W-:Y:S04]  /*57150*/  STL.64 [R1+0x2558], R16 ;  /* 0x0025581001007387 */ /* 0x0081e80000100a00 */
        /* <DEDUP_REMOVED lines=16> */
[----:B------:R-:W-:-:S02]  /*57260*/  F2FP.F16.E4M3.UNPACK_B R2, R2 ;  /* 0x00000002ff02723e */ /* 0x000fc400020006ff */
[----:B------:R-:W-:Y:S01]  /*57270*/  F2FP.F16.E4M3.UNPACK_B R3, R3 ;  /* 0x00000003ff03723e */ /* 0x000fe200020006ff */
[----:B----4-:R-:W-:Y:S04]  /*57280*/  STL.64 [R1+0x2550], R26 ;  /* 0x0025501a01007387 */ /* 0x010fe80000100a00 */
[----:B---3--:R0:W-:Y:S04]  /*57290*/  STL.64 [R1+0x2548], R24 ;  /* 0x0025481801007387 */ /* 0x0081e80000100a00 */
[----:B0-----:R-:W3:Y:S04]  /*572a0*/  LDL.LU R24, [R1+0x400] ;  /* 0x0004000001187983 */ /* 0x001ee80000300800 */
[----:B------:R-:W3:Y:S04]  /*572b0*/  LDL.LU R25, [R1+0x404] ;  /* 0x0004040001197983 */ /* 0x000ee80000300800 */
[----:B------:R-:W3:Y:S04]  /*572c0*/  LDL.LU R26, [R1+0x408] ;  /* 0x00040800011a7983 */ /* 0x000ee80000300800 */
[----:B------:R-:W3:Y:S04]  /*572d0*/  LDL.LU R27, [R1+0x40c] ;  /* 0x00040c00011b7983 */ /* 0x000ee80000300800 */
[----:B------:R-:W4:Y:S04]  /*572e0*/  LDL R20, [R1+0x688] ;  /* 0x0006880001147983 */ /* 0x000f280000100800 */
[----:B------:R-:W4:Y:S04]  /*572f0*/  LDL R21, [R1+0x68c] ;  /* 0x00068c0001157983 */ /* 0x000f280000100800 */
[----:B------:R-:W3:Y:S04]  /*57300*/  LDL.LU R4, [R1+0x1d48] ;  /* 0x001d480001047983 */ /* 0x000ee80000300800 */
[----:B------:R-:W4:Y:S04]  /*57310*/  LDL.LU R6, [R1+0x1d50] ;  /* 0x001d500001067983 */ /* 0x000f280000300800 */
[----:B------:R-:W3:Y:S01]  /*57320*/  LDL.LU R5, [R1+0x1d58] ;  /* 0x001d580001057983 */ /* 0x000ee20000300800 */
        /* <DEDUP_REMOVED lines=9> */
[----:B------:R-:W-:Y:S04]  /*573c0*/  STL.64 [R1+0x3c0], R16 ;  /* 0x0003c01001007387 */ /* 0x000fe80000100a00 */
[----:B------:R0:W-:Y:S04]  /*573d0*/  STL.64 [R1+0x3c8], R18 ;  /* 0x0003c81201007387 */ /* 0x0001e80000100a00 */
[----:B0-----:R-:W2:Y:S04]  /*573e0*/  LDL.LU.64 R18, [R1+0x2570] ;  /* 0x0025700001127983 */ /* 0x001ea80000300a00 */
[----:B------:R-:W2:Y:S01]  /*573f0*/  LDL.LU.64 R16, [R1+0x2568] ;  /* 0x0025680001107983 */ /* 0x000ea20000300a00 */
[----:B------:R-:W-:-:S02]  /*57400*/  F2FP.F16.E4M3.UNPACK_B R8, R8 ;  /* 0x00000008ff08723e */ /* 0x000fc400020006ff */
[----:B------:R-:W-:Y:S02]  /*57410*/  F2FP.F16.E4M3.UNPACK_B R9, R9 ;  /* 0x00000009ff09723e */ /* 0x000fe400020006ff */
[----:B------:R-:W-:Y:S02]  /*57420*/  F2FP.F16.E4M3.UNPACK_B R10, R10 ;  /* 0x0000000aff0a723e */ /* 0x000fe400020006ff */
[----:B------:R-:W-:-:S07]  /*57430*/  F2FP.F16.E4M3.UNPACK_B R11, R11 ;  /* 0x0000000bff0b723e */ /* 0x000fce00020006ff */
[C---:B------:R-:W-:Y:S06]  /*57440*/  HMMA.16816.F32 R24, R12.reuse, R10, R24 ;  /* 0x0000000a0c18723c */ /* 0x040fec0000001818 */
[----:B--2---:R-:W-:-:S15]  /*57450*/  HMMA.16816.F32 R16, R12, R8, R16 ;  /* 0x000000080c10723c */ /* 0x004fde0000001810 */
[----:B------:R-:W-:-:S08]  /*57460*/  NOP ;  /* 0x0000000000007918 */ /* 0x000fd00000000000 */
[----:B------:R-:W-:Y:S04]  /*57470*/  STL.64 [R1+0x3e0], R16 ;  /* 0x0003e01001007387 */ /* 0x000fe80000100a00 */
[----:B------:R0:W-:Y:S04]  /*57480*/  STL.64 [R1+0x3e8], R18 ;  /* 0x0003e81201007387 */ /* 0x0001e80000100a00 */
[----:B0-----:R-:W2:Y:S04]  /*57490*/  LDL.LU.64 R18, [R1+0x2560] ;  /* 0x0025600001127983 */ /* 0x001ea80000300a00 */
[----:B------:R-:W3:Y:S04]  /*574a0*/  LDL.LU.64 R16, [R1+0x2558] ;  /* 0x0025580001107983 */ /* 0x000ee80000300a00 */
[----:B------:R-:W-:Y:S04]  /*574b0*/  STL.64 [R1+0x400], R24 ;  /* 0x0004001801007387 */ /* 0x000fe80000100a00 */
[----:B------:R0:W-:Y:S04]  /*574c0*/  STL.64 [R1+0x408], R26 ;  /* 0x0004081a01007387 */ /* 0x0001e80000100a00 */
[----:B0-----:R-:W4:Y:S04]  /*574d0*/  LDL.LU.64 R26, [R1+0x2550] ;  /* 0x00255000011a7983 */ /* 0x001f280000300a00 */
[----:B------:R-:W4:Y:S04]  /*574e0*/  LDL.LU.64 R24, [R1+0x2548] ;  /* 0x0025480001187983 */ /* 0x000f280000300a00 */
[----:B------:R0:W-:Y:S04]  /*574f0*/  STL.64 [R1+0x22d8], R10 ;  /* 0x0022d80a01007387 */ /* 0x0001e80000100a00 */
[----:B0-----:R-:W4:Y:S04]  /*57500*/  LDL.LU R10, [R1+0x1d5c] ;  /* 0x001d5c00010a7983 */ /* 0x001f280000300800 */
[----:B------:R-:W4:Y:S04]  /*57510*/  LDL.LU R11, [R1+0x1d64] ;  /* 0x001d6400010b7983 */ /* 0x000f280000300800 */
[----:B------:R0:W-:Y:S04]  /*57520*/  STL.64 [R1+0x22d0], R8 ;  /* 0x0022d00801007387 */ /* 0x0001e80000100a00 */
[----:B0-----:R-:W4:Y:S04]  /*57530*/  LDL.LU R8, [R1+0x1d4c] ;  /* 0x001d4c0001087983 */ /* 0x001f280000300800 */
[----:B------:R-:W4:Y:S01]  /*57540*/  LDL.LU R9, [R1+0x1d54] ;  /* 0x001d540001097983 */ /* 0x000f220000300800 */
[----:B---3--:R-:W-:-:S02]  /*57550*/  F2FP.F16.E4M3.UNPACK_B R16, R16 ;  /* 0x00000010ff10723e */ /* 0x008fc400020006ff */
[----:B------:R-:W-:Y:S02]  /*57560*/  F2FP.F16.E4M3.UNPACK_B R17, R17 ;  /* 0x00000011ff11723e */ /* 0x000fe400020006ff */
[----:B--2---:R-:W-:Y:S02]  /*57570*/  F2FP.F16.E4M3.UNPACK_B R18, R18 ;  /* 0x00000012ff12723e */ /* 0x004fe400020006ff */
[----:B------:R-:W-:-:S07]  /*57580*/  F2FP.F16.E4M3.UNPACK_B R19, R19 ;  /* 0x00000013ff13723e */ /* 0x000fce00020006ff */
[C---:B------:R-:W-:Y:S06]  /*57590*/  HMMA.16816.F32 R4, R12.reuse, R18, R4 ;  /* 0x000000120c04723c */ /* 0x040fec0000001804 */
[----:B----4-:R-:W-:-:S15]  /*575a0*/  HMMA.16816.F32 R24, R12, R16, R24 ;  /* 0x000000100c18723c */ /* 0x010fde0000001818 */
[----:B------:R-:W-:-:S08]  /*575b0*/  NOP ;  /* 0x0000000000007918 */ /* 0x000fd00000000000 */
[----:B------:R-:W-:Y:S04]  /*575c0*/  STL.64 [R1+0x420], R24 ;  /* 0x0004201801007387 */ /* 0x000fe80000100a00 */
[----:B------:R0:W-:Y:S04]  /*575d0*/  STL.64 [R1+0x428], R26 ;  /* 0x0004281a01007387 */ /* 0x0001e80000100a00 */
[----:B0-----:R-:W2:Y:S04]  /*575e0*/  LDL.LU.64 R26, [R1+0x2540] ;  /* 0x00254000011a7983 */ /* 0x001ea80000300a00 */
[----:B------:R-:W3:Y:S04]  /*575f0*/  LDL R24, [R1+0x6a8] ;  /* 0x0006a80001187983 */ /* 0x000ee80000100800 */
[----:B------:R-:W4:Y:S04]  /*57600*/  LDL R25, [R1+0x6ac] ;  /* 0x0006ac0001197983 */ /* 0x000f280000100800 */
[----:B------:R-:W-:Y:S04]  /*57610*/  STL.64 [R1+0x440], R4 ;  /* 0x0004400401007387 */ /* 0x000fe80000100a00 */
[----:B------:R0:W-:Y:S04]  /*57620*/  STL.64 [R1+0x448], R6 ;  /* 0x0004480601007387 */ /* 0x0001e80000100a00 */
[----:B0-----:R-:W2:Y:S04]  /*57630*/  LDL.LU.64 R6, [R1+0x2538] ;  /* 0x0025380001067983 */ /* 0x001ea80000300a00 */
[----:B------:R-:W3:Y:S04]  /*57640*/  LDL.LU.64 R4, [R1+0x2530] ;  /* 0x0025300001047983 */ /* 0x000ee80000300a00 */
[----:B------:R-:W-:Y:S04]  /*57650*/  STL.64 [R1+0x22b8], R18 ;  /* 0x0022b81201007387 */ /* 0x000fe80000100a00 */
[----:B------:R0:W-:Y:S04]  /*57660*/  STL.64 [R1+0x22b0], R16 ;  /* 0x0022b01001007387 */ /* 0x0001e80000100a00 */
[----:B0-----:R-:W4:Y:S04]  /*57670*/  LDL.LU R16, [R1+0x460] ;  /* 0x0004600001107983 */ /* 0x001f280000300800 */
[----:B------:R-:W4:Y:S04]  /*57680*/  LDL.LU R17, [R1+0x464] ;  /* 0x0004640001117983 */ /* 0x000f280000300800 */
[----:B------:R-:W4:Y:S04]  /*57690*/  LDL.LU R18, [R1+0x468] ;  /* 0x0004680001127983 */ /* 0x000f280000300800 */
[----:B------:R-:W4:Y:S01]  /*576a0*/  LDL.LU R19, [R1+0x46c] ;  /* 0x00046c0001137983 */ /* 0x000f220000300800 */
[----:B------:R-:W-:-:S02]  /*576b0*/  F2FP.F16.E4M3.UNPACK_B R20, R20 ;  /* 0x00000014ff14723e */ /* 0x000fc400020006ff */
[----:B------:R-:W-:-:S07]  /*576c0*/  F2FP.F16.E4M3.UNPACK_B R21, R21 ;  /* 0x00000015ff15723e */ /* 0x000fce00020006ff */
[----:B----4-:R-:W-:Y:S01]  /*576d0*/  HMMA.16816.F32 R16, R12, R20, R16 ;  /* 0x000000140c10723c */ /* 0x010fe20000001810 */
[----:B---3--:R-:W-:Y:S02]  /*576e0*/  IMAD R5, R5, 0x100, R10 ;  /* 0x0000010005057824 */ /* 0x008fe400078e020a */
[----:B--2---:R-:W-:Y:S02]  /*576f0*/  IMAD R7, R7, 0x100, R11 ;  /* 0x0000010007077824 */ /* 0x004fe400078e020b */
[----:B------:R-:W-:Y:S02]  /*57700*/  IMAD.MOV.U32 R10, RZ, RZ, R26 ;  /* 0x000000ffff0a7224 */ /* 0x000fe400078e001a */
[----:B------:R-:W-:-:S15]  /*57710*/  IMAD.MOV.U32 R11, RZ, RZ, R27 ;  /* 0x000000ffff0b7224 */ /* 0x000fde00078e001b */
[----:B------:R-:W-:-:S01]  /*57720*/  NOP ;  /* 0x0000000000007918 */ /* 0x000fc20000000000 */
[----:B------:R0:W-:Y:S04]  /*57730*/  STL.64 [R1+0x460], R16 ;  /* 0x0004601001007387 */ /* 0x0001e80000100a00 */
[----:B------:R1:W-:Y:S04]  /*57740*/  STL.64 [R1+0x468], R18 ;  /* 0x0004681201007387 */ /* 0x0003e80000100a00 */
[----:B------:R-:W2:Y:S04]  /*57750*/  LDL.LU R26, [R1+0x252c] ;  /* 0x00252c00011a7983 */ /* 0x000ea80000300800 */
[----:B------:R-:W3:Y:S04]  /*57760*/  LDL.LU R27, [R1+0x2528] ;  /* 0x00252800011b7983 */ /* 0x000ee80000300800 */
[----:B0-----:R-:W4:Y:S04]  /*57770*/  LDL.LU R16, [R1+0x350] ;  /* 0x0003500001107983 */ /* 0x001f280000300800 */
[----:B------:R-:W4:Y:S04]  /*57780*/  LDL.LU R17, [R1+0x354] ;  /* 0x0003540001117983 */ /* 0x000f280000300800 */
[----:B-1----:R-:W2:Y:S04]  /*57790*/  LDL.LU R18, [R1+0x358] ;  /* 0x0003580001127983 */ /* 0x002ea80000300800 */
[----:B------:R-:W2:Y:S01]  /*577a0*/  LDL.LU R19, [R1+0x35c] ;  /* 0x00035c0001137983 */ /* 0x000ea20000300800 */
[----:B------:R-:W-:-:S02]  /*577b0*/  IMAD R4, R4, 0x100, R8 ;  /* 0x0000010004047824 */ /* 0x000fc400078e0208 */
[----:B------:R-:W-:Y:S01]  /*577c0*/  IMAD R6, R6, 0x100, R9 ;  /* 0x0000010006067824 */ /* 0x000fe200078e0209 */
[----:B--2---:R-:W-:Y:S04]  /*577d0*/  STL.64 [R1+0x2410], R18 ;  /* 0x0024101201007387 */ /* 0x004fe80000100a00 */
[----:B----4-:R0:W-:Y:S04]  /*577e0*/  STL.64 [R1+0x2408], R16 ;  /* 0x0024081001007387 */ /* 0x0101e80000100a00 */
[----:B0-----:R-:W2:Y:S04]  /*577f0*/  LDL.LU R16, [R1+0x490] ;  /* 0x0004900001107983 */ /* 0x001ea80000300800 */
[----:B------:R-:W2:Y:S04]  /*57800*/  LDL.LU R17, [R1+0x494] ;  /* 0x0004940001117983 */ /* 0x000ea80000300800 */
[----:B------:R-:W2:Y:S04]  /*57810*/  LDL.LU R18, [R1+0x498] ;  /* 0x0004980001127983 */ /* 0x000ea80000300800 */
[----:B------:R-:W2:Y:S01]  /*57820*/  LDL.LU R19, [R1+0x49c] ;  /* 0x00049c0001137983 */ /* 0x000ea20000300800 */
[----:B------:R-:W-:-:S02]  /*57830*/  F2FP.F16.E4M3.UNPACK_B R22, R22 ;  /* 0x00000016ff16723e */ /* 0x000fc400020006ff */
[----:B------:R-:W-:Y:S01]  /*57840*/  F2FP.F16.E4M3.UNPACK_B R23, R23 ;  /* 0x00000017ff17723e */ /* 0x000fe200020006ff */
[----:B---3--:R-:W-:Y:S02]  /*57850*/  IMAD.MOV.U32 R8, RZ, RZ, R27 ;  /* 0x000000ffff087224 */ /* 0x008fe400078e001b */
[----:B------:R-:W-:Y:S01]  /*57860*/  IMAD.MOV.U32 R9, RZ, RZ, R26 ;  /* 0x000000ffff097224 */ /* 0x000fe200078e001a */
[----:B------:R-:W3:Y:S04]  /*57870*/  LDL.LU R27, [R1+0x2524] ;  /* 0x00252400011b7983 */ /* 0x000ee80000300800 */
[----:B------:R-:W4:Y:S04]  /*57880*/  LDL.LU R26, [R1+0x2520] ;  /* 0x00252000011a7983 */ /* 0x000f280000300800 */
[----:B------:R-:W-:Y:S04]  /*57890*/  STL.64 [R1+0x2420], R10 ;  /* 0x0024200a01007387 */ /* 0x000fe80000100a00 */
[----:B------:R2:W-:Y:S02]  /*578a0*/  STL.64 [R1+0x2418], R8 ;  /* 0x0024180801007387 */ /* 0x0005e40000100a00 */
[----:B--2---:R-:W-:Y:S02]  /*578b0*/  HMMA.16816.F32 R8, R12, R22, R16 ;  /* 0x000000160c08723c */ /* 0x004fe40000001810 */
[----:B------:R-:W2:-:S15]  /*578c0*/  LDL.LU R16, [R1+0x390] ;  /* 0x0003900001107983 */ /* 0x000e9e0000300800 */
[----:B------:R-:W-:-:S06]  /*578d0*/  NOP ;  /* 0x0000000000007918 */ /* 0x000fcc0000000000 */
[----:B------:R-:W-:Y:S04]  /*578e0*/  STL.64 [R1+0x490], R8 ;  /* 0x0004900801007387 */ /* 0x000fe80000100a00 */
[----:B------:R4:W-:Y:S04]  /*578f0*/  STL.64 [R1+0x498], R10 ;  /* 0x0004980a01007387 */ /* 0x0009e80000100a00 */
[----:B------:R-:W2:Y:S04]  /*57900*/  LDL.LU R17, [R1+0x394] ;  /* 0x0003940001117983 */ /* 0x000ea80000300800 */
[----:B------:R-:W2:Y:S04]  /*57910*/  LDL.LU R18, [R1+0x398] ;  /* 0x0003980001127983 */ /* 0x000ea80000300800 */
[----:B------:R-:W2:Y:S01]  /*57920*/  LDL.LU R19, [R1+0x39c] ;  /* 0x00039c0001137983 */ /* 0x000ea20000300800 */
[----:B----4-:R-:W-:-:S02]  /*57930*/  IMAD.MOV.U32 R10, RZ, RZ, R26 ;  /* 0x000000ffff0a7224 */ /* 0x010fc400078e001a */
[----:B---3--:R-:W-:Y:S01]  /*57940*/  IMAD.MOV.U32 R11, RZ, RZ, R27 ;  /* 0x000000ffff0b7224 */ /* 0x008fe200078e001b */
[----:B--2---:R-:W-:Y:S04]  /*57950*/  STL.64 [R1+0x2430], R18 ;  /* 0x0024301201007387 */ /* 0x004fe80000100a00 */
[----:B------:R0:W-:Y:S04]  /*57960*/  STL.64 [R1+0x2428], R16 ;  /* 0x0024281001007387 */ /* 0x0001e80000100a00 */
[----:B------:R-:W2:Y:S04]  /*57970*/  LDL.LU R26, [R1+0x251c] ;  /* 0x00251c00011a7983 */ /* 0x000ea80000300800 */
[----:B------:R-:W3:Y:S04]  /*57980*/  LDL.LU R27, [R1+0x2518] ;  /* 0x00251800011b7983 */ /* 0x000ee80000300800 */
[----:B------:R3:W-:Y:S04]  /*57990*/  STL.64 [R1+0x2438], R10 ;  /* 0x0024380a01007387 */ /* 0x0007e80000100a00 */
[----:B0-----:R-:W4:Y:S04]  /*579a0*/  LDL.LU R16, [R1+0x3d0] ;  /* 0x0003d00001107983 */ /* 0x001f280000300800 */
[----:B------:R-:W4:Y:S04]  /*579b0*/  LDL.LU R17, [R1+0x3d4] ;  /* 0x0003d40001117983 */ /* 0x000f280000300800 */
[----:B------:R-:W2:Y:S04]  /*579c0*/  LDL.LU R18, [R1+0x3d8] ;  /* 0x0003d80001127983 */ /* 0x000ea80000300800 */
[----:B------:R-:W2:Y:S04]  /*579d0*/  LDL.LU R19, [R1+0x3dc] ;  /* 0x0003dc0001137983 */ /* 0x000ea80000300800 */
[----:B--2---:R-:W-:Y:S04]  /*579e0*/  STL.64 [R1+0x2448], R18 ;  /* 0x0024481201007387 */ /* 0x004fe80000100a00 */
[----:B----4-:R0:W-:Y:S04]  /*579f0*/  STL.64 [R1+0x2440], R16 ;  /* 0x0024401001007387 */ /* 0x0101e80000100a00 */
[----:B------:R-:W2:Y:S04]  /*57a00*/  LDL.LU R8, [R1+0x78] ;  /* 0x0000780001087983 */ /* 0x000ea80000300800 */
[----:B------:R-:W2:Y:S01]  /*57a10*/  LDL.LU R9, [R1+0x7c] ;  /* 0x00007c0001097983 */ /* 0x000ea20000300800 */
[----:B---3--:R-:W-:-:S02]  /*57a20*/  IMAD.MOV.U32 R10, RZ, RZ, R27 ;  /* 0x000000ffff0a7224 */ /* 0x008fc400078e001b */
[----:B------:R-:W-:Y:S01]  /*57a30*/  IMAD.MOV.U32 R11, RZ, RZ, R26 ;  /* 0x000000ffff0b7224 */ /* 0x000fe200078e001a */
[----:B------:R-:W3:Y:S04]  /*57a40*/  LDL.LU R27, [R1+0x2514] ;  /* 0x00251400011b7983 */ /* 0x000ee80000300800 */
[----:B------:R-:W4:Y:S04]  /*57a50*/  LDL.LU R26, [R1+0x2510] ;  /* 0x00251000011a7983 */ /* 0x000f280000300800 */
[----:B--2---:R4:W-:Y:S04]  /*57a60*/  STL.64 [R1+0x2450], R8 ;  /* 0x0024500801007387 */ /* 0x0049e80000100a00 */
[----:B------:R-:W-:Y:S04]  /*57a70*/  STL.64 [R1+0x2468], R10 ;  /* 0x0024680a01007387 */ /* 0x000fe80000100a00 */
[----:B0-----:R-:W2:Y:S04]  /*57a80*/  LDL.LU R16, [R1+0x3f0] ;  /* 0x0003f00001107983 */ /* 0x001ea80000300800 */
[----:B------:R-:W2:Y:S04]  /*57a90*/  LDL.LU R17, [R1+0x3f4] ;  /* 0x0003f40001117983 */ /* 0x000ea80000300800 */
[----:B------:R-:W2:Y:S04]  /*57aa0*/  LDL.LU R18, [R1+0x3f8] ;  /* 0x0003f80001127983 */ /* 0x000ea80000300800 */
[----:B------:R-:W2:Y:S01]  /*57ab0*/  LDL.LU R19, [R1+0x3fc] ;  /* 0x0003fc0001137983 */ /* 0x000ea20000300800 */
[----:B----4-:R-:W-:-:S02]  /*57ac0*/  IMAD.MOV.U32 R8, RZ, RZ, R26 ;  /* 0x000000ffff087224 */ /* 0x010fc400078e001a */
[----:B---3--:R-:W-:Y:S01]  /*57ad0*/  IMAD.MOV.U32 R9, RZ, RZ, R27 ;  /* 0x000000ffff097224 */ /* 0x008fe200078e001b */
[----:B------:R-:W3:Y:S04]  /*57ae0*/  LDL.LU R26, [R1+0x250c] ;  /* 0x00250c00011a7983 */ /* 0x000ee80000300800 */
[----:B------:R-:W4:Y:S04]  /*57af0*/  LDL.LU R27, [R1+0x2508] ;  /* 0x00250800011b7983 */ /* 0x000f280000300800 */
[----:B------:R-:W-:Y:S04]  /*57b00*/  STL.64 [R1+0x2480], R8 ;  /* 0x0024800801007387 */ /* 0x000fe80000100a00 */
[----:B--2---:R-:W-:Y:S04]  /*57b10*/  STL.64 [R1+0x2460], R18 ;  /* 0x0024601201007387 */ /* 0x004fe80000100a00 */
[----:B------:R0:W-:Y:S04]  /*57b20*/  STL.64 [R1+0x2458], R16 ;  /* 0x0024581001007387 */ /* 0x0001e80000100a00 */
        /* <DEDUP_REMOVED lines=31> */
[----:B------:R-:W3:Y:S01]  /*57d20*/  LDL.LU R19, [R1+0x47c] ;  /* 0x00047c0001137983 */ /* 0x000ee20000300800 */
[----:B----4-:R-:W-:-:S02]  /*57d30*/  IMAD.MOV.U32 R10, RZ, RZ, R27 ;  /* 0x000000ffff0a7224 */ /* 0x010fc400078e001b */
[----:B------:R-:W-:Y:S01]  /*57d40*/  IMAD.MOV.U32 R11, RZ, RZ, R26 ;  /* 0x000000ffff0b7224 */ /* 0x000fe200078e001a */
[----:B------:R-:W4:Y:S04]  /*57d50*/  LDL R27, [R1+0x6bc] ;  /* 0x0006bc00011b7983 */ /* 0x000f280000100800 */
[----:B------:R-:W4:Y:S04]  /*57d60*/  LDL R26, [R1+0x6b8] ;  /* 0x0006b800011a7983 */ /* 0x000f280000100800 */
        /* <DEDUP_REMOVED lines=20> */
[----:B------:R-:W-:-:S02]  /*57eb0*/  F2FP.F16.E4M3.UNPACK_B R24, R24 ;  /* 0x00000018ff18723e */ /* 0x000fc400020006ff */
[----:B------:R-:W-:Y:S01]  /*57ec0*/  F2FP.F16.E4M3.UNPACK_B R25, R25 ;  /* 0x00000019ff19723e */ /* 0x000fe200020006ff */
[----:B---3--:R-:W-:Y:S04]  /*57ed0*/  STL.64 [R1+0x24f0], R18 ;  /* 0x0024f01201007387 */ /* 0x008fe80000100a00 */
[----:B--2---:R0:W-:Y:S04]  /*57ee0*/  STL.64 [R1+0x24e8], R16 ;  /* 0x0024e81001007387 */ /* 0x0041e80000100a00 */
[----:B0-----:R-:W2:Y:S04]  /*57ef0*/  LDL.LU R16, [R1+0x4c0] ;  /* 0x0004c00001107983 */ /* 0x001ea80000300800 */
[----:B------:R-:W2:Y:S04]  /*57f00*/  LDL.LU R17, [R1+0x4c4] ;  /* 0x0004c40001117983 */ /* 0x000ea80000300800 */
[----:B------:R-:W2:Y:S04]  /*57f10*/  LDL.LU R18, [R1+0x4c8] ;  /* 0x0004c80001127983 */ /* 0x000ea80000300800 */
[----:B------:R-:W2:Y:S04]  /*57f20*/  LDL.LU R19, [R1+0x4cc] ;  /* 0x0004cc0001137983 */ /* 0x000ea80000300800 */
[----:B------:R-:W-:Y:S04]  /*57f30*/  STL.64 [R1+0x2298], R22 ;  /* 0x0022981601007387 */ /* 0x000fe80000100a00 */
[----:B------:R0:W-:Y:S04]  /*57f40*/  STL.64 [R1+0x2290], R20 ;  /* 0x0022901401007387 */ /* 0x0001e80000100a00 */
[----:B0-----:R-:W3:Y:S04]  /*57f50*/  LDL.LU R20, [R1+0x370] ;  /* 0x0003700001147983 */ /* 0x001ee80000300800 */
[----:B------:R-:W3:Y:S04]  /*57f60*/  LDL.LU R21, [R1+0x374] ;  /* 0x0003740001157983 */ /* 0x000ee80000300800 */
[----:B------:R-:W3:Y:S04]  /*57f70*/  LDL.LU R22, [R1+0x378] ;  /* 0x0003780001167983 */ /* 0x000ee80000300800 */
[----:B------:R-:W3:Y:S01]  /*57f80*/  LDL.LU R23, [R1+0x37c] ;  /* 0x00037c0001177983 */ /* 0x000ee20000300800 */
[----:B--2---:R-:W-:-:S15]  /*57f90*/  HMMA.16816.F32 R16, R12, R24, R16 ;  /* 0x000000180c10723c */ /* 0x004fde0000001810 */
[----:B------:R-:W-:-:S08]  /*57fa0*/  NOP ;  /* 0x0000000000007918 */ /* 0x000fd00000000000 */
[----:B------:R-:W-:Y:S04]  /*57fb0*/  STL.64 [R1+0x4c0], R16 ;  /* 0x0004c01001007387 */ /* 0x000fe80000100a00 */
[----:B------:R0:W-:Y:S04]  /*57fc0*/  STL.64 [R1+0x4c8], R18 ;  /* 0x0004c81201007387 */ /* 0x0001e80000100a00 */
[----:B0-----:R-:W2:Y:S04]  /*57fd0*/  LDL.LU.64 R18, [R1+0x24f0] ;  /* 0x0024f00001127983 */ /* 0x001ea80000300a00 */
[----:B------:R-:W2:Y:S01]  /*57fe0*/  LDL.LU.64 R16, [R1+0x24e8] ;  /* 0x0024e80001107983 */ /* 0x000ea20000300a00 */
[----:B----4-:R-:W-:-:S02]  /*57ff0*/  F2FP.F16.E4M3.UNPACK_B R26, R26 ;  /* 0x0000001aff1a723e */ /* 0x010fc400020006ff */
[----:B------:R-:W-:Y:S02]  /*58000*/  F2FP.F16.E4M3.UNPACK_B R27, R27 ;  /* 0x0000001bff1b723e */ /* 0x000fe400020006ff */
[----:B------:R-:W-:-:S05]  /*58010*/  F2FP.F16.E4M3.UNPACK_B R8, R8 ;  /* 0x00000008ff08723e */ /* 0x000fca00020006ff */
[----:B------:R-:W-:Y:S01]  /*58020*/  STL [R1+0xa0], R8 ;  /* 0x0000a00801007387 */ /* 0x000fe20000100800 */
[----:B--2---:R-:W-:-:S15]  /*58030*/  HMMA.16816.F32 R16, R12, R26, R16 ;  /* 0x0000001a0c10723c */ /* 0x004fde0000001810 */
[----:B------:R-:W-:-:S08]  /*58040*/  NOP ;  /* 0x0000000000007918 */ /* 0x000fd00000000000 */
[----:B------:R-:W-:Y:S04]  /*58050*/  STL.64 [R1+0x4b0], R16 ;  /* 0x0004b01001007387 */ /* 0x000fe80000100a00 */
[----:B------:R0:W-:Y:S04]  /*58060*/  STL.64 [R1+0x4b8], R18 ;  /* 0x0004b81201007387 */ /* 0x0001e80000100a00 */
[----:B0-----:R-:W2:Y:S04]  /*58070*/  LDL.LU.64 R18, [R1+0x24e0] ;  /* 0x0024e00001127983 */ /* 0x001ea80000300a00 */
[----:B------:R-:W2:Y:S01]  /*58080*/  LDL.LU.64 R16, [R1+0x24d8] ;  /* 0x0024d80001107983 */ /* 0x000ea20000300a00 */
[----:B------:R-:W-:-:S05]  /*58090*/  F2FP.F16.E4M3.UNPACK_B R9, R9 ;  /* 0x00000009ff09723e */ /* 0x000fca00020006ff */
[----:B------:R-:W-:Y:S04]  /*580a0*/  STL [R1+0xa4], R9 ;  /* 0x0000a40901007387 */ /* 0x000fe80000100800 */
[----:B------:R0:W-:Y:S04]  /*580b0*/  STL.64 [R1+0x2278], R26 ;  /* 0x0022781a01007387 */ /* 0x0001e80000100a00 */
[----:B0-----:R-:W4:Y:S04]  /*580c0*/  LDL.LU R26, [R1+0x60] ;  /* 0x00006000011a7983 */ /* 0x001f280000300800 */
[----:B------:R-:W4:Y:S04]  /*580d0*/  LDL.LU R27, [R1+0x64] ;  /* 0x00006400011b7983 */ /* 0x000f280000300800 */
[----:B------:R0:W-:Y:S04]  /*580e0*/  STL.64 [R1+0x2270], R24 ;  /* 0x0022701801007387 */ /* 0x0001e80000100a00 */
[----:B0-----:R-:W3:Y:S04]  /*580f0*/  LDL.LU R24, [R1+0x68] ;  /* 0x0000680001187983 */ /* 0x001ee80000300800 */
[----:B------:R-:W3:Y:S01]  /*58100*/  LDL.LU R25, [R1+0x6c] ;  /* 0x00006c0001197983 */ /* 0x000ee20000300800 */
[----:B--2---:R-:W-:Y:S03]  /*58110*/  HMMA.16816.F32 R12, R12, R8, R16 ;  /* 0x000000080c0c723c */ /* 0x004fe60000001810 */
[----:B------:R-:W2:Y:S04]  /*58120*/  LDL.LU.64 R18, [R1+0x24d0] ;  /* 0x0024d00001127983 */ /* 0x000ea80000300a00 */
[----:B------:R-:W2:Y:S01]  /*58130*/  LDL.LU.64 R16, [R1+0x24c8] ;  /* 0x0024c80001107983 */ /* 0x000ea20000300a00 */
[----:B------:R-:W-:-:S02]  /*58140*/  F2FP.F16.E4M3.UNPACK_B R4, R4 ;  /* 0x00000004ff04723e */ /* 0x000fc400020006ff */
[----:B------:R-:W-:Y:S02]  /*58150*/  F2FP.F16.E4M3.UNPACK_B R6, R6 ;  /* 0x00000006ff06723e */ /* 0x000fe400020006ff */
[----:B------:R-:W-:Y:S02]  /*58160*/  F2FP.F16.E4M3.UNPACK_B R5, R5 ;  /* 0x00000005ff05723e */ /* 0x000fe400020006ff */
[----:B------:R-:W-:-:S09]  /*58170*/  F2FP.F16.E4M3.UNPACK_B R7, R7 ;  /* 0x00000007ff07723e */ /* 0x000fd200020006ff */
[----:B------:R0:W-:Y:S04]  /*58180*/  STL.64 [R1+0x4a0], R12 ;  /* 0x0004a00c01007387 */ /* 0x0001e80000100a00 */
[----:B------:R1:W-:Y:S04]  /*58190*/  STL.64 [R1+0x4a8], R14 ;  /* 0x0004a80e01007387 */ /* 0x0003e80000100a00 */
[----:B0-----:R-:W3:Y:S04]  /*581a0*/  LDL.LU R12, [R1+0x3b0] ;  /* 0x0003b000010c7983 */ /* 0x001ee80000300800 */
[----:B------:R-:W3:Y:S04]  /*581b0*/  LDL.LU R13, [R1+0x3b4] ;  /* 0x0003b400010d7983 */ /* 0x000ee80000300800 */
[----:B-1----:R-:W3:Y:S04]  /*581c0*/  LDL.LU R14, [R1+0x3b8] ;  /* 0x0003b800010e7983 */ /* 0x002ee80000300800 */
[----:B------:R-:W3:Y:S01]  /*581d0*/  LDL.LU R15, [R1+0x3bc] ;  /* 0x0003bc00010f7983 */ /* 0x000ee20000300800 */
        /* <DEDUP_REMOVED lines=41> */
[----:B0-----:R-:W2:Y:S01]  /*58470*/  LDL.LU.64 R10, [R1+0x2438] ;  /* 0x00243800010a7983 */ /* 0x001ea20000300a00 */
[C---:B---3--:R-:W-:Y:S06]  /*58480*/  HMMA.16816.F32 R12, R4.reuse, R24, R12 ;  /* 0x00000018040c723c */ /* 0x048fec000000180c */
[----:B--2---:R-:W-:Y:S01]  /*58490*/  HMMA.16816.F32 R8, R4, R10, R16 ;  /* 0x0000000a0408723c */ /* 0x004fe20000001810 */
[----:B------:R-:W4:Y:S04]  /*584a0*/  LDL.LU.64 R18, [R1+0x2430] ;  /* 0x0024300001127983 */ /* 0x000f280000300a00 */
[----:B------:R-:W4:-:S15]  /*584b0*/  LDL.LU.64 R16, [R1+0x2428] ;  /* 0x0024280001107983 */ /* 0x000f1e0000300a00 */
[----:B------:R-:W-:-:S03]  /*584c0*/  NOP ;  /* 0x0000000000007918 */ /* 0x000fc60000000000 */
[----:B------:R-:W-:Y:S04]  /*584d0*/  STL.64 [R1+0x3d0], R8 ;  /* 0x0003d00801007387 */ /* 0x000fe80000100a00 */
[----:B------:R0:W-:Y:S04]  /*584e0*/  STL.64 [R1+0x3d8], R10 ;  /* 0x0003d80a01007387 */ /* 0x0001e80000100a00 */
[----:B0-----:R-:W2:Y:S04]  /*584f0*/  LDL.LU.64 R10, [R1+0x2420] ;  /* 0x00242000010a7983 */ /* 0x001ea80000300a00 */
[----:B------:R-:W3:Y:S04]  /*58500*/  LDL.LU.64 R8, [R1+0x2418] ;  /* 0x0024180001087983 */ /* 0x000ee80000300a00 */
[----:B------:R-:W-:Y:S04]  /*58510*/  STL.64 [R1+0x3b0], R12 ;  /* 0x0003b00c01007387 */ /* 0x000fe80000100a00 */
[----:B------:R0:W-:Y:S04]  /*58520*/  STL.64 [R1+0x3b8], R14 ;  /* 0x0003b80e01007387 */ /* 0x0001e80000100a00 */
[----:B0-----:R-:W2:Y:S04]  /*58530*/  LDL.LU R14, [R1+0x1d70] ;  /* 0x001d7000010e7983 */ /* 0x001ea80000300800 */
[----:B------:R-:W2:Y:S04]  /*58540*/  LDL.LU R13, [R1+0x1d78] ;  /* 0x001d7800010d7983 */ /* 0x000ea80000300800 */
[----:B------:R-:W2:Y:S01]  /*58550*/  LDL.LU R15, [R1+0x1d80] ;  /* 0x001d8000010f7983 */ /* 0x000ea20000300800 */
[C---:B----4-:R-:W-:Y:S03]  /*58560*/  HMMA.16816.F32 R24, R4.reuse, R26, R16 ;  /* 0x0000001a0418723c */ /* 0x050fe60000001810 */
[----:B------:R-:W2:Y:S04]  /*58570*/  LDL.LU.64 R18, [R1+0x2410] ;  /* 0x0024100001127983 */ /* 0x000ea80000300a00 */
[----:B------:R-:W2:Y:S01]  /*58580*/  LDL.LU.64 R16, [R1+0x2408] ;  /* 0x0024080001107983 */ /* 0x000ea20000300a00 */
[----:B---3--:R-:W-:-:S15]  /*58590*/  HMMA.16816.F32 R20, R4, R8, R20 ;  /* 0x000000080414723c */ /* 0x008fde0000001814 */
[----:B------:R0:W-:Y:S04]  /*585a0*/  STL.64 [R1+0x390], R24 ;  /* 0x0003901801007387 */ /* 0x0001e80000100a00 */
[----:B------:R1:W-:Y:S04]  /*585b0*/  STL.64 [R1+0x398], R26 ;  /* 0x0003981a01007387 */ /* 0x0003e80000100a00 */
[----:B0-----:R-:W3:Y:S04]  /*585c0*/  LDL.LU R24, [R1+0x100] ;  /* 0x0001000001187983 */ /* 0x001ee80000300800 */
[----:B------:R0:W-:Y:S04]  /*585d0*/  STL.64 [R1+0x370], R20 ;  /* 0x0003701401007387 */ /* 0x0001e80000100a00 */
[----:B------:R4:W-:Y:S01]  /*585e0*/  STL.64 [R1+0x378], R22 ;  /* 0x0003781601007387 */ /* 0x0009e20000100a00 */
[----:B--2---:R-:W-:-:S15]  /*585f0*/  HMMA.16816.F32 R8, R4, R10, R16 ;  /* 0x0000000a0408723c */ /* 0x004fde0000001810 */
[----:B------:R-:W-:-:S08]  /*58600*/  NOP ;  /* 0x0000000000007918 */ /* 0x000fd00000000000 */
[----:B------:R2:W-:Y:S04]  /*58610*/  STL.64 [R1+0x350], R8 ;  /* 0x0003500801007387 */ /* 0x0005e80000100a00 */
[----:B------:R3:W-:Y:S04]  /*58620*/  STL.64 [R1+0x358], R10 ;  /* 0x0003580a01007387 */ /* 0x0007e80000100a00 */
[----:B------:R-:W3:Y:S04]  /*58630*/  LDL.LU R25, [R1+0x104] ;  /* 0x0001040001197983 */ /* 0x000ee80000300800 */
[----:B-1----:R-:W3:Y:S04]  /*58640*/  LDL.LU R26, [R1+0x108] ;  /* 0x00010800011a7983 */ /* 0x002ee80000300800 */
[----:B------:R-:W3:Y:S04]  /*58650*/  LDL.LU R27, [R1+0x10c] ;  /* 0x00010c00011b7983 */ /* 0x000ee80000300800 */
[----:B0-----:R-:W3:Y:S04]  /*58660*/  LDL.LU R20, [R1+0x140] ;  /* 0x0001400001147983 */ /* 0x001ee80000300800 */
[----:B------:R-:W3:Y:S04]  /*58670*/  LDL.LU R21, [R1+0x144] ;  /* 0x0001440001157983 */ /* 0x000ee80000300800 */
[----:B----4-:R-:W4:Y:S04]  /*58680*/  LDL.LU R22, [R1+0x148] ;  /* 0x0001480001167983 */ /* 0x010f280000300800 */
[----:B------:R-:W4:Y:S04]  /*58690*/  LDL.LU R23, [R1+0x14c] ;  /* 0x00014c0001177983 */ /* 0x000f280000300800 */
[----:B------:R-:W4:Y:S04]  /*586a0*/  LDL.LU R16, [R1+0x180] ;  /* 0x0001800001107983 */ /* 0x000f280000300800 */
[----:B------:R-:W4:Y:S04]  /*586b0*/  LDL.LU R17, [R1+0x184] ;  /* 0x0001840001117983 */ /* 0x000f280000300800 */
[----:B------:R-:W4:Y:S04]  /*586c0*/  LDL.LU R18, [R1+0x188] ;  /* 0x0001880001127983 */ /* 0x000f280000300800 */
[----:B------:R-:W4:Y:S04]  /*586d0*/  LDL.LU R19, [R1+0x18c] ;  /* 0x00018c0001137983 */ /* 0x000f280000300800 */
[----:B--2---:R-:W2:Y:S04]  /*586e0*/  LDL.LU R8, [R1+0x1c0] ;  /* 0x0001c00001087983 */ /* 0x004ea80000300800 */
[----:B------:R-:W2:Y:S04]  /*586f0*/  LDL.LU R9, [R1+0x1c4] ;  /* 0x0001c40001097983 */ /* 0x000ea80000300800 */
[----:B---3--:R-:W3:Y:S04]  /*58700*/  LDL.LU R10, [R1+0x1c8] ;  /* 0x0001c800010a7983 */ /* 0x008ee80000300800 */
[----:B------:R-:W3:Y:S04]  /*58710*/  LDL.LU R11, [R1+0x1cc] ;  /* 0x0001cc00010b7983 */ /* 0x000ee80000300800 */
[----:B---3--:R-:W-:Y:S04]  /*58720*/  STL.64 [R1+0x22e8], R10 ;  /* 0x0022e80a01007387 */ /* 0x008fe80000100a00 */
[----:B--2---:R0:W-:Y:S04]  /*58730*/  STL.64 [R1+0x22e0], R8 ;  /* 0x0022e00801007387 */ /* 0x0041e80000100a00 */
[----:B0-----:R-:W2:Y:S04]  /*58740*/  LDL.LU R8, [R1+0x1e0] ;  /* 0x0001e00001087983 */ /* 0x001ea80000300800 */
[----:B------:R-:W2:Y:S04]  /*58750*/  LDL.LU R9, [R1+0x1e4] ;  /* 0x0001e40001097983 */ /* 0x000ea80000300800 */
[----:B------:R-:W3:Y:S04]  /*58760*/  LDL.LU R10, [R1+0x1e8] ;  /* 0x0001e800010a7983 */ /* 0x000ee80000300800 */
[----:B------:R-:W3:Y:S04]  /*58770*/  LDL.LU R11, [R1+0x1ec] ;  /* 0x0001ec00010b7983 */ /* 0x000ee80000300800 */
[----:B---3--:R0:W-:Y:S04]  /*58780*/  STL.64 [R1+0x22f8], R10 ;  /* 0x0022f80a01007387 */ /* 0x0081e80000100a00 */
[----:B0-----:R-:W3:Y:S04]  /*58790*/  LDL.LU R10, [R1] ;  /* 0x00000000010a7983 */ /* 0x001ee80000300800 */
[----:B------:R-:W3:Y:S04]  /*587a0*/  LDL.LU R11, [R1+0x4] ;  /* 0x00000400010b7983 */ /* 0x000ee80000300800 */
[----:B--2---:R0:W-:Y:S04]  /*587b0*/  STL.64 [R1+0x22f0], R8 ;  /* 0x0022f00801007387 */ /* 0x0041e80000100a00 */
[----:B0-----:R-:W2:Y:S01]  /*587c0*/  LDL.LU R8, [R1+0x8] ;  /* 0x0000080001087983 */ /* 0x001ea20000300800 */
[----:B------:R-:W-:-:S03]  /*587d0*/  IMAD.MOV.U32 R9, RZ, RZ, R0 ;  /* 0x000000ffff097224 */ /* 0x000fc600078e0000 */
[----:B------:R-:W4:Y:S04]  /*587e0*/  LDL.LU R0, [R1+0x2404] ;  /* 0x0024040001007983 */ /* 0x000f280000300800 */
[----:B---3--:R-:W-:Y:S04]  /*587f0*/  STL.64 [R1+0x2310], R10 ;  /* 0x0023100a01007387 */ /* 0x008fe80000100a00 */
[----:B--2---:R-:W-:Y:S04]  /*58800*/  STL.64 [R1+0x2328], R8 ;  /* 0x0023280801007387 */ /* 0x004fe80000100a00 */
[----:B----4-:R-:W-:Y:S04]  /*58810*/  STL.64 [R1+0x22c8], R18 ;  /* 0x0022c81201007387 */ /* 0x010fe80000100a00 */
[----:B------:R0:W-:Y:S04]  /*58820*/  STL.64 [R1+0x22c0], R16 ;  /* 0x0022c01001007387 */ /* 0x0001e80000100a00 */
[----:B0-----:R-:W2:Y:S04]  /*58830*/  LDL.LU R16, [R1+0x1a0] ;  /* 0x0001a00001107983 */ /* 0x001ea80000300800 */
[----:B------:R-:W2:Y:S04]  /*58840*/  LDL.LU R17, [R1+0x1a4] ;  /* 0x0001a40001117983 */ /* 0x000ea80000300800 */
[----:B------:R-:W3:Y:S04]  /*58850*/  LDL.LU R18, [R1+0x1a8] ;  /* 0x0001a80001127983 */ /* 0x000ee80000300800 */
[----:B------:R-:W3:Y:S04]  /*58860*/  LDL.LU R19, [R1+0x1ac] ;  /* 0x0001ac0001137983 */ /* 0x000ee80000300800 */
[----:B------:R-:W4:Y:S01]  /*58870*/  LDL.LU R10, [R1+0x10] ;  /* 0x00001000010a7983 */ /* 0x000f220000300800 */
[----:B------:R-:W-:-:S03]  /*58880*/  IMAD.MOV.U32 R11, RZ, RZ, R0 ;  /* 0x000000ffff0b7224 */ /* 0x000fc600078e0000 */
[----:B------:R-:W2:Y:S04]  /*58890*/  LDL.LU R0, [R1+0x2400] ;  /* 0x0024000001007983 */ /* 0x000ea80000300800 */
[----:B----4-:R-:W-:Y:S04]  /*588a0*/  STL.64 [R1+0x2340], R10 ;  /* 0x0023400a01007387 */ /* 0x010fe80000100a00 */
[----:B---3--:R-:W-:Y:S04]  /*588b0*/  STL.64 [R1+0x2308], R18 ;  /* 0x0023081201007387 */ /* 0x008fe80000100a00 */
[----:B--2---:R0:W-:Y:S04]  /*588c0*/  STL.64 [R1+0x2300], R16 ;  /* 0x0023001001007387 */ /* 0x0041e80000100a00 */
        /* <DEDUP_REMOVED lines=16> */
[----:B------:R-:W2:Y:S01]  /*589d0*/  LDL.LU R8, [R1+0x28] ;  /* 0x0000280001087983 */ /* 0x000ea20000300800 */
[----:B------:R-:W-:-:S03]  /*589e0*/  IMAD.MOV.U32 R9, RZ, RZ, R0 ;  /* 0x000000ffff097224 */ /* 0x000fc600078e0000 */
[----:B------:R-:W3:Y:S04]  /*589f0*/  LDL.LU R0, [R1+0x23f8] ;  /* 0x0023f80001007983 */ /* 0x000ee80000300800 */
[----:B----4-:R-:W-:Y:S04]  /*58a00*/  STL.64 [R1+0x2370], R10 ;  /* 0x0023700a01007387 */ /* 0x010fe80000100a00 */
[----:B--2---:R-:W-:Y:S04]  /*58a10*/  STL.64 [R1+0x2388], R8 ;  /* 0x0023880801007387 */ /* 0x004fe80000100a00 */
[----:B---3--:R-:W-:Y:S04]  /*58a20*/  STL.64 [R1+0x2338], R18 ;  /* 0x0023381201007387 */ /* 0x008fe80000100a00 */
        /* <DEDUP_REMOVED lines=37> */
[----:B------:R-:W4:Y:S04]  /*58c80*/  LDL.LU R0, [R1+0x23e8] ;  /* 0x0023e80001007983 */ /* 0x000f280000300800 */
        /* <DEDUP_REMOVED lines=20> */
[----:B0-----:R-:W4:Y:S04]  /*58dd0*/  LDL.LU R16, [R1+0x330] ;  /* 0x0003300001107983 */ /* 0x001f280000300800 */
[----:B------:R-:W4:Y:S04]  /*58de0*/  LDL.LU R17, [R1+0x334] ;  /* 0x0003340001117983 */ /* 0x000f280000300800 */
[----:B------:R-:W4:Y:S04]  /*58df0*/  LDL.LU R18, [R1+0x338] ;  /* 0x0003380001127983 */ /* 0x000f280000300800 */
[----:B------:R-:W4:Y:S04]  /*58e00*/  LDL.LU R19, [R1+0x33c] ;  /* 0x00033c0001137983 */ /* 0x000f280000300800 */
[----:B------:R-:W-:Y:S04]  /*58e10*/  STL.64 [R1+0x22a8], R22 ;  /* 0x0022a81601007387 */ /* 0x000fe80000100a00 */
[----:B------:R0:W-:Y:S04]  /*58e20*/  STL.64 [R1+0x22a0], R20 ;  /* 0x0022a01401007387 */ /* 0x0001e80000100a00 */
        /* <DEDUP_REMOVED lines=9> */
[----:B------:R-:W3:Y:S04]  /*58ec0*/  LDL.LU R27, [R1+0x12c] ;  /* 0x00012c00011b7983 */ /* 0x000ee80000300800 */
[----:B------:R-:W3:Y:S01]  /*58ed0*/  LDL.LU R12, [R1+0x1d68] ;  /* 0x001d6800010c7983 */ /* 0x000ee20000300800 */
[----:B----4-:R-:W-:Y:S03]  /*58ee0*/  HMMA.16816.F32 R8, R4, R8, R16 ;  /* 0x000000080408723c */ /* 0x010fe60000001810 */
[----:B------:R-:W4:Y:S04]  /*58ef0*/  LDL.LU.64 R18, [R1+0x23e0] ;  /* 0x0023e00001127983 */ /* 0x000f280000300a00 */
[----:B------:R-:W4:-:S15]  /*58f00*/  LDL.LU.64 R16, [R1+0x23d8] ;  /* 0x0023d80001107983 */ /* 0x000f1e0000300a00 */
[----:B------:R-:W-:-:S01]  /*58f10*/  NOP ;  /* 0x0000000000007918 */ /* 0x000fc20000000000 */
[----:B------:R-:W-:Y:S04]  /*58f20*/  STL.64 [R1+0x330], R8 ;  /* 0x0003300801007387 */ /* 0x000fe80000100a00 */
[----:B------:R0:W-:Y:S04]  /*58f30*/  STL.64 [R1+0x338], R10 ;  /* 0x0003380a01007387 */ /* 0x0001e80000100a00 */
[----:B0-----:R-:W4:Y:S02]  /*58f40*/  LDL.LU.64 R10, [R1+0x23d0] ;  /* 0x0023d000010a7983 */ /* 0x001f240000300a00 */
[----:B----4-:R-:W-:Y:S02]  /*58f50*/  HMMA.16816.F32 R8, R4, R10, R16 ;  /* 0x0000000a0408723c */ /* 0x010fe40000001810 */
[----:B------:R-:W4:Y:S04]  /*58f60*/  LDL.LU.64 R18, [R1+0x23c8] ;  /* 0x0023c80001127983 */ /* 0x000f280000300a00 */
[----:B------:R-:W4:-:S15]  /*58f70*/  LDL.LU.64 R16, [R1+0x23c0] ;  /* 0x0023c00001107983 */ /* 0x000f1e0000300a00 */
[----:B------:R-:W-:-:S02]  /*58f80*/  NOP ;  /* 0x0000000000007918 */ /* 0x000fc40000000000 */
[----:B------:R0:W-:Y:S04]  /*58f90*/  STL.64 [R1+0x310], R8 ;  /* 0x0003100801007387 */ /* 0x0001e80000100a00 */
[----:B------:R4:W-:Y:S04]  /*58fa0*/  STL.64 [R1+0x318], R10 ;  /* 0x0003180a01007387 */ /* 0x0009e80000100a00 */
[----:B0-----:R-:W4:Y:S02]  /*58fb0*/  LDL.LU.64 R8, [R1+0x23b8] ;  /* 0x0023b80001087983 */ /* 0x001f240000300a00 */
[----:B----4-:R-:W-:Y:S02]  /*58fc0*/  HMMA.16816.F32 R8, R4, R8, R16 ;  /* 0x000000080408723c */ /* 0x010fe40000001810 */
[----:B------:R-:W4:Y:S04]  /*58fd0*/  LDL.LU.64 R18, [R1+0x23b0] ;  /* 0x0023b00001127983 */ /* 0x000f280000300a00 */
[----:B------:R-:W4:-:S15]  /*58fe0*/  LDL.LU.64 R16, [R1+0x23a8] ;  /* 0x0023a80001107983 */ /* 0x000f1e0000300a00 */
[----:B------:R-:W-:-:S02]  /*58ff0*/  NOP ;  /* 0x0000000000007918 */ /* 0x000fc40000000000 */
        /* <DEDUP_REMOVED lines=51> */
[----:B0-----:R-:W2:Y:S04]  /*59330*/  LDL.LU.64 R10, [R1+0x22f8] ;  /* 0x0022f800010a7983 */ /* 0x001ea80000300a00 */
[----:B------:R-:W2:Y:S02]  /*59340*/  LDL.LU.64 R8, [R1+0x22f0] ;  /* 0x0022f00001087983 */ /* 0x000ea40000300a00 */
[----:B--2---:R-:W-:-:S15]  /*59350*/  HMMA.16816.F32 R8, R4, R28, R8 ;  /* 0x0000001c0408723c */ /* 0x004fde0000001808 */
[----:B------:R-:W-:-:S08]  /*59360*/  NOP ;  /* 0x0000000000007918 */ /* 0x000fd00000000000 */
[----:B------:R-:W-:Y:S04]  /*59370*/  STL.64 [R1+0x1e0], R8 ;  /* 0x0001e00801007387 */ /* 0x000fe80000100a00 */
[----:B------:R0:W-:Y:S04]  /*59380*/  STL.64 [R1+0x1e8], R10 ;  /* 0x0001e80a01007387 */ /* 0x0001e80000100a00 */
[----:B0-----:R-:W2:Y:S04]  /*59390*/  LDL.LU.64 R10, [R1+0x22e8] ;  /* 0x0022e800010a7983 */ /* 0x001ea80000300a00 */
[----:B------:R-:W2:Y:S04]  /*593a0*/  LDL.LU.64 R8, [R1+0x22e0] ;  /* 0x0022e00001087983 */ /* 0x000ea80000300a00 */
[----:B------:R-:W3:Y:S04]  /*593b0*/  LDL.LU R28, [R1+0x1d84] ;  /* 0x001d8400011c7983 */ /* 0x000ee80000300800 */
[----:B------:R-:W3:Y:S01]  /*593c0*/  LDL.LU R29, [R1+0x4d8] ;  /* 0x0004d800011d7983 */ /* 0x000ee20000300800 */
[----:B--2---:R-:W-:-:S15]  /*593d0*/  HMMA.16816.F32 R8, R4, R2, R8 ;  /* 0x000000020408723c */ /* 0x004fde0000001808 */
[----:B------:R-:W-:-:S08]  /*593e0*/  NOP ;  /* 0x0000000000007918 */ /* 0x000fd00000000000 */
[----:B------:R-:W-:Y:S04]  /*593f0*/  STL.64 [R1+0x1c0], R8 ;  /* 0x0001c00801007387 */ /* 0x000fe80000100a00 */
[----:B------:R0:W-:Y:S04]  /*59400*/  STL.64 [R1+0x1c8], R10 ;  /* 0x0001c80a01007387 */ /* 0x0001e80000100a00 */
[----:B0-----:R-:W2:Y:S04]  /*59410*/  LDL.LU.64 R10, [R1+0x22d8] ;  /* 0x0022d800010a7983 */ /* 0x001ea80000300a00 */
[----:B------:R-:W4:Y:S04]  /*59420*/  LDL.LU.64 R8, [R1+0x22d0] ;  /* 0x0022d00001087983 */ /* 0x000f280000300a00 */
[----:B------:R-:W3:Y:S04]  /*59430*/  LDL.LU R2, [R1+0x1d74] ;  /* 0x001d740001027983 */ /* 0x000ee80000300800 */
[----:B------:R-:W3:Y:S01]  /*59440*/  LDL.LU R3, [R1+0x1d7c] ;  /* 0x001d7c0001037983 */ /* 0x000ee20000300800 */
[----:B----4-:R-:W-:-:S15]  /*59450*/  HMMA.16816.F32 R16, R4, R8, R16 ;  /* 0x000000080410723c */ /* 0x010fde0000001810 */
[----:B------:R-:W-:-:S08]  /*59460*/  NOP ;  /* 0x0000000000007918 */ /* 0x000fd00000000000 */
[----:B------:R-:W-:Y:S04]  /*59470*/  STL.64 [R1+0x1a0], R16 ;  /* 0x0001a01001007387 */ /* 0x000fe80000100a00 */
[----:B------:R0:W-:Y:S04]  /*59480*/  STL.64 [R1+0x1a8], R18 ;  /* 0x0001a81201007387 */ /* 0x0001e80000100a00 */
[----:B0-----:R-:W2:Y:S04]  /*59490*/  LDL.LU.64 R18, [R1+0x22c8] ;  /* 0x0022c80001127983 */ /* 0x001ea80000300a00 */
[----:B------:R-:W2:Y:S02]  /*594a0*/  LDL.LU.64 R16, [R1+0x22c0] ;  /* 0x0022c00001107983 */ /* 0x000ea40000300a00 */
[----:B--2---:R-:W-:Y:S02]  /*594b0*/  HMMA.16816.F32 R8, R4, R10, R16 ;  /* 0x0000000a0408723c */ /* 0x004fe40000001810 */
[----:B------:R-:W2:Y:S04]  /*594c0*/  LDL.LU.64 R18, [R1+0x22b8] ;  /* 0x0022b80001127983 */ /* 0x000ea80000300a00 */
[----:B------:R-:W4:-:S15]  /*594d0*/  LDL.LU.64 R16, [R1+0x22b0] ;  /* 0x0022b00001107983 */ /* 0x000f1e0000300a00 */
[----:B------:R-:W-:-:S02]  /*594e0*/  NOP ;  /* 0x0000000000007918 */ /* 0x000fc40000000000 */
[----:B------:R0:W-:Y:S04]  /*594f0*/  STL.64 [R1+0x180], R8 ;  /* 0x0001800801007387 */ /* 0x0001e80000100a00 */
[----:B------:R1:W-:Y:S04]  /*59500*/  STL.64 [R1+0x188], R10 ;  /* 0x0001880a01007387 */ /* 0x0003e80000100a00 */
[----:B0-----:R-:W3:Y:S04]  /*59510*/  LDL.LU R8, [R1+0xc0] ;  /* 0x0000c00001087983 */ /* 0x001ee80000300800 */
[----:B------:R-:W3:Y:S04]  /*59520*/  LDL.LU R9, [R1+0xc4] ;  /* 0x0000c40001097983 */ /* 0x000ee80000300800 */
[----:B-1----:R-:W3:Y:S04]  /*59530*/  LDL.LU R10, [R1+0xc8] ;  /* 0x0000c800010a7983 */ /* 0x002ee80000300800 */
        /* <DEDUP_REMOVED lines=9> */
[----:B------:R-:W3:-:S15]  /*595d0*/  LDL.LU.64 R20, [R1+0x2290] ;  /* 0x0022900001147983 */ /* 0x000ede0000300a00 */
[----:B------:R-:W-:-:S02]  /*595e0*/  NOP ;  /* 0x0000000000007918 */ /* 0x000fc40000000000 */
[----:B------:R0:W-:Y:S04]  /*595f0*/  STL.64 [R1+0x140], R16 ;  /* 0x0001401001007387 */ /* 0x0001e80000100a00 */
[----:B------:R1:W-:Y:S04]  /*59600*/  STL.64 [R1+0x148], R18 ;  /* 0x0001481201007387 */ /* 0x0003e80000100a00 */
[----:B0-----:R-:W4:Y:S04]  /*59610*/  LDL.LU R16, [R1+0xd0] ;  /* 0x0000d00001107983 */ /* 0x001f280000300800 */
[----:B------:R-:W4:Y:S04]  /*59620*/  LDL.LU R17, [R1+0xd4] ;  /* 0x0000d40001117983 */ /* 0x000f280000300800 */
[----:B-1----:R-:W4:Y:S04]  /*59630*/  LDL.LU R18, [R1+0xd8] ;  /* 0x0000d80001127983 */ /* 0x002f280000300800 */
[----:B------:R-:W4:Y:S01]  /*59640*/  LDL.LU R19, [R1+0xdc] ;  /* 0x0000dc0001137983 */ /* 0x000f220000300800 */
[----:B---3--:R-:W-:-:S15]  /*59650*/  HMMA.16816.F32 R24, R4, R20, R24 ;  /* 0x000000140418723c */ /* 0x008fde0000001818 */
[----:B------:R-:W-:-:S08]  /*59660*/  NOP ;  /* 0x0000000000007918 */ /* 0x000fd00000000000 */
[----:B------:R-:W-:Y:S04]  /*59670*/  STL.64 [R1+0x120], R24 ;  /* 0x0001201801007387 */ /* 0x000fe80000100a00 */
[----:B------:R0:W-:Y:S04]  /*59680*/  STL.64 [R1+0x128], R26 ;  /* 0x0001281a01007387 */ /* 0x0001e80000100a00 */
[----:B0-----:R-:W2:Y:S04]  /*59690*/  LDL.LU.64 R26, [R1+0x2288] ;  /* 0x00228800011a7983 */ /* 0x001ea80000300a00 */
[----:B------:R-:W2:Y:S04]  /*596a0*/  LDL.LU.64 R24, [R1+0x2280] ;  /* 0x0022800001187983 */ /* 0x000ea80000300a00 */
[----:B------:R-:W3:Y:S01]  /*596b0*/  LDL.LU R21, [R1+0x1d6c] ;  /* 0x001d6c0001157983 */ /* 0x000ee20000300800 */
[----:B--2---:R-:W-:-:S15]  /*596c0*/  HMMA.16816.F32 R24, R4, R22, R24 ;  /* 0x000000160418723c */ /* 0x004fde0000001818 */
[----:B------:R-:W-:-:S08]  /*596d0*/  NOP ;  /* 0x0000000000007918 */ /* 0x000fd00000000000 */
[----:B------:R-:W-:Y:S04]  /*596e0*/  STL.64 [R1+0xf0], R24 ;  /* 0x0000f01801007387 */ /* 0x000fe80000100a00 */
[----:B------:R0:W-:Y:S04]  /*596f0*/  STL.64 [R1+0xf8], R26 ;  /* 0x0000f81a01007387 */ /* 0x0001e80000100a00 */
[----:B0-----:R-:W2:Y:S04]  /*59700*/  LDL.LU.64 R26, [R1+0x2278] ;  /* 0x00227800011a7983 */ /* 0x001ea80000300a00 */
[----:B------:R-:W4:Y:S01]  /*59710*/  LDL.LU.64 R24, [R1+0x2270] ;  /* 0x0022700001187983 */ /* 0x000f220000300a00 */
[----:B------:R-:W-:Y:S01]  /*59720*/  IMAD R14, R14, 0x100, R2 ;  /* 0x000001000e0e7824 */ /* 0x000fe200078e0202 */
[----:B------:R-:W-:-:S02]  /*59730*/  F2FP.F16.E4M3.UNPACK_B R2, R29.H1 ;  /* 0x0000001dff02723e */ /* 0x000fc400030006ff */
[----:B------:R-:W-:Y:S01]  /*59740*/  F2FP.F16.E4M3.UNPACK_B R0, R0.H1 ;  /* 0x00000000ff00723e */ /* 0x000fe200030006ff */
[----:B------:R-:W-:Y:S01]  /*59750*/  IMAD R15, R15, 0x100, R28 ;  /* 0x000001000f0f7824 */ /* 0x000fe200078e021c */
[C---:B----4-:R-:W-:Y:S06]  /*59760*/  HMMA.16816.F32 R16, R4.reuse, R24, R16 ;  /* 0x000000180410723c */ /* 0x050fec0000001810 */
[----:B--2---:R-:W-:-:S15]  /*59770*/  HMMA.16816.F32 R8, R4, R26, R8 ;  /* 0x0000001a0408723c */ /* 0x004fde0000001808 */
[----:B------:R-:W-:-:S02]  /*59780*/  NOP ;  /* 0x0000000000007918 */ /* 0x000fc40000000000 */
[----:B------:R0:W-:Y:S04]  /*59790*/  STL.64 [R1+0xd0], R16 ;  /* 0x0000d01001007387 */ /* 0x0001e80000100a00 */
[----:B------:R-:W-:Y:S04]  /*597a0*/  STL.64 [R1+0xd8], R18 ;  /* 0x0000d81201007387 */ /* 0x000fe80000100a00 */
[----:B------:R-:W-:Y:S04]  /*597b0*/  STL [R1+0xa8], R2 ;  /* 0x0000a80201007387 */ /* 0x000fe80000100800 */
[----:B------:R-:W-:Y:S04]  /*597c0*/  STL.64 [R1+0xc0], R8 ;  /* 0x0000c00801007387 */ /* 0x000fe80000100a00 */
[----:B------:R-:W-:Y:S04]  /*597d0*/  STL [R1+0xac], R0 ;  /* 0x0000ac0001007387 */ /* 0x000fe80000100800 */
[----:B------:R-:W-:Y:S04]  /*597e0*/  STL [R1+0xc8], R10 ;  /* 0x0000c80a01007387 */ /* 0x000fe80000100800 */
[----:B0-----:R-:W2:Y:S04]  /*597f0*/  LDL.LU R16, [R1+0xa0] ;  /* 0x0000a00001107983 */ /* 0x001ea80000300800 */
[----:B------:R-:W2:Y:S04]  /*59800*/  LDL.LU R17, [R1+0xa4] ;  /* 0x0000a40001117983 */ /* 0x000ea80000300800 */
[----:B------:R-:W4:Y:S04]  /*59810*/  LDL.LU R28, [R1+0x518] ;  /* 0x00051800011c7983 */ /* 0x000f280000300800 */
[----:B------:R-:W4:Y:S04]  /*59820*/  LDL.LU R29, [R1+0x51c] ;  /* 0x00051c00011d7983 */ /* 0x000f280000300800 */
[----:B------:R-:W2:Y:S04]  /*59830*/  LDL.LU R26, [R1+0x538] ;  /* 0x00053800011a7983 */ /* 0x000ea80000300800 */
[----:B------:R-:W2:Y:S01]  /*59840*/  LDL.LU R27, [R1+0x53c] ;  /* 0x00053c00011b7983 */ /* 0x000ea20000300800 */
[----:B---3--:R-:W-:-:S03]  /*59850*/  IMAD R12, R12, 0x100, R21 ;  /* 0x000001000c0c7824 */ /* 0x008fc600078e0215 */
[----:B--2---:R0:W-:Y:S04]  /*59860*/  STL.64 [R1+0x2268], R26 ;  /* 0x0022681a01007387 */ /* 0x0041e80000100a00 */
[----:B------:R-:W2:Y:S04]  /*59870*/  LDL.LU R24, [R1+0xb0] ;  /* 0x0000b00001187983 */ /* 0x000ea80000300800 */
[----:B------:R-:W2:Y:S04]  /*59880*/  LDL.LU R25, [R1+0xb4] ;  /* 0x0000b40001197983 */ /* 0x000ea80000300800 */
[----:B0-----:R-:W2:Y:S04]  /*59890*/  LDL.LU R26, [R1+0xb8] ;  /* 0x0000b800011a7983 */ /* 0x001ea80000300800 */
[----:B------:R-:W2:Y:S04]  /*598a0*/  LDL.LU R27, [R1+0xbc] ;  /* 0x0000bc00011b7983 */ /* 0x000ea80000300800 */
[----:B------:R-:W3:Y:S04]  /*598b0*/  LDL.LU R18, [R1+0x558] ;  /* 0x0005580001127983 */ /* 0x000ee80000300800 */
[----:B------:R-:W3:Y:S04]  /*598c0*/  LDL.LU R19, [R1+0x55c] ;  /* 0x00055c0001137983 */ /* 0x000ee80000300800 */
[----:B------:R-:W4:Y:S04]  /*598d0*/  LDL.LU R20, [R1+0x130] ;  /* 0x0001300001147983 */ /* 0x000f280000300800 */
[----:B------:R-:W4:Y:S04]  /*598e0*/  LDL.LU R21, [R1+0x134] ;  /* 0x0001340001157983 */ /* 0x000f280000300800 */
[----:B------:R-:W2:Y:S04]  /*598f0*/  LDL.LU R22, [R1+0x138] ;  /* 0x0001380001167983 */ /* 0x000ea80000300800 */
[----:B------:R-:W2:Y:S04]  /*59900*/  LDL.LU R23, [R1+0x13c] ;  /* 0x00013c0001177983 */ /* 0x000ea80000300800 */
[----:B--2---:R-:W-:Y:S04]  /*59910*/  STL.64 [R1+0x2250], R22 ;  /* 0x0022501601007387 */ /* 0x004fe80000100a00 */
[----:B----4-:R0:W-:Y:S04]  /*59920*/  STL.64 [R1+0x2248], R20 ;  /* 0x0022481401007387 */ /* 0x0101e80000100a00 */
[----:B0-----:R-:W2:Y:S04]  /*59930*/  LDL.LU R20, [R1+0x110] ;  /* 0x0001100001147983 */ /* 0x001ea80000300800 */
[----:B------:R-:W2:Y:S04]  /*59940*/  LDL.LU R21, [R1+0x114] ;  /* 0x0001140001157983 */ /* 0x000ea80000300800 */
[----:B------:R-:W4:Y:S04]  /*59950*/  LDL.LU R22, [R1+0x118] ;  /* 0x0001180001167983 */ /* 0x000f280000300800 */
[----:B------:R-:W4:Y:S01]  /*59960*/  LDL.LU R23, [R1+0x11c] ;  /* 0x00011c0001177983 */ /* 0x000f220000300800 */
[----:B------:R-:W-:Y:S01]  /*59970*/  HMMA.16816.F32 R4, R4, R16, R24 ;  /* 0x000000100404723c */ /* 0x000fe20000001818 */
[----:B------:R-:W-:-:S02]  /*59980*/  IMAD.MOV.U32 R0, RZ, RZ, R11 ;  /* 0x000000ffff007224 */ /* 0x000fc400078e000b */
[----:B------:R-:W-:Y:S01]  /*59990*/  IMAD R13, R13, 0x100, R3 ;  /* 0x000001000d0d7824 */ /* 0x000fe200078e0203 */
[----:B----4-:R-:W-:Y:S04]  /*599a0*/  STL.64 [R1+0x2260], R22 ;  /* 0x0022601601007387 */ /* 0x010fe80000100a00 */
[----:B--2---:R0:W-:Y:S04]  /*599b0*/  STL.64 [R1+0x2258], R20 ;  /* 0x0022581401007387 */ /* 0x0041e80000100a00 */
[----:B0-----:R-:W2:Y:S04]  /*599c0*/  LDL.LU R20, [R1+0xe0] ;  /* 0x0000e00001147983 */ /* 0x001ea80000300800 */
[----:B------:R-:W2:Y:S04]  /*599d0*/  LDL.LU R21, [R1+0xe4] ;  /* 0x0000e40001157983 */ /* 0x000ea80000300800 */
[----:B------:R-:W2:Y:S04]  /*599e0*/  LDL.LU R22, [R1+0xe8] ;  /* 0x0000e80001167983 */ /* 0x000ea80000300800 */
[----:B------:R-:W2:Y:S04]  /*599f0*/  LDL.LU R23, [R1+0xec] ;  /* 0x0000ec0001177983 */ /* 0x000ea80000300800 */
[----:B------:R-:W4:Y:S04]  /*59a00*/  LDL.LU R8, [R1+0x150] ;  /* 0x0001500001087983 */ /* 0x000f280000300800 */
[----:B------:R-:W4:Y:S04]  /*59a10*/  LDL.LU R9, [R1+0x154] ;  /* 0x0001540001097983 */ /* 0x000f280000300800 */
[----:B------:R-:W4:Y:S04]  /*59a20*/  LDL.LU R10, [R1+0x158] ;  /* 0x00015800010a7983 */ /* 0x000f280000300800 */
[----:B------:R-:W4:Y:S04]  /*59a30*/  LDL.LU R11, [R1+0x15c] ;  /* 0x00015c00010b7983 */ /* 0x000f280000300800 */
[----:B------:R-:W4:Y:S04]  /*59a40*/  LDL.LU R2, [R1+0x5c8] ;  /* 0x0005c80001027983 */ /* 0x000f280000300800 */
[----:B------:R-:W4:Y:S04]  /*59a50*/  LDL.LU R3, [R1+0x5cc] ;  /* 0x0005cc0001037983 */ /* 0x000f280000300800 */
[----:B------:R-:W-:Y:S04]  /*59a60*/  STL [R1+0x1fe0], R0 ;  /* 0x001fe00001007387 */ /* 0x000fe80000100800 */
[----:B------:R-:W3:Y:S04]  /*59a70*/  LDL.LU.64 R26, [R1+0x2268] ;  /* 0x00226800011a7983 */ /* 0x000ee80000300a00 */
[----:B------:R-:W-:Y:S04]  /*59a80*/  STL.64 [R1+0xb0], R4 ;  /* 0x0000b00401007387 */ /* 0x000fe80000100a00 */
[----:B------:R0:W-:Y:S04]  /*59a90*/  STL.64 [R1+0xb8], R6 ;  /* 0x0000b80601007387 */ /* 0x0001e80000100a00 */
[----:B0-----:R-:W2:Y:S01]  /*59aa0*/  LDL.LU.64 R6, [R1+0xa8] ;  /* 0x0000a80001067983 */ /* 0x001ea20000300a00 */
[----:B------:R-:W-:-:S02]  /*59ab0*/  F2FP.F16.E4M3.UNPACK_B R12, R12 ;  /* 0x0000000cff0c723e */ /* 0x000fc400020006ff */
[----:B------:R-:W-:Y:S02]  /*59ac0*/  F2FP.F16.E4M3.UNPACK_B R14, R14 ;  /* 0x0000000eff0e723e */ /* 0x000fe400020006ff */
[----:B------:R-:W-:Y:S02]  /*59ad0*/  F2FP.F16.E4M3.UNPACK_B R13, R13 ;  /* 0x0000000dff0d723e */ /* 0x000fe400020006ff */
[----:B------:R-:W-:Y:S01]  /*59ae0*/  F2FP.F16.E4M3.UNPACK_B R15, R15 ;  /* 0x0000000fff0f723e */ /* 0x000fe200020006ff */
[----:B------:R-:W4:Y:S04]  /*59af0*/  LDL.LU R16, [R1+0x5e8] ;  /* 0x0005e80001107983 */ /* 0x000f280000300800 */
[----:B------:R-:W4:Y:S02]  /*59b00*/  LDL.LU R17, [R1+0x5ec] ;  /* 0x0005ec0001117983 */ /* 0x000f240000300800 */
        /* <DEDUP_REMOVED lines=8> */
[----:B------:R-:W-:Y:S02]  /*59b90*/  IMAD.MOV.U32 R28, RZ, RZ, R7 ;  /* 0x000000ffff1c7224 */ /* 0x000fe400078e0007 */
[----:B------:R-:W-:-:S03]  /*59ba0*/  IMAD.MOV.U32 R29, RZ, RZ, R6 ;  /* 0x000000ffff1d7224 */ /* 0x000fc600078e0006 */
        /* <DEDUP_REMOVED lines=8> */
[----:B---3--:R-:W-:-:S02]  /*59c30*/  F2FP.F16.E4M3.UNPACK_B R6, R26.H1 ;  /* 0x0000001aff06723e */ /* 0x008fc400030006ff */
[----:B------:R-:W-:Y:S02]  /*59c40*/  F2FP.F16.E4M3.UNPACK_B R7, R27.H1 ;  /* 0x0000001bff07723e */ /* 0x000fe400030006ff */
[----:B------:R-:W-:Y:S02]  /*59c50*/  F2FP.F16.E4M3.UNPACK_B R4, R18.H1 ;  /* 0x00000012ff04723e */ /* 0x000fe400030006ff */
[----:B------:R-:W-:-:S07]  /*59c60*/  F2FP.F16.E4M3.UNPACK_B R5, R19.H1 ;  /* 0x00000013ff05723e */ /* 0x000fce00030006ff */
[----:B----4-:R-:W-:Y:S01]  /*59c70*/  HMMA.16816.F32 R8, R12, R4, R8 ;  /* 0x000000040c08723c */ /* 0x010fe20000001808 */
[----:B------:R-:W-:Y:S02]  /*59c80*/  IMAD.MOV.U32 R29, RZ, RZ, R25 ;  /* 0x000000ffff1d7224 */ /* 0x000fe400078e0019 */
[----:B------:R-:W-:-:S03]  /*59c90*/  IMAD.MOV.U32 R28, RZ, RZ, R24 ;  /* 0x000000ffff1c7224 */ /* 0x000fc600078e0018 */
[----:B------:R0:W-:Y:S04]  /*59ca0*/  STL [R1+0x20fc], R29 ;  /* 0x0020fc1d01007387 */ /* 0x0001e80000100800 */
[----:B------:R1:W-:Y:S01]  /*59cb0*/  STL [R1+0x20f8], R28 ;  /* 0x0020f81c01007387 */ /* 0x0003e20000100800 */
[----:B0-----:R-:W-:Y:S02]  /*59cc0*/  IMAD.MOV.U32 R29, RZ, RZ, R6 ;  /* 0x000000ffff1d7224 */ /* 0x001fe400078e0006 */
[----:B-1----:R-:W-:Y:S01]  /*59cd0*/  IMAD.MOV.U32 R28, RZ, RZ, R7 ;  /* 0x000000ffff1c7224 */ /* 0x002fe200078e0007 */
[----:B------:R-:W-:Y:S01]  /*59ce0*/  F2FP.F16.E4M3.UNPACK_B R0, R17.H1 ;  /* 0x00000011ff00723e */ /* 0x000fe200030006ff */
[----:B--2---:R-:W-:-:S15]  /*59cf0*/  HMMA.16816.F32 R20, R12, R6, R20 ;  /* 0x000000060c14723c */ /* 0x004fde0000001814 */
[----:B------:R-:W-:-:S08]  /*59d00*/  NOP ;  /* 0x0000000000007918 */ /* 0x000fd00000000000 */
[----:B------:R-:W-:Y:S04]  /*59d10*/  STL.64 [R1+0x780], R20 ;  /* 0x0007801401007387 */ /* 0x000fe80000100a00 */
[----:B------:R-:W-:Y:S04]  /*59d20*/  STL.64 [R1+0x788], R22 ;  /* 0x0007881601007387 */ /* 0x000fe80000100a00 */
[----:B------:R0:W-:Y:S04]  /*59d30*/  STL [R1+0x2104], R28 ;  /* 0x0021041c01007387 */ /* 0x0001e80000100800 */
[----:B------:R1:W-:Y:S04]  /*59d40*/  STL [R1+0x2100], R29 ;  /* 0x0021001d01007387 */ /* 0x0003e80000100800 */
[----:B------:R2:W-:Y:S04]  /*59d50*/  STL.64 [R1+0x790], R8 ;  /* 0x0007900801007387 */ /* 0x0005e80000100a00 */
[----:B------:R3:W-:Y:S01]  /*59d60*/  STL.64 [R1+0x798], R10 ;  /* 0x0007980a01007387 */ /* 0x0007e20000100a00 */
[----:B0-----:R-:W-:-:S02]  /*59d70*/  IMAD.MOV.U32 R28, RZ, RZ, R4 ;  /* 0x000000ffff1c7224 */ /* 0x001fc400078e0004 */
[----:B-1----:R-:W-:Y:S01]  /*59d80*/  IMAD.MOV.U32 R29, RZ, RZ, R5 ;  /* 0x000000ffff1d7224 */ /* 0x002fe200078e0005 */
[----:B------:R-:W-:Y:S01]  /*59d90*/  F2FP.F16.E4M3.UNPACK_B R4, R16.H1 ;  /* 0x00000010ff04723e */ /* 0x000fe200030006ff */
[----:B--2---:R-:W2:Y:S04]  /*59da0*/  LDL.LU R8, [R1+0x170] ;  /* 0x0001700001087983 */ /* 0x004ea80000300800 */
[----:B------:R-:W2:Y:S04]  /*59db0*/  LDL.LU R9, [R1+0x174] ;  /* 0x0001740001097983 */ /* 0x000ea80000300800 */
[----:B---3--:R-:W2:Y:S04]  /*59dc0*/  LDL.LU R10, [R1+0x178] ;  /* 0x00017800010a7983 */ /* 0x008ea80000300800 */
[----:B------:R-:W2:Y:S04]  /*59dd0*/  LDL.LU R11, [R1+0x17c] ;  /* 0x00017c00010b7983 */ /* 0x000ea80000300800 */
[----:B------:R-:W-:Y:S04]  /*59de0*/  STL [R1+0x210c], R29 ;  /* 0x00210c1d01007387 */ /* 0x000fe80000100800 */
[----:B------:R-:W-:Y:S04]  /*59df0*/  STL [R1+0x2108], R28 ;  /* 0x0021081c01007387 */ /* 0x000fe80000100800 */
[----:B------:R-:W3:Y:S04]  /*59e00*/  LDL.LU R24, [R1+0x1f0] ;  /* 0x0001f00001187983 */ /* 0x000ee80000300800 */
[----:B------:R-:W-:Y:S04]  /*59e10*/  STL [R1+0x80], R4 ;  /* 0x0000800401007387 */ /* 0x000fe80000100800 */
[----:B------:R-:W-:Y:S04]  /*59e20*/  STL [R1+0x84], R0 ;  /* 0x0000840001007387 */ /* 0x000fe80000100800 */
[----:B------:R-:W3:Y:S04]  /*59e30*/  LDL.LU R25, [R1+0x1f4] ;  /* 0x0001f40001197983 */ /* 0x000ee80000300800 */
[----:B------:R-:W4:Y:S04]  /*59e40*/  LDL.LU R26, [R1+0x1f8] ;  /* 0x0001f800011a7983 */ /* 0x000f280000300800 */
[----:B------:R-:W4:Y:S04]  /*59e50*/  LDL.LU R27, [R1+0x1fc] ;  /* 0x0001fc00011b7983 */ /* 0x000f280000300800 */
[----:B----4-:R-:W-:Y:S04]  /*59e60*/  STL.64 [R1+0x2210], R26 ;  /* 0x0022101a01007387 */ /* 0x010fe80000100a00 */
[----:B---3--:R0:W-:Y:S04]  /*59e70*/  STL.64 [R1+0x2208], R24 ;  /* 0x0022081801007387 */ /* 0x0081e80000100a00 */
[----:B0-----:R-:W3:Y:S04]  /*59e80*/  LDL.LU R24, [R1+0x1d0] ;  /* 0x0001d00001187983 */ /* 0x001ee80000300800 */
[----:B------:R-:W3:Y:S04]  /*59e90*/  LDL.LU R25, [R1+0x1d4] ;  /* 0x0001d40001197983 */ /* 0x000ee80000300800 */
[----:B------:R-:W4:Y:S04]  /*59ea0*/  LDL.LU R26, [R1+0x1d8] ;  /* 0x0001d800011a7983 */ /* 0x000f280000300800 */
[----:B------:R-:W4:Y:S04]  /*59eb0*/  LDL.LU R27, [R1+0x1dc] ;  /* 0x0001dc00011b7983 */ /* 0x000f280000300800 */
[----:B------:R-:W2:Y:S04]  /*59ec0*/  LDL.LU R5, [R1+0x4e8] ;  /* 0x0004e80001057983 */ /* 0x000ea80000300800 */
[----:B------:R-:W2:Y:S01]  /*59ed0*/  LDL.LU R6, [R1+0x4ec] ;  /* 0x0004ec0001067983 */ /* 0x000ea20000300800 */
[----:B------:R-:W-:-:S02]  /*59ee0*/  F2FP.F16.E4M3.UNPACK_B R2, R2.H1 ;  /* 0x00000002ff02723e */ /* 0x000fc400030006ff */
[----:B------:R-:W-:Y:S01]  /*59ef0*/  F2FP.F16.E4M3.UNPACK_B R3, R3.H1 ;  /* 0x00000003ff03723e */ /* 0x000fe200030006ff */
[----:B----4-:R0:W-:Y:S04]  /*59f00*/  STL.64 [R1+0x2220], R26 ;  /* 0x0022201a01007387 */ /* 0x0101e80000100a00 */
[----:B0-----:R-:W4:Y:S04]  /*59f10*/  LDL.LU.64 R26, [R1+0x80] ;  /* 0x00008000011a7983 */ /* 0x001f280000300a00 */
[----:B---3--:R0:W-:Y:S04]  /*59f20*/  STL.64 [R1+0x2218], R24 ;  /* 0x0022181801007387 */ /* 0x0081e80000100a00 */
[----:B0-----:R-:W3:Y:S04]  /*59f30*/  LDL.LU R24, [R1+0x5b8] ;  /* 0x0005b80001187983 */ /* 0x001ee80000300800 */
[----:B------:R-:W4:Y:S04]  /*59f40*/  LDL.LU R25, [R1+0x5bc] ;  /* 0x0005bc0001197983 */ /* 0x000f280000300800 */
[----:B------:R-:W3:Y:S01]  /*59f50*/  LDL.LU R7, [R1+0x4f8] ;  /* 0x0004f80001077983 */ /* 0x000ee20000300800 */
[----:B--2---:R-:W-:Y:S06]  /*59f60*/  HMMA.16816.F32 R8, R12, R2, R8 ;  /* 0x000000020c08723c */ /* 0x004fec0000001808 */
[----:B------:R-:W-:-:S02]  /*59f70*/  IMAD.MOV.U32 R29, RZ, RZ, R2 ;  /* 0x000000ffff1d7224 */ /* 0x000fc400078e0002 */
[----:B------:R-:W-:Y:S01]  /*59f80*/  IMAD.MOV.U32 R28, RZ, RZ, R3 ;  /* 0x000000ffff1c7224 */ /* 0x000fe200078e0003 */
[----:B---3--:R-:W-:Y:S04]  /*59f90*/  STL.64 [R1+0x2240], R6 ;  /* 0x0022400601007387 */ /* 0x008fe80000100a00 */
[----:B------:R0:W-:Y:S04]  /*59fa0*/  STL [R1+0x2238], R5 ;  /* 0x0022380501007387 */ /* 0x0001e80000100800 */
[----:B------:R-:W2:Y:S04]  /*59fb0*/  LDL.LU R4, [R1+0x190] ;  /* 0x0001900001047983 */ /* 0x000ea80000300800 */
[----:B0-----:R-:W2:Y:S04]  /*59fc0*/  LDL.LU R5, [R1+0x194] ;  /* 0x0001940001057983 */ /* 0x001ea80000300800 */
[----:B------:R-:W2:Y:S04]  /*59fd0*/  LDL.LU R6, [R1+0x198] ;  /* 0x0001980001067983 */ /* 0x000ea80000300800 */
[----:B------:R-:W2:Y:S04]  /*59fe0*/  LDL.LU R7, [R1+0x19c] ;  /* 0x00019c0001077983 */ /* 0x000ea80000300800 */
[----:B------:R-:W3:Y:S04]  /*59ff0*/  LDL.LU R0, [R1+0x4fc] ;  /* 0x0004fc0001007983 */ /* 0x000ee80000300800 */
[----:B------:R-:W3:Y:S04]  /*5a000*/  LDL.LU R18, [R1+0x508] ;  /* 0x0005080001127983 */ /* 0x000ee80000300800 */
[----:B------:R-:W3:Y:S04]  /*5a010*/  LDL.LU R19, [R1+0x50c] ;  /* 0x00050c0001137983 */ /* 0x000ee80000300800 */
[----:B------:R-:W-:Y:S04]  /*5a020*/  STL.64 [R1+0x7a0], R8 ;  /* 0x0007a00801007387 */ /* 0x000fe80000100a00 */
[----:B------:R-:W-:Y:S04]  /*5a030*/  STL.64 [R1+0x7a8], R10 ;  /* 0x0007a80a01007387 */ /* 0x000fe80000100a00 */
[----:B------:R-:W3:Y:S04]  /*5a040*/  LDL.LU R2, [R1+0x528] ;  /* 0x0005280001027983 */ /* 0x000ee80000300800 */
[----:B------:R-:W3:Y:S04]  /*5a050*/  LDL.LU R3, [R1+0x52c] ;  /* 0x00052c0001037983 */ /* 0x000ee80000300800 */
[----:B------:R-:W2:Y:S04]  /*5a060*/  LDL.LU R20, [R1+0x210] ;  /* 0x0002100001147983 */ /* 0x000ea80000300800 */
[----:B------:R-:W2:Y:S04]  /*5a070*/  LDL.LU R21, [R1+0x214] ;  /* 0x0002140001157983 */ /* 0x000ea80000300800 */
[----:B------:R-:W3:Y:S04]  /*5a080*/  LDL.LU R22, [R1+0x218] ;  /* 0x0002180001167983 */ /* 0x000ee80000300800 */
[----:B------:R-:W3:Y:S01]  /*5a090*/  LDL.LU R23, [R1+0x21c] ;  /* 0x00021c0001177983 */ /* 0x000ee20000300800 */
[----:B------:R-:W-:-:S02]  /*5a0a0*/  F2FP.F16.E4M3.UNPACK_B R24, R24.H1 ;  /* 0x00000018ff18723e */ /* 0x000fc400030006ff */
[----:B----4-:R-:W-:Y:S01]  /*5a0b0*/  F2FP.F16.E4M3.UNPACK_B R25, R25.H1 ;  /* 0x00000019ff19723e */ /* 0x010fe200030006ff */
[----:B---3--:R-:W-:Y:S04]  /*5a0c0*/  STL.64 [R1+0x2230], R22 ;  /* 0x0022301601007387 */ /* 0x008fe80000100a00 */
[----:B--2---:R0:W-:Y:S04]  /*5a0d0*/  STL.64 [R1+0x2228], R20 ;  /* 0x0022281401007387 */ /* 0x0041e80000100a00 */
[----:B0-----:R-:W2:Y:S04]  /*5a0e0*/  LDL.LU R20, [R1+0x1b0] ;  /* 0x0001b00001147983 */ /* 0x001ea80000300800 */
[----:B------:R-:W2:Y:S04]  /*5a0f0*/  LDL.LU R21, [R1+0x1b4] ;  /* 0x0001b40001157983 */ /* 0x000ea80000300800 */
[----:B------:R-:W2:Y:S04]  /*5a100*/  LDL.LU R22, [R1+0x1b8] ;  /* 0x0001b80001167983 */ /* 0x000ea80000300800 */
[----:B------:R-:W2:Y:S01]  /*5a110*/  LDL.LU R23, [R1+0x1bc] ;  /* 0x0001bc0001177983 */ /* 0x000ea20000300800 */
[----:B------:R-:W-:Y:S03]  /*5a120*/  HMMA.16816.F32 R4, R12, R26, R4 ;  /* 0x0000001a0c04723c */ /* 0x000fe60000001804 */
[----:B------:R-:W3:Y:S04]  /*5a130*/  LDL.LU R8, [R1+0x230] ;  /* 0x0002300001087983 */ /* 0x000ee80000300800 */
[----:B------:R-:W3:Y:S04]  /*5a140*/  LDL.LU R9, [R1+0x234] ;  /* 0x0002340001097983 */ /* 0x000ee80000300800 */
[----:B------:R-:W3:Y:S04]  /*5a150*/  LDL.LU R10, [R1+0x238] ;  /* 0x00023800010a7983 */ /* 0x000ee80000300800 */
[----:B------:R-:W3:Y:S04]  /*5a160*/  LDL.LU R11, [R1+0x23c] ;  /* 0x00023c00010b7983 */ /* 0x000ee80000300800 */
[----:B------:R-:W4:Y:S04]  /*5a170*/  LDL.LU R16, [R1+0x548] ;  /* 0x0005480001107983 */ /* 0x000f280000300800 */
[----:B------:R-:W3:Y:S04]  /*5a180*/  LDL.LU R17, [R1+0x54c] ;  /* 0x00054c0001117983 */ /* 0x000ee80000300800 */
[----:B------:R0:W-:Y:S04]  /*5a190*/  STL [R1+0x2114], R28 ;  /* 0x0021141c01007387 */ /* 0x0001e80000100800 */
[----:B------:R1:W-:Y:S01]  /*5a1a0*/  STL [R1+0x2110], R29 ;  /* 0x0021101d01007387 */ /* 0x0003e20000100800 */
[----:B0-----:R-:W-:-:S02]  /*5a1b0*/  IMAD.MOV.U32 R28, RZ, RZ, R26 ;  /* 0x000000ffff1c7224 */ /* 0x001fc400078e001a */
[----:B-1----:R-:W-:Y:S01]  /*5a1c0*/  IMAD.MOV.U32 R29, RZ, RZ, R27 ;  /* 0x000000ffff1d7224 */ /* 0x002fe200078e001b */
[----:B------:R-:W-:Y:S04]  /*5a1d0*/  STL.64 [R1+0x7b0], R4 ;  /* 0x0007b00401007387 */ /* 0x000fe80000100a00 */
[----:B------:R0:W-:Y:S04]  /*5a1e0*/  STL.64 [R1+0x7b8], R6 ;  /* 0x0007b80601007387 */ /* 0x0001e80000100a00 */
[----:B0-----:R-:W4:Y:S04]  /*5a1f0*/  LDL.LU.64 R6, [R1+0x2240] ;  /* 0x0022400001067983 */ /* 0x001f280000300a00 */
[----:B------:R-:W3:Y:S04]  /*5a200*/  LDL.LU R5, [R1+0x2238] ;  /* 0x0022380001057983 */ /* 0x000ee80000300800 */
[----:B------:R2:W-:Y:S04]  /*5a210*/  STL.64 [R1+0x78], R24 ;  /* 0x0000781801007387 */ /* 0x0005e80000100a00 */
[----:B------:R-:W-:Y:S04]  /*5a220*/  STL [R1+0x211c], R29 ;  /* 0x00211c1d01007387 */ /* 0x000fe80000100800 */
[----:B------:R-:W-:Y:S01]  /*5a230*/  STL [R1+0x2118], R28 ;  /* 0x0021181c01007387 */ /* 0x000fe20000100800 */
[----:B--2---:R-:W-:Y:S03]  /*5a240*/  HMMA.16816.F32 R24, R12, R24, R20 ;  /* 0x000000180c18723c */ /* 0x004fe60000001814 */
[----:B------:R-:W2:Y:S04]  /*5a250*/  LDL.LU.64 R22, [R1+0x2230] ;  /* 0x0022300001167983 */ /* 0x000ea80000300a00 */
[----:B------:R-:W2:-:S15]  /*5a260*/  LDL.LU.64 R20, [R1+0x2228] ;  /* 0x0022280001147983 */ /* 0x000e9e0000300a00 */
[----:B------:R-:W-:-:S01]  /*5a270*/  NOP ;  /* 0x0000000000007918 */ /* 0x000fc20000000000 */
[----:B------:R-:W-:Y:S04]  /*5a280*/  STL.64 [R1+0x7c0], R24 ;  /* 0x0007c01801007387 */ /* 0x000fe80000100a00 */
[----:B------:R0:W-:Y:S04]  /*5a290*/  STL.64 [R1+0x7c8], R26 ;  /* 0x0007c81a01007387 */ /* 0x0001e80000100a00 */
[----:B0-----:R-:W2:Y:S04]  /*5a2a0*/  LDL.LU.64 R26, [R1+0x2220] ;  /* 0x00222000011a7983 */ /* 0x001ea80000300a00 */
[----:B------:R-:W2:Y:S01]  /*5a2b0*/  LDL.LU.64 R24, [R1+0x2218] ;  /* 0x0022180001187983 */ /* 0x000ea20000300a00 */
[----:B---3--:R-:W-:-:S02]  /*5a2c0*/  F2FP.F16.E4M3.UNPACK_B R4, R5.H1 ;  /* 0x00000005ff04723e */ /* 0x008fc400030006ff */
[----:B----4-:R-:W-:-:S03]  /*5a2d0*/  F2FP.F16.E4M3.UNPACK_B R5, R6.H1 ;  /* 0x00000006ff05723e */ /* 0x010fc600030006ff */
        /* <DEDUP_REMOVED lines=8> */
[----:B------:R-:W-:-:S02]  /*5a360*/  F2FP.F16.E4M3.UNPACK_B R6, R7.H1 ;  /* 0x00000007ff06723e */ /* 0x000fc400030006ff */
[----:B------:R-:W-:Y:S02]  /*5a370*/  F2FP.F16.E4M3.UNPACK_B R7, R0.H1 ;  /* 0x00000000ff07723e */ /* 0x000fe400030006ff */
[----:B------:R-:W-:Y:S02]  /*5a380*/  F2FP.F16.E4M3.UNPACK_B R4, R18.H1 ;  /* 0x00000012ff04723e */ /* 0x000fe400030006ff */
[----:B------:R-:W-:Y:S02]  /*5a390*/  F2FP.F16.E4M3.UNPACK_B R5, R19.H1 ;  /* 0x00000013ff05723e */ /* 0x000fe400030006ff */
[----:B------:R-:W-:Y:S01]  /*5a3a0*/  F2FP.F16.E4M3.UNPACK_B R2, R2.H1 ;  /* 0x00000002ff02723e */ /* 0x000fe200030006ff */
[----:B------:R-:W-:Y:S02]  /*5a3b0*/  IMAD.MOV.U32 R29, RZ, RZ, R6 ;  /* 0x000000ffff1d7224 */ /* 0x000fe400078e0006 */
[----:B------:R-:W-:Y:S01]  /*5a3c0*/  IMAD.MOV.U32 R28, RZ, RZ, R7 ;  /* 0x000000ffff1c7224 */ /* 0x000fe200078e0007 */
[----:B------:R-:W-:Y:S01]  /*5a3d0*/  F2FP.F16.E4M3.UNPACK_B R3, R3.H1 ;  /* 0x00000003ff03723e */ /* 0x000fe200030006ff */
[----:B------:R-:W-:Y:S01]  /*5a3e0*/  HMMA.16816.F32 R20, R12, R4, R20 ;  /* 0x000000040c14723c */ /* 0x000fe20000001814 */
[----:B------:R-:W-:-:S02]  /*5a3f0*/  F2FP.F16.E4M3.UNPACK_B R0, R16.H1 ;  /* 0x00000010ff00723e */ /* 0x000fc400030006ff */
[----:B------:R-:W-:-:S03]  /*5a400*/  F2FP.F16.E4M3.UNPACK_B R16, R17.H1 ;  /* 0x00000011ff10723e */ /* 0x000fc600030006ff */
[----:B--2---:R-:W-:-:S15]  /*5a410*/  HMMA.16816.F32 R24, R12, R6, R24 ;  /* 0x000000060c18723c */ /* 0x004fde0000001818 */
[----:B------:R-:W-:-:S08]  /*5a420*/  NOP ;  /* 0x0000000000007918 */ /* 0x000fd00000000000 */
[----:B------:R-:W-:Y:S04]  /*5a430*/  STL.64 [R1+0x1f0], R24 ;  /* 0x0001f01801007387 */ /* 0x000fe80000100a00 */
[----:B------:R-:W-:Y:S04]  /*5a440*/  STL.64 [R1+0x1f8], R26 ;  /* 0x0001f81a01007387 */ /* 0x000fe80000100a00 */
[----:B------:R0:W-:Y:S04]  /*5a450*/  STL [R1+0x2124], R28 ;  /* 0x0021241c01007387 */ /* 0x0001e80000100800 */
[----:B------:R1:W-:Y:S01]  /*5a460*/  STL [R1+0x2120], R29 ;  /* 0x0021201d01007387 */ /* 0x0003e20000100800 */
[----:B0-----:R-:W-:-:S02]  /*5a470*/  IMAD.MOV.U32 R28, RZ, RZ, R4 ;  /* 0x000000ffff1c7224 */ /* 0x001fc400078e0004 */
[----:B-1----:R-:W-:Y:S02]  /*5a480*/  IMAD.MOV.U32 R29, RZ, RZ, R5 ;  /* 0x000000ffff1d7224 */ /* 0x002fe400078e0005 */
[----:B------:R-:W-:Y:S01]  /*5a490*/  HMMA.16816.F32 R4, R12, R2, R8 ;  /* 0x000000020c04723c */ /* 0x000fe20000001808 */
[----:B------:R-:W-:Y:S04]  /*5a4a0*/  STL.64 [R1+0x210], R20 ;  /* 0x0002101401007387 */ /* 0x000fe80000100a00 */
[----:B------:R-:W-:Y:S04]  /*5a4b0*/  STL.64 [R1+0x218], R22 ;  /* 0x0002181601007387 */ /* 0x000fe80000100a00 */
[----:B------:R-:W-:Y:S04]  /*5a4c0*/  STL [R1+0x58], R2 ;  /* 0x0000580201007387 */ /* 0x000fe80000100800 */
[----:B------:R-:W-:Y:S04]  /*5a4d0*/  STL.64 [R1+0x21c0], R28 ;  /* 0x0021c01c01007387 */ /* 0x000fe80000100a00 */
[----:B------:R-:W-:Y:S04]  /*5a4e0*/  STL [R1+0x50], R0 ;  /* 0x0000500001007387 */ /* 0x000fe80000100800 */
[----:B------:R0:W-:Y:S04]  /*5a4f0*/  STL [R1+0x54], R16 ;  /* 0x0000541001007387 */ /* 0x0001e80000100800 */
[----:B0-----:R-:W2:Y:S04]  /*5a500*/  LDL.LU R16, [R1+0x300] ;  /* 0x0003000001107983 */ /* 0x001ea80000300800 */
[----:B------:R-:W-:Y:S04]  /*5a510*/  STL.64 [R1+0x230], R4 ;  /* 0x0002300401007387 */ /* 0x000fe80000100a00 */
[----:B------:R-:W-:Y:S04]  /*5a520*/  STL.64 [R1+0x238], R6 ;  /* 0x0002380601007387 */ /* 0x000fe80000100a00 */
        /* <DEDUP_REMOVED lines=19> */
[----:B---3--:R0:W-:Y:S04]  /*5a660*/  STL.64 [R1+0x21e0], R18 ;  /* 0x0021e01201007387 */ /* 0x0081e80000100a00 */
[----:B0-----:R-:W3:Y:S04]  /*5a670*/  LDL.64 R18, [R1+0x50] ;  /* 0x0000500001127983 */ /* 0x001ee80000100a00 */
[----:B--2---:R0:W-:Y:S04]  /*5a680*/  STL.64 [R1+0x21d8], R16 ;  /* 0x0021d81001007387 */ /* 0x0041e80000100a00 */
[----:B0-----:R-:W2:Y:S04]  /*5a690*/  LDL.LU R16, [R1+0x568] ;  /* 0x0005680001107983 */ /* 0x001ea80000300800 */
[----:B------:R-:W2:Y:S04]  /*5a6a0*/  LDL.LU R17, [R1+0x56c] ;  /* 0x00056c0001117983 */ /* 0x000ea80000300800 */
[----:B------:R-:W3:Y:S04]  /*5a6b0*/  LDL.LU R4, [R1+0x598] ;  /* 0x0005980001047983 */ /* 0x000ee80000300800 */
[----:B------:R-:W3:Y:S04]  /*5a6c0*/  LDL.LU R5, [R1+0x59c] ;  /* 0x00059c0001057983 */ /* 0x000ee80000300800 */
[----:B----4-:R-:W-:Y:S04]  /*5a6d0*/  STL.64 [R1+0x21f0], R6 ;  /* 0x0021f00601007387 */ /* 0x010fe80000100a00 */
[----:B---3--:R0:W-:Y:S04]  /*5a6e0*/  STL.64 [R1+0x21e8], R4 ;  /* 0x0021e80401007387 */ /* 0x0081e80000100a00 */
[----:B0-----:R-:W3:Y:S04]  /*5a6f0*/  LDL.LU R4, [R1+0x270] ;  /* 0x0002700001047983 */ /* 0x001ee80000300800 */
        /* <DEDUP_REMOVED lines=18> */
[----:B------:R-:W-:-:S03]  /*5a820*/  IMAD.MOV.U32 R0, RZ, RZ, R3 ;  /* 0x000000ffff007224 */ /* 0x000fc600078e0003 */
[----:B------:R-:W4:Y:S04]  /*5a830*/  LDL.LU R9, [R1+0x324] ;  /* 0x0003240001097983 */ /* 0x000f280000300800 */
[----:B------:R-:W4:Y:S04]  /*5a840*/  LDL.LU R10, [R1+0x328] ;  /* 0x00032800010a7983 */ /* 0x000f280000300800 */
[----:B------:R-:W4:Y:S04]  /*5a850*/  LDL.LU R11, [R1+0x32c] ;  /* 0x00032c00010b7983 */ /* 0x000f280000300800 */
[----:B------:R-:W4:Y:S04]  /*5a860*/  LDL.LU R3, [R1+0x5f8] ;  /* 0x0005f80001037983 */ /* 0x000f280000300800 */
[----:B------:R-:W4:Y:S04]  /*5a870*/  LDL.LU R2, [R1+0x5fc] ;  /* 0x0005fc0001027983 */ /* 0x000f280000300800 */
[----:B------:R-:W-:Y:S01]  /*5a880*/  STL [R1+0x1fe4], R0 ;  /* 0x001fe40001007387 */ /* 0x000fe20000100800 */
[----:B---3--:R-:W-:-:S15]  /*5a890*/  HMMA.16816.F32 R4, R12, R18, R4 ;  /* 0x000000120c04723c */ /* 0x008fde0000001804 */
[----:B------:R-:W-:-:S08]  /*5a8a0*/  NOP ;  /* 0x0000000000007918 */ /* 0x000fd00000000000 */
[----:B------:R-:W-:Y:S04]  /*5a8b0*/  STL.64 [R1+0x250], R4 ;  /* 0x0002500401007387 */ /* 0x000fe80000100a00 */
[----:B------:R0:W-:Y:S04]  /*5a8c0*/  STL.64 [R1+0x258], R6 ;  /* 0x0002580601007387 */ /* 0x0001e80000100a00 */
[----:B0-----:R-:W3:Y:S04]  /*5a8d0*/  LDL.LU.64 R6, [R1+0x2200] ;  /* 0x0022000001067983 */ /* 0x001ee80000300a00 */
[----:B------:R-:W3:Y:S01]  /*5a8e0*/  LDL.LU.64 R4, [R1+0x21f8] ;  /* 0x0021f80001047983 */ /* 0x000ee20000300a00 */
[----:B--2---:R-:W-:-:S02]  /*5a8f0*/  F2FP.F16.E4M3.UNPACK_B R16, R16.H1 ;  /* 0x00000010ff10723e */ /* 0x004fc400030006ff */
[----:B------:R-:W-:Y:S01]  /*5a900*/  F2FP.F16.E4M3.UNPACK_B R17, R17.H1 ;  /* 0x00000011ff11723e */ /* 0x000fe200030006ff */
[----:B------:R-:W-:Y:S02]  /*5a910*/  IMAD.MOV.U32 R0, RZ, RZ, R19 ;  /* 0x000000ffff007224 */ /* 0x000fe400078e0013 */
[----:B------:R-:W-:Y:S04]  /*5a920*/  STL [R1+0x48], R16 ;  /* 0x0000481001007387 */ /* 0x000fe80000100800 */
[----:B------:R-:W-:Y:S04]  /*5a930*/  STL [R1+0x1fe8], R0 ;  /* 0x001fe80001007387 */ /* 0x000fe80000100800 */
[----:B------:R3:W-:Y:S02]  /*5a940*/  STL [R1+0x4c], R17 ;  /* 0x00004c1101007387 */ /* 0x0007e40000100800 */
[----:B---3--:R-:W-:Y:S02]  /*5a950*/  HMMA.16816.F32 R16, R12, R16, R4 ;  /* 0x000000100c10723c */ /* 0x008fe40000001804 */
[----:B------:R-:W2:Y:S04]  /*5a960*/  LDL.LU.64 R6, [R1+0x21f0] ;  /* 0x0021f00001067983 */ /* 0x000ea80000300a00 */
[----:B------:R-:W3:-:S15]  /*5a970*/  LDL.LU.64 R4, [R1+0x21e8] ;  /* 0x0021e80001047983 */ /* 0x000ede0000300a00 */
[----:B------:R-:W-:-:S02]  /*5a980*/  NOP ;  /* 0x0000000000007918 */ /* 0x000fc40000000000 */
[----:B------:R-:W-:Y:S04]  /*5a990*/  STL.64 [R1+0x270], R16 ;  /* 0x0002701001007387 */ /* 0x000fe80000100a00 */
[----:B------:R0:W-:Y:S04]  /*5a9a0*/  STL.64 [R1+0x278], R18 ;  /* 0x0002781201007387 */ /* 0x0001e80000100a00 */
[----:B0-----:R-:W4:Y:S04]  /*5a9b0*/  LDL.LU.64 R18, [R1+0x21e0] ;  /* 0x0021e00001127983 */ /* 0x001f280000300a00 */
[----:B------:R-:W4:Y:S01]  /*5a9c0*/  LDL.LU.64 R16, [R1+0x21d8] ;  /* 0x0021d80001107983 */ /* 0x000f220000300a00 */
[----:B------:R-:W-:-:S02]  /*5a9d0*/  F2FP.F16.E4M3.UNPACK_B R28, R28.H1 ;  /* 0x0000001cff1c723e */ /* 0x000fc400030006ff */
[----:B------:R-:W-:-:S03]  /*5a9e0*/  F2FP.F16.E4M3.UNPACK_B R29, R29.H1 ;  /* 0x0000001dff1d723e */ /* 0x000fc600030006ff */
[----:B------:R-:W-:Y:S04]  /*5a9f0*/  STL [R1+0x40], R28 ;  /* 0x0000401c01007387 */ /* 0x000fe80000100800 */
        /* <DEDUP_REMOVED lines=8> */
[----:B------:R-:W-:Y:S02]  /*5aa80*/  IMAD.MOV.U32 R0, RZ, RZ, R29 ;  /* 0x000000ffff007224 */ /* 0x000fe400078e001d */
[----:B------:R-:W2:Y:S04]  /*5aa90*/  LDL.LU.64 R28, [R1+0x21c0] ;  /* 0x0021c000011c7983 */ /* 0x000ea80000300a00 */
[----:B------:R-:W-:Y:S04]  /*5aaa0*/  STL [R1+0x38], R6 ;  /* 0x0000380601007387 */ /* 0x000fe80000100800 */
[----:B------:R-:W-:Y:S01]  /*5aab0*/  STL [R1+0x1fec], R0 ;  /* 0x001fec0001007387 */ /* 0x000fe20000100800 */
[----:B----4-:R-:W-:-:S15]  /*5aac0*/  HMMA.16816.F32 R16, R12, R6, R16 ;  /* 0x000000060c10723c */ /* 0x010fde0000001810 */
[----:B------:R-:W-:-:S08]  /*5aad0*/  NOP ;  /* 0x0000000000007918 */ /* 0x000fd00000000000 */
[----:B------:R-:W-:Y:S04]  /*5aae0*/  STL.64 [R1+0x2b0], R16 ;  /* 0x0002b01001007387 */ /* 0x000fe80000100a00 */
[----:B------:R0:W-:Y:S04]  /*5aaf0*/  STL.64 [R1+0x2b8], R18 ;  /* 0x0002b81201007387 */ /* 0x0001e80000100a00 */
[----:B0-----:R-:W4:Y:S04]  /*5ab00*/  LDL.LU.64 R18, [R1+0x21b8] ;  /* 0x0021b80001127983 */ /* 0x001f280000300a00 */
[----:B------:R-:W4:Y:S01]  /*5ab10*/  LDL.LU.64 R16, [R1+0x21b0] ;  /* 0x0021b00001107983 */ /* 0x000f220000300a00 */
[----:B---3--:R-:W-:-:S02]  /*5ab20*/  F2FP.F16.E4M3.UNPACK_B R4, R4.H1 ;  /* 0x00000004ff04723e */ /* 0x008fc400030006ff */
[----:B------:R-:W-:Y:S01]  /*5ab30*/  F2FP.F16.E4M3.UNPACK_B R5, R5.H1 ;  /* 0x00000005ff05723e */ /* 0x000fe200030006ff */
[----:B------:R-:W-:Y:S01]  /*5ab40*/  IMAD.MOV.U32 R0, RZ, RZ, R7 ;  /* 0x000000ffff007224 */ /* 0x000fe200078e0007 */
[----:B------:R-:W-:Y:S02]  /*5ab50*/  F2FP.F16.E4M3.UNPACK_B R6, R22.H1 ;  /* 0x00000016ff06723e */ /* 0x000fe400030006ff */
[----:B------:R-:W-:Y:S01]  /*5ab60*/  F2FP.F16.E4M3.UNPACK_B R7, R23.H1 ;  /* 0x00000017ff07723e */ /* 0x000fe200030006ff */
[----:B------:R0:W-:Y:S04]  /*5ab70*/  STL [R1+0x30], R4 ;  /* 0x0000300401007387 */ /* 0x0001e80000100800 */
[----:B------:R1:W-:Y:S01]  /*5ab80*/  STL [R1+0x1ff0], R0 ;  /* 0x001ff00001007387 */ /* 0x0003e20000100800 */
[----:B------:R-:W-:Y:S07]  /*5ab90*/  HMMA.16816.F32 R24, R12, R4, R24 ;  /* 0x000000040c18723c */ /* 0x000fee0000001818 */
[----:B0-----:R-:W-:Y:S01]  /*5aba0*/  F2FP.F16.E4M3.UNPACK_B R4, R20.H1 ;  /* 0x00000014ff04723e */ /* 0x001fe200030006ff */
[----:B-1----:R-:W-:Y:S01]  /*5abb0*/  IMAD.MOV.U32 R0, RZ, RZ, R5 ;  /* 0x000000ffff007224 */ /* 0x002fe200078e0005 */
[----:B------:R-:W-:-:S07]  /*5abc0*/  F2FP.F16.E4M3.UNPACK_B R5, R21.H1 ;  /* 0x00000015ff05723e */ /* 0x000fce00030006ff */
[----:B------:R-:W-:Y:S01]  /*5abd0*/  HMMA.16816.F32 R8, R12, R4, R8 ;  /* 0x000000040c08723c */ /* 0x000fe20000001808 */
[----:B------:R-:W-:Y:S01]  /*5abe0*/  STL [R1+0x28], R6 ;  /* 0x0000280601007387 */ /* 0x000fe20000100800 */
[----:B------:R-:W-:-:S05]  /*5abf0*/  F2FP.F16.E4M3.UNPACK_B R3, R3.H1 ;  /* 0x00000003ff03723e */ /* 0x000fca00030006ff */
[----:B------:R-:W-:Y:S04]  /*5ac00*/  STL.64 [R1+0x2e0], R24 ;  /* 0x0002e01801007387 */ /* 0x000fe80000100a00 */
[----:B------:R-:W-:Y:S04]  /*5ac10*/  STL.64 [R1+0x2e8], R26 ;  /* 0x0002e81a01007387 */ /* 0x000fe80000100a00 */
[----:B------:R0:W-:Y:S04]  /*5ac20*/  STL [R1+0x1ff4], R0 ;  /* 0x001ff40001007387 */ /* 0x0001e80000100800 */
[----:B------:R-:W-:Y:S01]  /*5ac30*/  STL [R1+0x20], R4 ;  /* 0x0000200401007387 */ /* 0x000fe20000100800 */
[----:B------:R-:W-:Y:S01]  /*5ac40*/  F2FP.F16.E4M3.UNPACK_B R2, R2.H1 ;  /* 0x00000002ff02723e */ /* 0x000fe200030006ff */
[----:B0-----:R-:W-:Y:S01]  /*5ac50*/  IMAD.MOV.U32 R0, RZ, RZ, R7 ;  /* 0x000000ffff007224 */ /* 0x001fe200078e0007 */
[----:B----4-:R-:W-:-:S15]  /*5ac60*/  HMMA.16816.F32 R16, R12, R6, R16 ;  /* 0x000000060c10723c */ /* 0x010fde0000001810 */
[----:B------:R-:W-:-:S08]  /*5ac70*/  NOP ;  /* 0x0000000000007918 */ /* 0x000fd00000000000 */
[----:B------:R-:W-:Y:S04]  /*5ac80*/  STL.64 [R1+0x300], R16 ;  /* 0x0003001001007387 */ /* 0x000fe80000100a00 */
[----:B------:R0:W-:Y:S04]  /*5ac90*/  STL.64 [R1+0x308], R18 ;  /* 0x0003081201007387 */ /* 0x0001e80000100a00 */
[----:B------:R-:W-:Y:S04]  /*5aca0*/  STL [R1+0x1ff8], R0 ;  /* 0x001ff80001007387 */ /* 0x000fe80000100800 */
[----:B------:R-:W-:Y:S04]  /*5acb0*/  STL [R1+0x18], R3 ;  /* 0x0000180301007387 */ /* 0x000fe80000100800 */
[----:B------:R-:W-:Y:S04]  /*5acc0*/  STL.64 [R1+0x320], R8 ;  /* 0x0003200801007387 */ /* 0x000fe80000100a00 */
[----:B------:R-:W-:Y:S04]  /*5acd0*/  STL.64 [R1+0x328], R10 ;  /* 0x0003280a01007387 */ /* 0x000fe80000100a00 */
[----:B------:R-:W3:Y:S04]  /*5ace0*/  LDL.LU R24, [R1+0x400] ;  /* 0x0004000001187983 */ /* 0x000ee80000300800 */
[----:B------:R-:W-:Y:S04]  /*5acf0*/  STL [R1+0x1c], R2 ;  /* 0x00001c0201007387 */ /* 0x000fe80000100800 */
[----:B------:R-:W3:Y:S04]  /*5ad00*/  LDL.LU R25, [R1+0x404] ;  /* 0x0004040001197983 */ /* 0x000ee80000300800 */
[----:B------:R-:W4:Y:S04]  /*5ad10*/  LDL.LU R26, [R1+0x408] ;  /* 0x00040800011a7983 */ /* 0x000f280000300800 */
[----:B------:R-:W4:Y:S04]  /*5ad20*/  LDL.LU R27, [R1+0x40c] ;  /* 0x00040c00011b7983 */ /* 0x000f280000300800 */
[----:B------:R-:W2:Y:S04]  /*5ad30*/  LDL.LU R23, [R1+0x658] ;  /* 0x0006580001177983 */ /* 0x000ea80000300800 */
[----:B0-----:R-:W3:Y:S04]  /*5ad40*/  LDL.LU R19, [R1+0x65c] ;  /* 0x00065c0001137983 */ /* 0x001ee80000300800 */
[----:B---3--:R-:W-:Y:S04]  /*5ad50*/  STL [R1+0x2178], R19 ;  /* 0x0021781301007387 */ /* 0x008fe80000100800 */
[----:B----4-:R-:W-:Y:S04]  /*5ad60*/  STL.64 [R1+0x2150], R26 ;  /* 0x0021501a01007387 */ /* 0x010fe80000100a00 */
[----:B------:R0:W-:Y:S04]  /*5ad70*/  STL.64 [R1+0x2148], R24 ;  /* 0x0021481801007387 */ /* 0x0001e80000100a00 */
[----:B0-----:R-:W3:Y:S04]  /*5ad80*/  LDL.LU R24, [R1+0x3e0] ;  /* 0x0003e00001187983 */ /* 0x001ee80000300800 */
[----:B------:R-:W3:Y:S04]  /*5ad90*/  LDL.LU R25, [R1+0x3e4] ;  /* 0x0003e40001197983 */ /* 0x000ee80000300800 */
[----:B------:R-:W4:Y:S04]  /*5ada0*/  LDL.LU R26, [R1+0x3e8] ;  /* 0x0003e800011a7983 */ /* 0x000f280000300800 */
[----:B------:R-:W4:Y:S04]  /*5adb0*/  LDL.LU R27, [R1+0x3ec] ;  /* 0x0003ec00011b7983 */ /* 0x000f280000300800 */
[----:B------:R-:W3:Y:S04]  /*5adc0*/  LDL.LU R6, [R1+0x618] ;  /* 0x0006180001067983 */ /* 0x000ee80000300800 */
[----:B------:R-:W3:Y:S04]  /*5add0*/  LDL.LU R10, [R1+0x628] ;  /* 0x00062800010a7983 */ /* 0x000ee80000300800 */
[----:B------:R-:W3:Y:S04]  /*5ade0*/  LDL.LU R11, [R1+0x62c] ;  /* 0x00062c00010b7983 */ /* 0x000ee80000300800 */
[----:B------:R-:W2:Y:S04]  /*5adf0*/  LDL.LU R16, [R1+0x380] ;  /* 0x0003800001107983 */ /* 0x000ea80000300800 */
        /* <DEDUP_REMOVED lines=9> */
[----:B------:R-:W-:-:S03]  /*5ae90*/  IMAD.MOV.U32 R0, RZ, RZ, R5 ;  /* 0x000000ffff007224 */ /* 0x000fc600078e0005 */
[----:B------:R-:W3:Y:S04]  /*5aea0*/  LDL.LU R4, [R1+0x608] ;  /* 0x0006080001047983 */ /* 0x000ee80000300800 */
[----:B------:R-:W3:Y:S04]  /*5aeb0*/  LDL.LU R5, [R1+0x60c] ;  /* 0x00060c0001057983 */ /* 0x000ee80000300800 */
[----:B----4-:R0:W-:Y:S04]  /*5aec0*/  STL.64 [R1+0x2198], R18 ;  /* 0x0021981201007387 */ /* 0x0101e80000100a00 */
[----:B--2---:R-:W-:Y:S01]  /*5aed0*/  STL.64 [R1+0x2190], R16 ;  /* 0x0021901001007387 */ /* 0x004fe20000100a00 */
[----:B0-----:R-:W-:-:S02]  /*5aee0*/  IMAD.MOV.U32 R19, RZ, RZ, R2 ;  /* 0x000000ffff137224 */ /* 0x001fc400078e0002 */
[----:B------:R-:W-:Y:S01]  /*5aef0*/  IMAD.MOV.U32 R18, RZ, RZ, R3 ;  /* 0x000000ffff127224 */ /* 0x000fe200078e0003 */
[----:B------:R-:W2:Y:S04]  /*5af00*/  LDL.LU R2, [R1+0x638] ;  /* 0x0006380001027983 */ /* 0x000ea80000300800 */
[----:B------:R-:W4:Y:S04]  /*5af10*/  LDL.LU R3, [R1+0x63c] ;  /* 0x00063c0001037983 */ /* 0x000f280000300800 */
[----:B------:R-:W3:Y:S04]  /*5af20*/  LDL.LU R7, [R1+0x648] ;  /* 0x0006480001077983 */ /* 0x000ee80000300800 */
[----:B---3--:R0:W-:Y:S04]  /*5af30*/  STL [R1+0x2168], R7 ;  /* 0x0021680701007387 */ /* 0x0081e80000100800 */
[----:B0-----:R-:W3:Y:S04]  /*5af40*/  LDL.LU R7, [R1+0x61c] ;  /* 0x00061c0001077983 */ /* 0x001ee80000300800 */
[----:B------:R-:W2:Y:S04]  /*5af50*/  LDL.LU R22, [R1+0x64c] ;  /* 0x00064c0001167983 */ /* 0x000ea80000300800 */
[----:B--2---:R0:W-:Y:S04]  /*5af60*/  STL.64 [R1+0x2170], R22 ;  /* 0x0021701601007387 */ /* 0x0041e80000100a00 */
[----:B------:R-:W2:Y:S04]  /*5af70*/  LDL.LU R20, [R1+0x3a0] ;  /* 0x0003a00001147983 */ /* 0x000ea80000300800 */
[----:B------:R-:W2:Y:S04]  /*5af80*/  LDL.LU R21, [R1+0x3a4] ;  /* 0x0003a40001157983 */ /* 0x000ea80000300800 */
[----:B0-----:R-:W4:Y:S04]  /*5af90*/  LDL.LU R22, [R1+0x3a8] ;  /* 0x0003a80001167983 */ /* 0x001f280000300800 */
[----:B------:R-:W4:Y:S04]  /*5afa0*/  LDL.LU R23, [R1+0x3ac] ;  /* 0x0003ac0001177983 */ /* 0x000f280000300800 */
[----:B----4-:R-:W-:Y:S04]  /*5afb0*/  STL.64 [R1+0x21a8], R22 ;  /* 0x0021a81601007387 */ /* 0x010fe80000100a00 */
[----:B--2---:R0:W-:Y:S04]  /*5afc0*/  STL.64 [R1+0x21a0], R20 ;  /* 0x0021a01401007387 */ /* 0x0041e80000100a00 */
[----:B0-----:R-:W2:Y:S04]  /*5afd0*/  LDL.LU R20, [R1+0x340] ;  /* 0x0003400001147983 */ /* 0x001ea80000300800 */
[----:B------:R-:W2:Y:S04]  /*5afe0*/  LDL.LU R21, [R1+0x344] ;  /* 0x0003440001157983 */ /* 0x000ea80000300800 */
[----:B------:R-:W2:Y:S04]  /*5aff0*/  LDL.LU R22, [R1+0x348] ;  /* 0x0003480001167983 */ /* 0x000ea80000300800 */
[----:B------:R-:W2:Y:S04]  /*5b000*/  LDL.LU R23, [R1+0x34c] ;  /* 0x00034c0001177983 */ /* 0x000ea80000300800 */
[----:B------:R-:W-:Y:S04]  /*5b010*/  STL.64 [R1+0x2160], R26 ;  /* 0x0021601a01007387 */ /* 0x000fe80000100a00 */
[----:B------:R0:W-:Y:S04]  /*5b020*/  STL.64 [R1+0x2158], R24 ;  /* 0x0021581801007387 */ /* 0x0001e80000100a00 */
[----:B0-----:R-:W4:Y:S04]  /*5b030*/  LDL.LU R24, [R1+0x3c0] ;  /* 0x0003c00001187983 */ /* 0x001f280000300800 */
[----:B------:R-:W4:Y:S04]  /*5b040*/  LDL.LU R25, [R1+0x3c4] ;  /* 0x0003c40001197983 */ /* 0x000f280000300800 */
[----:B------:R-:W4:Y:S04]  /*5b050*/  LDL.LU R26, [R1+0x3c8] ;  /* 0x0003c800011a7983 */ /* 0x000f280000300800 */
[----:B------:R-:W4:Y:S04]  /*5b060*/  LDL.LU R27, [R1+0x3cc] ;  /* 0x0003cc00011b7983 */ /* 0x000f280000300800 */
[----:B------:R-:W4:Y:S04]  /*5b070*/  LDL.LU R8, [R1+0x668] ;  /* 0x0006680001087983 */ /* 0x000f280000300800 */
[----:B------:R-:W4:Y:S04]  /*5b080*/  LDL.LU R9, [R1+0x66c] ;  /* 0x00066c0001097983 */ /* 0x000f280000300800 */
[----:B------:R-:W-:Y:S01]  /*5b090*/  STL [R1+0x1ffc], R0 ;  /* 0x001ffc0001007387 */ /* 0x000fe20000100800 */
[----:B--2---:R-:W-:Y:S03]  /*5b0a0*/  HMMA.16816.F32 R16, R12, R18, R20 ;  /* 0x000000120c10723c */ /* 0x004fe60000001814 */
[----:B------:R-:W2:Y:S04]  /*5b0b0*/  LDL.LU.64 R22, [R1+0x21a8] ;  /* 0x0021a80001167983 */ /* 0x000ea80000300a00 */
[----:B------:R-:W2:-:S15]  /*5b0c0*/  LDL.LU.64 R20, [R1+0x21a0] ;  /* 0x0021a00001147983 */ /* 0x000e9e0000300a00 */
[----:B------:R-:W-:-:S01]  /*5b0d0*/  NOP ;  /* 0x0000000000007918 */ /* 0x000fc20000000000 */
[----:B------:R-:W-:Y:S04]  /*5b0e0*/  STL.64 [R1+0x340], R16 ;  /* 0x0003401001007387 */ /* 0x000fe80000100a00 */
[----:B------:R0:W-:Y:S04]  /*5b0f0*/  STL.64 [R1+0x348], R18 ;  /* 0x0003481201007387 */ /* 0x0001e80000100a00 */
[----:B0-----:R-:W3:Y:S04]  /*5b100*/  LDL.LU.64 R18, [R1+0x2198] ;  /* 0x0021980001127983 */ /* 0x001ee80000300a00 */
[----:B------:R-:W3:Y:S01]  /*5b110*/  LDL.LU.64 R16, [R1+0x2190] ;  /* 0x0021900001107983 */ /* 0x000ee20000300a00 */
[----:B------:R-:W-:-:S02]  /*5b120*/  F2FP.F16.E4M3.UNPACK_B R4, R4.H1 ;  /* 0x00000004ff04723e */ /* 0x000fc400030006ff */
[----:B------:R-:W-:-:S03]  /*5b130*/  F2FP.F16.E4M3.UNPACK_B R5, R5.H1 ;  /* 0x00000005ff05723e */ /* 0x000fc600030006ff */
[----:B------:R-:W-:Y:S04]  /*5b140*/  STL [R1+0x10], R4 ;  /* 0x0000100401007387 */ /* 0x000fe80000100800 */
[----:B---3--:R-:W-:-:S15]  /*5b150*/  HMMA.16816.F32 R16, R12, R4, R16 ;  /* 0x000000040c10723c */ /* 0x008fde0000001810 */
[----:B------:R-:W-:-:S08]  /*5b160*/  NOP ;  /* 0x0000000000007918 */ /* 0x000fd00000000000 */
[----:B------:R-:W-:Y:S04]  /*5b170*/  STL.64 [R1+0x360], R16 ;  /* 0x0003601001007387 */ /* 0x000fe80000100a00 */
[----:B------:R0:W-:Y:S04]  /*5b180*/  STL.64 [R1+0x368], R18 ;  /* 0x0003681201007387 */ /* 0x0001e80000100a00 */
[----:B0-----:R-:W3:Y:S04]  /*5b190*/  LDL.LU.64 R18, [R1+0x2188] ;  /* 0x0021880001127983 */ /* 0x001ee80000300a00 */
[----:B------:R-:W3:Y:S01]  /*5b1a0*/  LDL.LU.64 R16, [R1+0x2180] ;  /* 0x0021800001107983 */ /* 0x000ee20000300a00 */
        /* <DEDUP_REMOVED lines=8> */
[----:B------:R-:W-:Y:S01]  /*5b230*/  F2FP.F16.E4M3.UNPACK_B R3, R3.H1 ;  /* 0x00000003ff03723e */ /* 0x000fe200030006ff */
[----:B0-----:R-:W-:-:S06]  /*5b240*/  IMAD.MOV.U32 R0, RZ, RZ, R7 ;  /* 0x000000ffff007224 */ /* 0x001fcc00078e0007 */
[C---:B----4-:R-:W-:Y:S06]  /*5b250*/  HMMA.16816.F32 R24, R12.reuse, R2, R24 ;  /* 0x000000020c18723c */ /* 0x050fec0000001818 */
[----:B---3--:R-:W-:-:S15]  /*5b260*/  HMMA.16816.F32 R16, R12, R6, R16 ;  /* 0x000000060c10723c */ /* 0x008fde0000001810 */
[----:B------:R-:W-:-:S08]  /*5b270*/  NOP ;  /* 0x0000000000007918 */ /* 0x000fd00000000000 */
[----:B------:R-:W-:Y:S04]  /*5b280*/  STL.64 [R1+0x380], R16 ;  /* 0x0003801001007387 */ /* 0x000fe80000100a00 */
[----:B------:R0:W-:Y:S04]  /*5b290*/  STL.64 [R1+0x388], R18 ;  /* 0x0003881201007387 */ /* 0x0001e80000100a00 */
[----:B0-----:R-:W3:Y:S04]  /*5b2a0*/  LDL.LU R19, [R1+0x2178] ;  /* 0x0021780001137983 */ /* 0x001ee80000300800 */
[----:B------:R-:W-:Y:S04]  /*5b2b0*/  STL [R1], R4 ;  /* 0x0000000401007387 */ /* 0x000fe80000100800 */
[----:B------:R-:W4:Y:S04]  /*5b2c0*/  LDL.LU R16, [R1+0x1d88] ;  /* 0x001d880001107983 */ /* 0x000f280000300800 */
[----:B------:R2:W-:Y:S04]  /*5b2d0*/  STL [R1+0x4], R5 ;  /* 0x0000040501007387 */ /* 0x0005e80000100800 */
[----:B------:R-:W4:Y:S04]  /*5b2e0*/  LDL.LU R18, [R1+0x1d90] ;  /* 0x001d900001127983 */ /* 0x000f280000300800 */
[----:B------:R-:W4:Y:S01]  /*5b2f0*/  LDL.LU R17, [R1+0x1d98] ;  /* 0x001d980001117983 */ /* 0x000f220000300800 */
[----:B--2---:R-:W-:Y:S03]  /*5b300*/  HMMA.16816.F32 R4, R12, R4, R20 ;  /* 0x000000040c04723c */ /* 0x004fe60000001814 */
[----:B------:R-:W2:-:S15]  /*5b310*/  LDL.LU.64 R22, [R1+0x2170] ;  /* 0x0021700001167983 */ /* 0x000e9e0000300a00 */
[----:B------:R-:W-:-:S05]  /*5b320*/  NOP ;  /* 0x0000000000007918 */ /* 0x000fca0000000000 */
[----:B------:R-:W-:Y:S04]  /*5b330*/  STL.64 [R1+0x3a0], R4 ;  /* 0x0003a00401007387 */ /* 0x000fe80000100a00 */
[----:B------:R0:W-:Y:S04]  /*5b340*/  STL.64 [R1+0x3a8], R6 ;  /* 0x0003a80601007387 */ /* 0x0001e80000100a00 */
[----:B0-----:R-:W3:Y:S04]  /*5b350*/  LDL.LU R7, [R1+0x2168] ;  /* 0x0021680001077983 */ /* 0x001ee80000300800 */
[----:B------:R-:W4:Y:S04]  /*5b360*/  LDL.LU R10, [R1+0x678] ;  /* 0x00067800010a7983 */ /* 0x000f280000300800 */
[----:B------:R-:W4:Y:S04]  /*5b370*/  LDL.LU R11, [R1+0x67c] ;  /* 0x00067c00010b7983 */ /* 0x000f280000300800 */
[----:B------:R-:W4:Y:S04]  /*5b380*/  LDL.LU R20, [R1+0x688] ;  /* 0x0006880001147983 */ /* 0x000f280000300800 */
[----:B------:R-:W4:Y:S04]  /*5b390*/  LDL.LU R21, [R1+0x68c] ;  /* 0x00068c0001157983 */ /* 0x000f280000300800 */
[----:B------:R-:W-:Y:S04]  /*5b3a0*/  STL.64 [R1+0x3c0], R24 ;  /* 0x0003c01801007387 */ /* 0x000fe80000100a00 */
[----:B------:R0:W-:Y:S04]  /*5b3b0*/  STL.64 [R1+0x3c8], R26 ;  /* 0x0003c81a01007387 */ /* 0x0001e80000100a00 */
[----:B0-----:R-:W4:Y:S04]  /*5b3c0*/  LDL.LU.64 R26, [R1+0x2160] ;  /* 0x00216000011a7983 */ /* 0x001f280000300a00 */
[----:B------:R-:W4:Y:S01]  /*5b3d0*/  LDL.LU.64 R24, [R1+0x2158] ;  /* 0x0021580001187983 */ /* 0x000f220000300a00 */
[----:B--2---:R-:W-:-:S02]  /*5b3e0*/  F2FP.F16.E4M3.UNPACK_B R5, R22.H1 ;  /* 0x00000016ff05723e */ /* 0x004fc400030006ff */
[----:B---3--:R-:W-:-:S07]  /*5b3f0*/  F2FP.F16.E4M3.UNPACK_B R4, R7.H1 ;  /* 0x00000007ff04723e */ /* 0x008fce00030006ff */
[----:B----4-:R-:W-:-:S15]  /*5b400*/  HMMA.16816.F32 R24, R12, R4, R24 ;  /* 0x000000040c18723c */ /* 0x010fde0000001818 */
[----:B------:R-:W-:-:S08]  /*5b410*/  NOP ;  /* 0x0000000000007918 */ /* 0x000fd00000000000 */
[----:B------:R-:W-:Y:S04]  /*5b420*/  STL.64 [R1+0x3e0], R24 ;  /* 0x0003e01801007387 */ /* 0x000fe80000100a00 */
[----:B------:R0:W-:Y:S04]  /*5b430*/  STL.64 [R1+0x3e8], R26 ;  /* 0x0003e81a01007387 */ /* 0x0001e80000100a00 */
[----:B0-----:R-:W2:Y:S04]  /*5b440*/  LDL.LU.64 R26, [R1+0x2150] ;  /* 0x00215000011a7983 */ /* 0x001ea80000300a00 */
[----:B------:R-:W2:Y:S01]  /*5b450*/  LDL.LU.64 R24, [R1+0x2148] ;  /* 0x0021480001187983 */ /* 0x000ea20000300a00 */
[----:B------:R-:W-:-:S03]  /*5b460*/  F2FP.F16.E4M3.UNPACK_B R7, R19.H1 ;  /* 0x00000013ff07723e */ /* 0x000fc600030006ff */
[----:B------:R-:W3:Y:S01]  /*5b470*/  LDL.LU R19, [R1+0x1da0] ;  /* 0x001da00001137983 */ /* 0x000ee20000300800 */
[----:B------:R-:W-:-:S07]  /*5b480*/  F2FP.F16.E4M3.UNPACK_B R6, R23.H1 ;  /* 0x00000017ff06723e */ /* 0x000fce00030006ff */
[----:B--2---:R-:W-:Y:S01]  /*5b490*/  HMMA.16816.F32 R24, R12, R6, R24 ;  /* 0x000000060c18723c */ /* 0x004fe20000001818 */
[----:B---3--:R-:W-:-:S15]  /*5b4a0*/  STL.64 [R1+0x2130], R18 ;  /* 0x0021301201007387 */ /* 0x008fde0000100a00 */
[----:B------:R-:W-:-:S07]  /*5b4b0*/  NOP ;  /* 0x0000000000007918 */ /* 0x000fce0000000000 */
[----:B------:R-:W-:Y:S04]  /*5b4c0*/  STL.64 [R1+0x400], R24 ;  /* 0x0004001801007387 */ /* 0x000fe80000100a00 */
[----:B------:R-:W-:Y:S04]  /*5b4d0*/  STL.64 [R1+0x408], R26 ;  /* 0x0004081a01007387 */ /* 0x000fe80000100a00 */
[----:B------:R0:W-:Y:S04]  /*5b4e0*/  STL.64 [R1+0x2128], R16 ;  /* 0x0021281001007387 */ /* 0x0001e80000100a00 */
[----:B0-----:R-:W2:Y:S04]  /*5b4f0*/  LDL.LU R16, [R1+0x440] ;  /* 0x0004400001107983 */ /* 0x001ea80000300800 */
        /* <DEDUP_REMOVED lines=11> */
[----:B------:R0:W-:Y:S04]  /*5b5b0*/  STL.64 [R1+0x1ec0], R6 ;  /* 0x001ec00601007387 */ /* 0x0001e80000100a00 */
[----:B0-----:R-:W3:Y:S04]  /*5b5c0*/  LDL.LU R6, [R1+0x1d94] ;  /* 0x001d940001067983 */ /* 0x001ee80000300800 */
[----:B------:R-:W4:Y:S04]  /*5b5d0*/  LDL.LU R7, [R1+0x1d9c] ;  /* 0x001d9c0001077983 */ /* 0x000f280000300800 */
[----:B------:R0:W-:Y:S04]  /*5b5e0*/  STL.64 [R1+0x1eb8], R4 ;  /* 0x001eb80401007387 */ /* 0x0001e80000100a00 */
[----:B0-----:R-:W4:Y:S04]  /*5b5f0*/  LDL.LU R5, [R1+0x1d8c] ;  /* 0x001d8c0001057983 */ /* 0x001f280000300800 */
[----:B------:R-:W4:Y:S04]  /*5b600*/  LDL.LU R22, [R1+0x698] ;  /* 0x0006980001167983 */ /* 0x000f280000300800 */
[----:B------:R-:W4:Y:S04]  /*5b610*/  LDL.LU R23, [R1+0x69c] ;  /* 0x00069c0001177983 */ /* 0x000f280000300800 */
[----:B------:R-:W4:Y:S04]  /*5b620*/  LDL.LU R24, [R1+0x6a8] ;  /* 0x0006a80001187983 */ /* 0x000f280000300800 */
[----:B------:R-:W4:Y:S04]  /*5b630*/  LDL.LU R25, [R1+0x6ac] ;  /* 0x0006ac0001197983 */ /* 0x000f280000300800 */
[----:B------:R-:W4:Y:S04]  /*5b640*/  LDL.LU R26, [R1+0x6b8] ;  /* 0x0006b800011a7983 */ /* 0x000f280000300800 */
[----:B------:R-:W4:Y:S01]  /*5b650*/  LDL.LU R27, [R1+0x6bc] ;  /* 0x0006bc00011b7983 */ /* 0x000f220000300800 */
[----:B--2---:R-:W-:-:S15]  /*5b660*/  HMMA.16816.F32 R16, R12, R8, R16 ;  /* 0x000000080c10723c */ /* 0x004fde0000001810 */
[----:B------:R-:W-:-:S08]  /*5b670*/  NOP ;  /* 0x0000000000007918 */ /* 0x000fd00000000000 */
[----:B------:R-:W-:Y:S04]  /*5b680*/  STL.64 [R1+0x420], R16 ;  /* 0x0004201001007387 */ /* 0x000fe80000100a00 */
[----:B------:R0:W-:Y:S04]  /*5b690*/  STL.64 [R1+0x428], R18 ;  /* 0x0004281201007387 */ /* 0x0001e80000100a00 */
[----:B0-----:R-:W2:Y:S04]  /*5b6a0*/  LDL.LU.64 R18, [R1+0x2140] ;  /* 0x0021400001127983 */ /* 0x001ea80000300a00 */
[----:B------:R-:W2:Y:S01]  /*5b6b0*/  LDL.LU.64 R16, [R1+0x2138] ;  /* 0x0021380001107983 */ /* 0x000ea20000300a00 */
[----:B------:R-:W-:-:S02]  /*5b6c0*/  F2FP.F16.E4M3.UNPACK_B R10, R10.H1 ;  /* 0x0000000aff0a723e */ /* 0x000fc400030006ff */
[----:B------:R-:W-:-:S07]  /*5b6d0*/  F2FP.F16.E4M3.UNPACK_B R11, R11.H1 ;  /* 0x0000000bff0b723e */ /* 0x000fce00030006ff */
[----:B--2---:R-:W-:-:S15]  /*5b6e0*/  HMMA.16816.F32 R16, R12, R10, R16 ;  /* 0x0000000a0c10723c */ /* 0x004fde0000001810 */
[----:B------:R-:W-:-:S08]  /*5b6f0*/  NOP ;  /* 0x0000000000007918 */ /* 0x000fd00000000000 */
[----:B------:R-:W-:Y:S04]  /*5b700*/  STL.64 [R1+0x440], R16 ;  /* 0x0004401001007387 */ /* 0x000fe80000100a00 */
[----:B------:R0:W-:Y:S04]  /*5b710*/  STL.64 [R1+0x448], R18 ;  /* 0x0004481201007387 */ /* 0x0001e80000100a00 */
[----:B0-----:R-:W3:Y:S04]  /*5b720*/  LDL.LU.64 R18, [R1+0x2130] ;  /* 0x0021300001127983 */ /* 0x001ee80000300a00 */
[----:B------:R-:W4:Y:S04]  /*5b730*/  LDL.LU.64 R16, [R1+0x2128] ;  /* 0x0021280001107983 */ /* 0x000f280000300a00 */
[----:B------:R-:W-:Y:S04]  /*5b740*/  STL.64 [R1+0x1ea0], R10 ;  /* 0x001ea00a01007387 */ /* 0x000fe80000100a00 */
[----:B------:R0:W-:Y:S01]  /*5b750*/  STL.64 [R1+0x1e98], R8 ;  /* 0x001e980801007387 */ /* 0x0001e20000100a00 */
[----:B---3--:R-:W-:-:S02]  /*5b760*/  IMAD R18, R18, 0x100, R6 ;  /* 0x0000010012127824 */ /* 0x008fc400078e0206 */
[----:B----4-:R-:W-:Y:S02]  /*5b770*/  IMAD R17, R17, 0x100, R7 ;  /* 0x0000010011117824 */ /* 0x010fe400078e0207 */
[----:B------:R-:W-:Y:S02]  /*5b780*/  IMAD.MOV.U32 R6, RZ, RZ, R28 ;  /* 0x000000ffff067224 */ /* 0x000fe400078e001c */
[----:B------:R-:W-:Y:S01]  /*5b790*/  IMAD.MOV.U32 R7, RZ, RZ, R29 ;  /* 0x000000ffff077224 */ /* 0x000fe200078e001d */
[----:B------:R-:W2:Y:S04]  /*5b7a0*/  LDL.LU R28, [R1+0x2124] ;  /* 0x00212400011c7983 */ /* 0x000ea80000300800 */
[----:B------:R-:W3:Y:S04]  /*5b7b0*/  LDL.LU R29, [R1+0x2120] ;  /* 0x00212000011d7983 */ /* 0x000ee80000300800 */
[----:B0-----:R-:W4:Y:S04]  /*5b7c0*/  LDL.LU R8, [R1+0x370] ;  /* 0x0003700001087983 */ /* 0x001f280000300800 */
[----:B------:R-:W4:Y:S04]  /*5b7d0*/  LDL.LU R9, [R1+0x374] ;  /* 0x0003740001097983 */ /* 0x000f280000300800 */
[----:B------:R-:W4:Y:S04]  /*5b7e0*/  LDL.LU R10, [R1+0x378] ;  /* 0x00037800010a7983 */ /* 0x000f280000300800 */
[----:B------:R-:W4:Y:S01]  /*5b7f0*/  LDL.LU R11, [R1+0x37c] ;  /* 0x00037c00010b7983 */ /* 0x000f220000300800 */
[----:B------:R-:W-:-:S02]  /*5b800*/  IMAD R16, R16, 0x100, R5 ;  /* 0x0000010010107824 */ /* 0x000fc400078e0205 */
[----:B--2---:R-:W-:Y:S02]  /*5b810*/  IMAD.MOV.U32 R5, RZ, RZ, R28 ;  /* 0x000000ffff057224 */ /* 0x004fe400078e001c */
[----:B---3--:R-:W-:Y:S01]  /*5b820*/  IMAD.MOV.U32 R4, RZ, RZ, R29 ;  /* 0x000000ffff047224 */ /* 0x008fe200078e001d */
[----:B----4-:R0:W-:Y:S04]  /*5b830*/  STL.64 [R1+0x2010], R10 ;  /* 0x0020100a01007387 */ /* 0x0101e80000100a00 */
[----:B0-----:R-:W2:Y:S04]  /*5b840*/  LDL.LU R11, [R1+0x1da4] ;  /* 0x001da400010b7983 */ /* 0x001ea80000300800 */
[----:B------:R-:W-:Y:S04]  /*5b850*/  STL.64 [R1+0x2008], R8 ;  /* 0x0020080801007387 */ /* 0x000fe80000100a00 */
[----:B------:R-:W3:Y:S04]  /*5b860*/  LDL.LU R29, [R1+0x211c] ;  /* 0x00211c00011d7983 */ /* 0x000ee80000300800 */
[----:B------:R-:W4:Y:S04]  /*5b870*/  LDL.LU R28, [R1+0x2118] ;  /* 0x00211800011c7983 */ /* 0x000f280000300800 */
[----:B------:R-:W-:Y:S04]  /*5b880*/  STL.64 [R1+0x2020], R6 ;  /* 0x0020200601007387 */ /* 0x000fe80000100a00 */
[----:B------:R0:W-:Y:S04]  /*5b890*/  STL.64 [R1+0x2018], R4 ;  /* 0x0020180401007387 */ /* 0x0001e80000100a00 */
[----:B0-----:R-:W3:Y:S04]  /*5b8a0*/  LDL.LU R4, [R1+0x460] ;  /* 0x0004600001047983 */ /* 0x001ee80000300800 */
[----:B------:R-:W3:Y:S04]  /*5b8b0*/  LDL.LU R5, [R1+0x464] ;  /* 0x0004640001057983 */ /* 0x000ee80000300800 */
[----:B------:R-:W3:Y:S04]  /*5b8c0*/  LDL.LU R6, [R1+0x468] ;  /* 0x0004680001067983 */ /* 0x000ee80000300800 */
[----:B------:R-:W3:Y:S01]  /*5b8d0*/  LDL.LU R7, [R1+0x46c] ;  /* 0x00046c0001077983 */ /* 0x000ee20000300800 */
[----:B------:R-:W-:-:S02]  /*5b8e0*/  F2FP.F16.E4M3.UNPACK_B R20, R20.H1 ;  /* 0x00000014ff14723e */ /* 0x000fc400030006ff */
[----:B------:R-:W-:Y:S01]  /*5b8f0*/  F2FP.F16.E4M3.UNPACK_B R21, R21.H1 ;  /* 0x00000015ff15723e */ /* 0x000fe200030006ff */
[----:B--2---:R-:W-:-:S06]  /*5b900*/  IMAD R19, R19, 0x100, R11 ;  /* 0x0000010013137824 */ /* 0x004fcc00078e020b */
[----:B---3--:R-:W-:Y:S01]  /*5b910*/  HMMA.16816.F32 R4, R12, R20, R4 ;  /* 0x000000140c04723c */ /* 0x008fe20000001804 */
[----:B------:R-:W-:Y:S01]  /*5b920*/  STL.64 [R1+0x20e8], R18 ;  /* 0x0020e81201007387 */ /* 0x000fe20000100a00 */
[----:B----4-:R-:W-:Y:S02]  /*5b930*/  IMAD.MOV.U32 R8, RZ, RZ, R28 ;  /* 0x000000ffff087224 */ /* 0x010fe400078e001c */
[----:B------:R-:W-:-:S15]  /*5b940*/  IMAD.MOV.U32 R9, RZ, RZ, R29 ;  /* 0x000000ffff097224 */ /* 0x000fde00078e001d */
[----:B------:R-:W-:-:S04]  /*5b950*/  NOP ;  /* 0x0000000000007918 */ /* 0x000fc80000000000 */
[----:B------:R0:W-:Y:S04]  /*5b960*/  STL.64 [R1+0x460], R4 ;  /* 0x0004600401007387 */ /* 0x0001e80000100a00 */
[----:B------:R1:W-:Y:S04]  /*5b970*/  STL.64 [R1+0x468], R6 ;  /* 0x0004680601007387 */ /* 0x0003e80000100a00 */
[----:B------:R-:W-:Y:S04]  /*5b980*/  STL.64 [R1+0x20e0], R16 ;  /* 0x0020e01001007387 */ /* 0x000fe80000100a00 */
[----:B------:R-:W2:Y:S04]  /*5b990*/  LDL.LU R10, [R1+0x78] ;  /* 0x00007800010a7983 */ /* 0x000ea80000300800 */
[----:B------:R-:W2:Y:S04]  /*5b9a0*/  LDL.LU R11, [R1+0x7c] ;  /* 0x00007c00010b7983 */ /* 0x000ea80000300800 */
[----:B------:R-:W3:Y:S04]  /*5b9b0*/  LDL.LU R28, [R1+0x2114] ;  /* 0x00211400011c7983 */ /* 0x000ee80000300800 */
[----:B------:R-:W4:Y:S04]  /*5b9c0*/  LDL.LU R29, [R1+0x2110] ;  /* 0x00211000011d7983 */ /* 0x000f280000300800 */
[----:B--2---:R4:W-:Y:S04]  /*5b9d0*/  STL.64 [R1+0x2028], R10 ;  /* 0x0020280a01007387 */ /* 0x0049e80000100a00 */
[----:B------:R-:W-:Y:S04]  /*5b9e0*/  STL.64 [R1+0x2040], R8 ;  /* 0x0020400801007387 */ /* 0x000fe80000100a00 */
[----:B0-----:R-:W2:Y:S04]  /*5b9f0*/  LDL.LU R4, [R1+0x3d0] ;  /* 0x0003d00001047983 */ /* 0x001ea80000300800 */
[----:B------:R-:W2:Y:S04]  /*5ba00*/  LDL.LU R5, [R1+0x3d4] ;  /* 0x0003d40001057983 */ /* 0x000ea80000300800 */
[----:B-1----:R-:W2:Y:S04]  /*5ba10*/  LDL.LU R6, [R1+0x3d8] ;  /* 0x0003d80001067983 */ /* 0x002ea80000300800 */
        /* <DEDUP_REMOVED lines=18> */
[----:B------:R0:W-:Y:S01]  /*5bb40*/  STL.64 [R1+0x2048], R4 ;  /* 0x0020480401007387 */ /* 0x0001e20000100a00 */
[----:B----4-:R-:W-:-:S02]  /*5bb50*/  IMAD.MOV.U32 R10, RZ, RZ, R29 ;  /* 0x000000ffff0a7224 */ /* 0x010fc400078e001d */
[----:B---3--:R-:W-:Y:S01]  /*5bb60*/  IMAD.MOV.U32 R11, RZ, RZ, R28 ;  /* 0x000000ffff0b7224 */ /* 0x008fe200078e001c */
[----:B0-----:R-:W2:Y:S04]  /*5bb70*/  LDL.LU R4, [R1+0x410] ;  /* 0x0004100001047983 */ /* 0x001ea80000300800 */
[----:B------:R-:W2:Y:S04]  /*5bb80*/  LDL.LU R5, [R1+0x414] ;  /* 0x0004140001057983 */ /* 0x000ea80000300800 */
[----:B------:R-:W3:Y:S04]  /*5bb90*/  LDL.LU R6, [R1+0x418] ;  /* 0x0004180001067983 */ /* 0x000ee80000300800 */
[----:B------:R-:W3:Y:S04]  /*5bba0*/  LDL.LU R7, [R1+0x41c] ;  /* 0x00041c0001077983 */ /* 0x000ee80000300800 */
[----:B------:R-:W4:Y:S04]  /*5bbb0*/  LDL.LU R29, [R1+0x20fc] ;  /* 0x0020fc00011d7983 */ /* 0x000f280000300800 */
[----:B------:R-:W4:Y:S04]  /*5bbc0*/  LDL.LU R28, [R1+0x20f8] ;  /* 0x0020f800011c7983 */ /* 0x000f280000300800 */
[----:B------:R-:W-:Y:S04]  /*5bbd0*/  STL.64 [R1+0x2088], R10 ;  /* 0x0020880a01007387 */ /* 0x000fe80000100a00 */
[----:B---3--:R-:W-:Y:S04]  /*5bbe0*/  STL.64 [R1+0x2068], R6 ;  /* 0x0020680601007387 */ /* 0x008fe80000100a00 */
[----:B--2---:R0:W-:Y:S01]  /*5bbf0*/  STL.64 [R1+0x2060], R4 ;  /* 0x0020600401007387 */ /* 0x0041e20000100a00 */
[----:B----4-:R-:W-:-:S02]  /*5bc00*/  IMAD.MOV.U32 R8, RZ, RZ, R28 ;  /* 0x000000ffff087224 */ /* 0x010fc400078e001c */
[----:B------:R-:W-:Y:S01]  /*5bc10*/  IMAD.MOV.U32 R9, RZ, RZ, R29 ;  /* 0x000000ffff097224 */ /* 0x000fe200078e001d */
        /* <DEDUP_REMOVED lines=19> */
[----:B------:R0:W-:Y:S04]  /*5bd50*/  STL.64 [R1+0x20b8], R10 ;  /* 0x0020b80a01007387 */ /* 0x0001e80000100a00 */
[----:B------:R-:W2:Y:S04]  /*5bd60*/  LDL.LU R8, [R1+0x4a0] ;  /* 0x0004a00001087983 */ /* 0x000ea80000300800 */
[----:B------:R-:W2:Y:S04]  /*5bd70*/  LDL.LU R9, [R1+0x4a4] ;  /* 0x0004a40001097983 */ /* 0x000ea80000300800 */
[----:B0-----:R-:W3:Y:S04]  /*5bd80*/  LDL.LU R10, [R1+0x4a8] ;  /* 0x0004a800010a7983 */ /* 0x001ee80000300800 */
        /* <DEDUP_REMOVED lines=23> */
[----:B----4-:R-:W-:Y:S01]  /*5bf00*/  HMMA.16816.F32 R16, R12, R22, R16 ;  /* 0x000000160c10723c */ /* 0x010fe20000001810 */
[----:B------:R-:W-:-:S02]  /*5bf10*/  F2FP.F16.E4M3.UNPACK_B R24, R24.H1 ;  /* 0x00000018ff18723e */ /* 0x000fc400030006ff */
[----:B------:R-:W-:-:S07]  /*5bf20*/  F2FP.F16.E4M3.UNPACK_B R25, R25.H1 ;  /* 0x00000019ff19723e */ /* 0x000fce00030006ff */
[----:B--2---:R-:W-:Y:S01]  /*5bf30*/  HMMA.16816.F32 R8, R12, R24, R8 ;  /* 0x000000180c08723c */ /* 0x004fe20000001808 */
[----:B---3--:R-:W-:Y:S04]  /*5bf40*/  STL.64 [R1+0x20b0], R6 ;  /* 0x0020b00601007387 */ /* 0x008fe80000100a00 */
[----:B------:R0:W-:Y:S04]  /*5bf50*/  STL.64 [R1+0x20a8], R4 ;  /* 0x0020a80401007387 */ /* 0x0001e80000100a00 */
[----:B0-----:R-:W2:Y:S04]  /*5bf60*/  LDL.LU R4, [R1+0x480] ;  /* 0x0004800001047983 */ /* 0x001ea80000300800 */
[----:B------:R-:W2:Y:S04]  /*5bf70*/  LDL.LU R5, [R1+0x484] ;  /* 0x0004840001057983 */ /* 0x000ea80000300800 */
[----:B------:R-:W2:Y:S04]  /*5bf80*/  LDL.LU R6, [R1+0x488] ;  /* 0x0004880001067983 */ /* 0x000ea80000300800 */
[----:B------:R-:W2:Y:S04]  /*5bf90*/  LDL.LU R7, [R1+0x48c] ;  /* 0x00048c0001077983 */ /* 0x000ea80000300800 */
[----:B------:R-:W-:Y:S04]  /*5bfa0*/  STL.64 [R1+0x490], R16 ;  /* 0x0004901001007387 */ /* 0x000fe80000100a00 */
[----:B------:R0:W-:Y:S04]  /*5bfb0*/  STL.64 [R1+0x498], R18 ;  /* 0x0004981201007387 */ /* 0x0001e80000100a00 */
[----:B0-----:R-:W3:Y:S04]  /*5bfc0*/  LDL.LU.64 R18, [R1+0x20e8] ;  /* 0x0020e80001127983 */ /* 0x001ee80000300a00 */
[----:B------:R-:W4:Y:S04]  /*5bfd0*/  LDL.LU.64 R16, [R1+0x20e0] ;  /* 0x0020e00001107983 */ /* 0x000f280000300a00 */
        /* <DEDUP_REMOVED lines=9> */
[----:B------:R-:W3:Y:S01]  /*5c070*/  LDL.LU.64 R8, [R1+0x20d0] ;  /* 0x0020d00001087983 */ /* 0x000ee20000300a00 */
[----:B------:R-:W-:-:S02]  /*5c080*/  F2FP.F16.E4M3.UNPACK_B R26, R26.H1 ;  /* 0x0000001aff1a723e */ /* 0x000fc400030006ff */
[----:B------:R-:W-:-:S07]  /*5c090*/  F2FP.F16.E4M3.UNPACK_B R27, R27.H1 ;  /* 0x0000001bff1b723e */ /* 0x000fce00030006ff */
        /* <DEDUP_REMOVED lines=8> */
[----:B------:R0:W-:Y:S04]  /*5c120*/  STL.64 [R1+0x1e60], R26 ;  /* 0x001e601a01007387 */ /* 0x0001e80000100a00 */
[----:B0-----:R-:W2:Y:S04]  /*5c130*/  LDL.LU R26, [R1+0x70] ;  /* 0x00007000011a7983 */ /* 0x001ea80000300800 */
[----:B------:R-:W2:Y:S04]  /*5c140*/  LDL.LU R27, [R1+0x74] ;  /* 0x00007400011b7983 */ /* 0x000ea80000300800 */
[----:B------:R-:W-:Y:S01]  /*5c150*/  STL.64 [R1+0x1e58], R24 ;  /* 0x001e581801007387 */ /* 0x000fe20000100a00 */
[----:B---3--:R-:W-:Y:S03]  /*5c160*/  HMMA.16816.F32 R12, R12, R28, R8 ;  /* 0x0000001c0c0c723c */ /* 0x008fe60000001808 */
[----:B------:R-:W2:Y:S01]  /*5c170*/  LDL.LU.64 R10, [R1+0x20b8] ;  /* 0x0020b800010a7983 */ /* 0x000ea20000300a00 */
[----:B----4-:R-:W-:-:S02]  /*5c180*/  F2FP.F16.E4M3.UNPACK_B R16, R16 ;  /* 0x00000010ff10723e */ /* 0x010fc400020006ff */
[----:B------:R-:W-:Y:S02]  /*5c190*/  F2FP.F16.E4M3.UNPACK_B R18, R18 ;  /* 0x00000012ff12723e */ /* 0x000fe400020006ff */
[----:B------:R-:W-:Y:S02]  /*5c1a0*/  F2FP.F16.E4M3.UNPACK_B R17, R17 ;  /* 0x00000011ff11723e */ /* 0x000fe400020006ff */
[----:B------:R-:W-:-:S13]  /*5c1b0*/  F2FP.F16.E4M3.UNPACK_B R19, R19 ;  /* 0x00000013ff13723e */ /* 0x000fda00020006ff */
        /* <DEDUP_REMOVED lines=56> */
[----:B---3--:R-:W-:-:S15]  /*5c540*/  HMMA.16816.F32 R24, R16, R26, R12 ;  /* 0x0000001a1018723c */ /* 0x008fde000000180c */
[----:B------:R-:W-:-:S08]  /*5c550*/  NOP ;  /* 0x0000000000007918 */ /* 0x000fd00000000000 */
[----:B------:R-:W-:Y:S04]  /*5c560*/  STL.64 [R1+0x3b0], R24 ;  /* 0x0003b01801007387 */ /* 0x000fe80000100a00 */
[----:B------:R-:W-:Y:S01]  /*5c570*/  STL.64 [R1+0x3b8], R26 ;  /* 0x0003b81a01007387 */ /* 0x000fe20000100a00 */
[C---:B----4-:R-:W-:Y:S03]  /*5c580*/  HMMA.16816.F32 R12, R16.reuse, R4, R20 ;  /* 0x00000004100c723c */ /* 0x050fe60000001814 */
[----:B------:R-:W3:Y:S03]  /*5c590*/  LDL.LU R20, [R1+0x140] ;  /* 0x0001400001147983 */ /* 0x000ee60000300800 */
[----:B--2---:R-:W-:-:S15]  /*5c5a0*/  HMMA.16816.F32 R4, R16, R6, R8 ;  /* 0x000000061004723c */ /* 0x004fde0000001808 */
[----:B------:R-:W-:-:S02]  /*5c5b0*/  NOP ;  /* 0x0000000000007918 */ /* 0x000fc40000000000 */
[----:B------:R-:W-:Y:S04]  /*5c5c0*/  STL.64 [R1+0x390], R12 ;  /* 0x0003900c01007387 */ /* 0x000fe80000100a00 */
[----:B------:R-:W-:Y:S04]  /*5c5d0*/  STL.64 [R1+0x398], R14 ;  /* 0x0003980e01007387 */ /* 0x000fe80000100a00 */
[----:B------:R0:W-:Y:S04]  /*5c5e0*/  STL.64 [R1+0x370], R4 ;  /* 0x0003700401007387 */ /* 0x0001e80000100a00 */
[----:B------:R1:W-:Y:S04]  /*5c5f0*/  STL.64 [R1+0x378], R6 ;  /* 0x0003780601007387 */ /* 0x0003e80000100a00 */
[----:B------:R-:W3:Y:S04]  /*5c600*/  LDL.LU R21, [R1+0x144] ;  /* 0x0001440001157983 */ /* 0x000ee80000300800 */
[----:B------:R-:W2:Y:S04]  /*5c610*/  LDL.LU R22, [R1+0x148] ;  /* 0x0001480001167983 */ /* 0x000ea80000300800 */
[----:B------:R-:W2:Y:S04]  /*5c620*/  LDL.LU R23, [R1+0x14c] ;  /* 0x00014c0001177983 */ /* 0x000ea80000300800 */
[----:B------:R-:W4:Y:S04]  /*5c630*/  LDL.LU R8, [R1+0x180] ;  /* 0x0001800001087983 */ /* 0x000f280000300800 */
[----:B------:R-:W4:Y:S04]  /*5c640*/  LDL.LU R9, [R1+0x184] ;  /* 0x0001840001097983 */ /* 0x000f280000300800 */
[----:B------:R-:W3:Y:S04]  /*5c650*/  LDL.LU R10, [R1+0x188] ;  /* 0x00018800010a7983 */ /* 0x000ee80000300800 */
[----:B------:R-:W3:Y:S04]  /*5c660*/  LDL.LU R11, [R1+0x18c] ;  /* 0x00018c00010b7983 */ /* 0x000ee80000300800 */
[----:B0-----:R-:W2:Y:S04]  /*5c670*/  LDL.LU R4, [R1+0x1c0] ;  /* 0x0001c00001047983 */ /* 0x001ea80000300800 */
[----:B------:R-:W2:Y:S04]  /*5c680*/  LDL.LU R5, [R1+0x1c4] ;  /* 0x0001c40001057983 */ /* 0x000ea80000300800 */
[----:B-1----:R-:W4:Y:S04]  /*5c690*/  LDL.LU R6, [R1+0x1c8] ;  /* 0x0001c80001067983 */ /* 0x002f280000300800 */
[----:B------:R-:W4:Y:S04]  /*5c6a0*/  LDL.LU R7, [R1+0x1cc] ;  /* 0x0001cc0001077983 */ /* 0x000f280000300800 */
[----:B------:R-:W3:Y:S04]  /*5c6b0*/  LDL.LU R12, [R1] ;  /* 0x00000000010c7983 */ /* 0x000ee80000300800 */
[----:B------:R-:W3:Y:S04]  /*5c6c0*/  LDL.LU R13, [R1+0x4] ;  /* 0x00000400010d7983 */ /* 0x000ee80000300800 */
[----:B---3--:R-:W-:Y:S04]  /*5c6d0*/  STL.64 [R1+0x1ef8], R12 ;  /* 0x001ef80c01007387 */ /* 0x008fe80000100a00 */
[----:B----4-:R-:W-:Y:S04]  /*5c6e0*/  STL.64 [R1+0x1ed0], R6 ;  /* 0x001ed00601007387 */ /* 0x010fe80000100a00 */
[----:B--2---:R0:W-:Y:S04]  /*5c6f0*/  STL.64 [R1+0x1ec8], R4 ;  /* 0x001ec80401007387 */ /* 0x0041e80000100a00 */
[----:B0-----:R-:W2:Y:S04]  /*5c700*/  LDL.LU R4, [R1+0x1e0] ;  /* 0x0001e00001047983 */ /* 0x001ea80000300800 */
[----:B------:R-:W2:Y:S04]  /*5c710*/  LDL.LU R5, [R1+0x1e4] ;  /* 0x0001e40001057983 */ /* 0x000ea80000300800 */
[----:B------:R-:W3:Y:S04]  /*5c720*/  LDL.LU R6, [R1+0x1e8] ;  /* 0x0001e80001067983 */ /* 0x000ee80000300800 */
[----:B------:R-:W3:Y:S04]  /*5c730*/  LDL.LU R7, [R1+0x1ec] ;  /* 0x0001ec0001077983 */ /* 0x000ee80000300800 */
[----:B---3--:R0:W-:Y:S04]  /*5c740*/  STL.64 [R1+0x1ee0], R6 ;  /* 0x001ee00601007387 */ /* 0x0081e80000100a00 */
[----:B0-----:R-:W3:Y:S01]  /*5c750*/  LDL.LU R6, [R1+0x8] ;  /* 0x0000080001067983 */ /* 0x001ee20000300800 */
[----:B------:R-:W-:-:S03]  /*5c760*/  IMAD.MOV.U32 R7, RZ, RZ, R0 ;  /* 0x000000ffff077224 */ /* 0x000fc600078e0000 */
[----:B------:R-:W4:Y:S04]  /*5c770*/  LDL.LU R0, [R1+0x2000] ;  /* 0x0020000001007983 */ /* 0x000f280000300800 */
[----:B--2---:R-:W-:Y:S04]  /*5c780*/  STL.64 [R1+0x1ed8], R4 ;  /* 0x001ed80401007387 */ /* 0x004fe80000100a00 */
[----:B---3--:R-:W-:Y:S04]  /*5c790*/  STL.64 [R1+0x1f00], R6 ;  /* 0x001f000601007387 */ /* 0x008fe80000100a00 */
[----:B------:R-:W-:Y:S04]  /*5c7a0*/  STL.64 [R1+0x1eb0], R10 ;  /* 0x001eb00a01007387 */ /* 0x000fe80000100a00 */
[----:B------:R0:W-:Y:S04]  /*5c7b0*/  STL.64 [R1+0x1ea8], R8 ;  /* 0x001ea80801007387 */ /* 0x0001e80000100a00 */
[----:B0-----:R-:W2:Y:S04]  /*5c7c0*/  LDL.LU R8, [R1+0x1a0] ;  /* 0x0001a00001087983 */ /* 0x001ea80000300800 */
[----:B------:R-:W2:Y:S04]  /*5c7d0*/  LDL.LU R9, [R1+0x1a4] ;  /* 0x0001a40001097983 */ /* 0x000ea80000300800 */
[----:B------:R-:W3:Y:S04]  /*5c7e0*/  LDL.LU R10, [R1+0x1a8] ;  /* 0x0001a800010a7983 */ /* 0x000ee80000300800 */
[----:B------:R-:W3:Y:S04]  /*5c7f0*/  LDL.LU R11, [R1+0x1ac] ;  /* 0x0001ac00010b7983 */ /* 0x000ee80000300800 */
[----:B------:R-:W2:Y:S01]  /*5c800*/  LDL.LU R14, [R1+0x10] ;  /* 0x00001000010e7983 */ /* 0x000ea20000300800 */
[----:B----4-:R-:W-:-:S03]  /*5c810*/  IMAD.MOV.U32 R15, RZ, RZ, R0 ;  /* 0x000000ffff0f7224 */ /* 0x010fc600078e0000 */
[----:B------:R-:W4:Y:S04]  /*5c820*/  LDL.LU R0, [R1+0x1ffc] ;  /* 0x001ffc0001007983 */ /* 0x000f280000300800 */
[----:B--2---:R0:W-:Y:S04]  /*5c830*/  STL.64 [R1+0x1f08], R14 ;  /* 0x001f080e01007387 */ /* 0x0041e80000100a00 */
[----:B------:R-:W2:Y:S04]  /*5c840*/  LDL.LU R4, [R1+0x220] ;  /* 0x0002200001047983 */ /* 0x000ea80000300800 */
[----:B------:R-:W2:Y:S04]  /*5c850*/  LDL.LU R5, [R1+0x224] ;  /* 0x0002240001057983 */ /* 0x000ea80000300800 */
[----:B------:R-:W3:Y:S04]  /*5c860*/  LDL.LU R6, [R1+0x228] ;  /* 0x0002280001067983 */ /* 0x000ee80000300800 */
[----:B------:R-:W3:Y:S04]  /*5c870*/  LDL.LU R7, [R1+0x22c] ;  /* 0x00022c0001077983 */ /* 0x000ee80000300800 */
[----:B---3--:R-:W-:Y:S04]  /*5c880*/  STL.64 [R1+0x1f18], R6 ;  /* 0x001f180601007387 */ /* 0x008fe80000100a00 */
[----:B--2---:R1:W-:Y:S04]  /*5c890*/  STL.64 [R1+0x1f10], R4 ;  /* 0x001f100401007387 */ /* 0x0043e80000100a00 */
[----:B------:R-:W2:Y:S04]  /*5c8a0*/  LDL.LU R12, [R1+0x18] ;  /* 0x00001800010c7983 */ /* 0x000ea80000300800 */
[----:B------:R-:W2:Y:S04]  /*5c8b0*/  LDL.LU R13, [R1+0x1c] ;  /* 0x00001c00010d7983 */ /* 0x000ea80000300800 */
[----:B0-----:R-:W3:Y:S01]  /*5c8c0*/  LDL.LU R14, [R1+0x20] ;  /* 0x00002000010e7983 */ /* 0x001ee20000300800 */
[----:B----4-:R-:W-:-:S03]  /*5c8d0*/  IMAD.MOV.U32 R15, RZ, RZ, R0 ;  /* 0x000000ffff0f7224 */ /* 0x010fc600078e0000 */
[----:B------:R-:W4:Y:S04]  /*5c8e0*/  LDL.LU R0, [R1+0x1ff8] ;  /* 0x001ff80001007983 */ /* 0x000f280000300800 */
[----:B--2---:R0:W-:Y:S04]  /*5c8f0*/  STL.64 [R1+0x1f20], R12 ;  /* 0x001f200c01007387 */ /* 0x0041e80000100a00 */
[----:B---3--:R-:W-:Y:S04]  /*5c900*/  STL.64 [R1+0x1f38], R14 ;  /* 0x001f380e01007387 */ /* 0x008fe80000100a00 */
[----:B-1----:R-:W2:Y:S04]  /*5c910*/  LDL.LU R4, [R1+0x240] ;  /* 0x0002400001047983 */ /* 0x002ea80000300800 */
[----:B------:R-:W2:Y:S04]  /*5c920*/  LDL.LU R5, [R1+0x244] ;  /* 0x0002440001057983 */ /* 0x000ea80000300800 */
[----:B------:R-:W3:Y:S04]  /*5c930*/  LDL.LU R6, [R1+0x248] ;  /* 0x0002480001067983 */ /* 0x000ee80000300800 */
[----:B------:R-:W3:Y:S04]  /*5c940*/  LDL.LU R7, [R1+0x24c] ;  /* 0x00024c0001077983 */ /* 0x000ee80000300800 */
[----:B0-----:R-:W2:Y:S01]  /*5c950*/  LDL.LU R12, [R1+0x28] ;  /* 0x00002800010c7983 */ /* 0x001ea20000300800 */
[----:B----4-:R-:W-:-:S03]  /*5c960*/  IMAD.MOV.U32 R13, RZ, RZ, R0 ;  /* 0x000000ffff0d7224 */ /* 0x010fc600078e0000 */
[----:B------:R-:W4:Y:S04]  /*5c970*/  LDL.LU R0, [R1+0x1ff4] ;  /* 0x001ff40001007983 */ /* 0x000f280000300800 */
[----:B--2---:R-:W-:Y:S04]  /*5c980*/  STL.64 [R1+0x1f50], R12 ;  /* 0x001f500c01007387 */ /* 0x004fe80000100a00 */
[----:B---3--:R-:W-:Y:S04]  /*5c990*/  STL.64 [R1+0x1f30], R6 ;  /* 0x001f300601007387 */ /* 0x008fe80000100a00 */
        /* <DEDUP_REMOVED lines=35> */
[----:B------:R-:W2:Y:S04]  /*5cbd0*/  LDL.LU R12, [R1+0x48] ;  /* 0x00004800010c7983 */ /* 0x000ea80000300800 */
[----:B------:R-:W2:Y:S04]  /*5cbe0*/  LDL.LU R13, [R1+0x4c] ;  /* 0x00004c00010d7983 */ /* 0x000ea80000300800 */
[----:B------:R-:W3:Y:S01]  /*5cbf0*/  LDL.LU R14, [R1+0x50] ;  /* 0x00005000010e7983 */ /* 0x000ee20000300800 */
[----:B----4-:R-:W-:-:S03]  /*5cc00*/  IMAD.MOV.U32 R15, RZ, RZ, R0 ;  /* 0x000000ffff0f7224 */ /* 0x010fc600078e0000 */
        /* <DEDUP_REMOVED lines=36> */
[----:B------:R-:W-:Y:S04]  /*5ce50*/  STL.64 [R1+0x1e90], R22 ;  /* 0x001e901601007387 */ /* 0x000fe80000100a00 */
[----:B------:R0:W-:Y:S04]  /*5ce60*/  STL.64 [R1+0x1e88], R20 ;  /* 0x001e881401007387 */ /* 0x0001e80000100a00 */
[----:B0-----:R-:W4:Y:S04]  /*5ce70*/  LDL.LU R20, [R1+0x160] ;  /* 0x0001600001147983 */ /* 0x001f280000300800 */
[----:B------:R-:W4:Y:S04]  /*5ce80*/  LDL.LU R21, [R1+0x164] ;  /* 0x0001640001157983 */ /* 0x000f280000300800 */
[----:B------:R-:W4:Y:S04]  /*5ce90*/  LDL.LU R22, [R1+0x168] ;  /* 0x0001680001167983 */ /* 0x000f280000300800 */
[----:B------:R-:W4:Y:S04]  /*5cea0*/  LDL.LU R23, [R1+0x16c] ;  /* 0x00016c0001177983 */ /* 0x000f280000300800 */
[----:B------:R-:W3:Y:S04]  /*5ceb0*/  LDL.LU R24, [R1+0xf0] ;  /* 0x0000f00001187983 */ /* 0x000ee80000300800 */
[----:B------:R-:W3:Y:S04]  /*5cec0*/  LDL.LU R25, [R1+0xf4] ;  /* 0x0000f40001197983 */ /* 0x000ee80000300800 */
[----:B------:R-:W4:Y:S04]  /*5ced0*/  LDL.LU R26, [R1+0xf8] ;  /* 0x0000f800011a7983 */ /* 0x000f280000300800 */
[----:B------:R-:W4:Y:S01]  /*5cee0*/  LDL.LU R27, [R1+0xfc] ;  /* 0x0000fc00011b7983 */ /* 0x000f220000300800 */
[C---:B--2---:R-:W-:Y:S03]  /*5cef0*/  HMMA.16816.F32 R12, R16.reuse, R12, R4 ;  /* 0x0000000c100c723c */ /* 0x044fe60000001804 */
        /* <DEDUP_REMOVED lines=8> */
[----:B------:R-:W-:Y:S04]  /*5cf80*/  STL.64 [R1+0x350], R12 ;  /* 0x0003500c01007387 */ /* 0x000fe80000100a00 */
[----:B------:R0:W-:Y:S04]  /*5cf90*/  STL.64 [R1+0x358], R14 ;  /* 0x0003580e01007387 */ /* 0x0001e80000100a00 */
[----:B0-----:R-:W3:Y:S02]  /*5cfa0*/  LDL.LU.64 R14, [R1+0x1fc8] ;  /* 0x001fc800010e7983 */ /* 0x001ee40000300a00 */
[----:B---3--:R-:W-:Y:S02]  /*5cfb0*/  HMMA.16816.F32 R12, R16, R14, R4 ;  /* 0x0000000e100c723c */ /* 0x008fe40000001804 */
[----:B------:R-:W3:Y:S04]  /*5cfc0*/  LDL.LU.64 R6, [R1+0x1fc0] ;  /* 0x001fc00001067983 */ /* 0x000ee80000300a00 */
[----:B------:R-:W3:-:S15]  /*5cfd0*/  LDL.LU.64 R4, [R1+0x1fb8] ;  /* 0x001fb80001047983 */ /* 0x000ede0000300a00 */
[----:B------:R-:W-:-:S02]  /*5cfe0*/  NOP ;  /* 0x0000000000007918 */ /* 0x000fc40000000000 */
[----:B------:R0:W-:Y:S04]  /*5cff0*/  STL.64 [R1+0x330], R12 ;  /* 0x0003300c01007387 */ /* 0x0001e80000100a00 */
[----:B------:R3:W-:Y:S04]  /*5d000*/  STL.64 [R1+0x338], R14 ;  /* 0x0003380e01007387 */ /* 0x0007e80000100a00 */
[----:B0-----:R-:W3:Y:S02]  /*5d010*/  LDL.LU.64 R12, [R1+0x1fb0] ;  /* 0x001fb000010c7983 */ /* 0x001ee40000300a00 */
[----:B---3--:R-:W-:Y:S02]  /*5d020*/  HMMA.16816.F32 R12, R16, R12, R4 ;  /* 0x0000000c100c723c */ /* 0x008fe40000001804 */
[----:B------:R-:W3:Y:S04]  /*5d030*/  LDL.LU.64 R6, [R1+0x1fa8] ;  /* 0x001fa80001067983 */ /* 0x000ee80000300a00 */
[----:B------:R-:W3:-:S15]  /*5d040*/  LDL.LU.64 R4, [R1+0x1fa0] ;  /* 0x001fa00001047983 */ /* 0x000ede0000300a00 */
[----:B------:R-:W-:-:S02]  /*5d050*/  NOP ;  /* 0x0000000000007918 */ /* 0x000fc40000000000 */
        /* <DEDUP_REMOVED lines=46> */
[----:B------:R-:W3:-:S15]  /*5d340*/  LDL.LU.64 R6, [R1+0x1f00] ;  /* 0x001f000001067983 */ /* 0x000ede0000300a00 */
[----:B------:R-:W-:-:S06]  /*5d350*/  NOP ;  /* 0x0000000000007918 */ /* 0x000fcc0000000000 */
[----:B------:R0:W-:Y:S04]  /*5d360*/  STL.64 [R1+0x220], R12 ;  /* 0x0002200c01007387 */ /* 0x0001e80000100a00 */
[----:B------:R1:W-:Y:S04]  /*5d370*/  STL.64 [R1+0x228], R14 ;  /* 0x0002280e01007387 */ /* 0x0003e80000100a00 */
[----:B0-----:R-:W4:Y:S04]  /*5d380*/  LDL.LU.64 R12, [R1+0x1ef8] ;  /* 0x001ef800010c7983 */ /* 0x001f280000300a00 */
[----:B-1----:R-:W2:Y:S01]  /*5d390*/  LDL.LU R15, [R1+0xc58] ;  /* 0x000c5800010f7983 */ /* 0x002ea20000300800 */
[----:B------:R-:W0:Y:S01]  /*5d3a0*/  LDC R14, c[0x0][0x230] ;  /* 0x00008c00ff0e7b82 */ /* 0x000e220000000800 */
[----:B---3--:R-:W-:Y:S02]  /*5d3b0*/  HMMA.16816.F32 R4, R16, R6, R8 ;  /* 0x000000061004723c */ /* 0x008fe40000001808 */
[----:B------:R-:W3:Y:S04]  /*5d3c0*/  LDL.LU.64 R10, [R1+0x1ef0] ;  /* 0x001ef000010a7983 */ /* 0x000ee80000300a00 */
[----:B------:R-:W3:-:S15]  /*5d3d0*/  LDL.LU.64 R8, [R1+0x1ee8] ;  /* 0x001ee80001087983 */ /* 0x000ede0000300a00 */
[----:B------:R-:W-:-:S02]  /*5d3e0*/  NOP ;  /* 0x0000000000007918 */ /* 0x000fc40000000000 */
[----:B------:R-:W-:Y:S04]  /*5d3f0*/  STL.64 [R1+0x200], R4 ;  /* 0x0002000401007387 */ /* 0x000fe80000100a00 */
[----:B------:R1:W-:Y:S04]  /*5d400*/  STL.64 [R1+0x208], R6 ;  /* 0x0002080601007387 */ /* 0x0003e80000100a00 */
[----:B-1----:R-:W4:Y:S04]  /*5d410*/  LDL.LU.64 R6, [R1+0x1ee0] ;  /* 0x001ee00001067983 */ /* 0x002f280000300a00 */
[----:B------:R-:W4:Y:S02]  /*5d420*/  LDL.LU.64 R4, [R1+0x1ed8] ;  /* 0x001ed80001047983 */ /* 0x000f240000300a00 */
[----:B----4-:R-:W-:-:S15]  /*5d430*/  HMMA.16816.F32 R4, R16, R12, R4 ;  /* 0x0000000c1004723c */ /* 0x010fde0000001804 */
[----:B------:R-:W-:-:S08]  /*5d440*/  NOP ;  /* 0x0000000000007918 */ /* 0x000fd00000000000 */
        /* <DEDUP_REMOVED lines=9> */
[----:B------:R-:W3:Y:S02]  /*5d4e0*/  LDL.LU.64 R4, [R1+0x1eb8] ;  /* 0x001eb80001047983 */ /* 0x000ee40000300a00 */
[----:B---3--:R-:W-:-:S15]  /*5d4f0*/  HMMA.16816.F32 R8, R16, R4, R8 ;  /* 0x000000041008723c */ /* 0x008fde0000001808 */
[----:B------:R-:W-:-:S08]  /*5d500*/  NOP ;  /* 0x0000000000007918 */ /* 0x000fd00000000000 */
[----:B------:R-:W-:Y:S04]  /*5d510*/  STL.64 [R1+0x770], R8 ;  /* 0x0007700801007387 */ /* 0x000fe80000100a00 */
[----:B------:R1:W-:Y:S04]  /*5d520*/  STL.64 [R1+0x778], R10 ;  /* 0x0007780a01007387 */ /* 0x0003e80000100a00 */
[----:B-1----:R-:W4:Y:S04]  /*5d530*/  LDL.LU.64 R10, [R1+0x1eb0] ;  /* 0x001eb000010a7983 */ /* 0x002f280000300a00 */
[----:B------:R-:W4:Y:S02]  /*5d540*/  LDL.LU.64 R8, [R1+0x1ea8] ;  /* 0x001ea80001087983 */ /* 0x000f240000300a00 */
[----:B----4-:R-:W-:Y:S02]  /*5d550*/  HMMA.16816.F32 R4, R16, R6, R8 ;  /* 0x000000061004723c */ /* 0x010fe40000001808 */
[----:B------:R-:W3:Y:S04]  /*5d560*/  LDL.LU.64 R10, [R1+0x1ea0] ;  /* 0x001ea000010a7983 */ /* 0x000ee80000300a00 */
[----:B------:R-:W4:-:S15]  /*5d570*/  LDL.LU.64 R8, [R1+0x1e98] ;  /* 0x001e980001087983 */ /* 0x000f1e0000300a00 */
[----:B------:R-:W-:-:S02]  /*5d580*/  NOP ;  /* 0x0000000000007918 */ /* 0x000fc40000000000 */
[----:B------:R1:W-:Y:S04]  /*5d590*/  STL.64 [R1+0x750], R4 ;  /* 0x0007500401007387 */ /* 0x0003e80000100a00 */
[----:B------:R0:W-:Y:S04]  /*5d5a0*/  STL.64 [R1+0x758], R6 ;  /* 0x0007580601007387 */ /* 0x0001e80000100a00 */
[----:B-1----:R-:W2:Y:S04]  /*5d5b0*/  LDL.LU R4, [R1+0xb0] ;  /* 0x0000b00001047983 */ /* 0x002ea80000300800 */
[----:B------:R-:W2:Y:S04]  /*5d5c0*/  LDL.LU R5, [R1+0xb4] ;  /* 0x0000b40001057983 */ /* 0x000ea80000300800 */
[----:B0-----:R-:W2:Y:S04]  /*5d5d0*/  LDL.LU R6, [R1+0xb8] ;  /* 0x0000b80001067983 */ /* 0x001ea80000300800 */
[----:B------:R-:W2:Y:S01]  /*5d5e0*/  LDL.LU R7, [R1+0xbc] ;  /* 0x0000bc0001077983 */ /* 0x000ea20000300800 */
[----:B----4-:R-:W-:-:S15]  /*5d5f0*/  HMMA.16816.F32 R20, R16, R8, R20 ;  /* 0x000000081014723c */ /* 0x010fde0000001814 */
[----:B------:R-:W-:-:S08]  /*5d600*/  NOP ;  /* 0x0000000000007918 */ /* 0x000fd00000000000 */
[----:B------:R-:W-:Y:S04]  /*5d610*/  STL.64 [R1+0x730], R20 ;  /* 0x0007301401007387 */ /* 0x000fe80000100a00 */
[----:B------:R0:W-:Y:S04]  /*5d620*/  STL.64 [R1+0x738], R22 ;  /* 0x0007381601007387 */ /* 0x0001e80000100a00 */
[----:B0-----:R-:W3:Y:S04]  /*5d630*/  LDL.LU.64 R22, [R1+0x1e90] ;  /* 0x001e900001167983 */ /* 0x001ee80000300a00 */
[----:B------:R-:W3:Y:S02]  /*5d640*/  LDL.LU.64 R20, [R1+0x1e88] ;  /* 0x001e880001147983 */ /* 0x000ee40000300a00 */
[----:B---3--:R-:W-:Y:S02]  /*5d650*/  HMMA.16816.F32 R8, R16, R10, R20 ;  /* 0x0000000a1008723c */ /* 0x008fe40000001814 */
[----:B------:R-:W3:Y:S04]  /*5d660*/  LDL.LU.64 R22, [R1+0x1e80] ;  /* 0x001e800001167983 */ /* 0x000ee80000300a00 */
[----:B------:R-:W2:-:S15]  /*5d670*/  LDL.LU.64 R20, [R1+0x1e78] ;  /* 0x001e780001147983 */ /* 0x000e9e0000300a00 */
[----:B------:R-:W-:-:S02]  /*5d680*/  NOP ;  /* 0x0000000000007918 */ /* 0x000fc40000000000 */
[----:B------:R0:W-:Y:S04]  /*5d690*/  STL.64 [R1+0x720], R8 ;  /* 0x0007200801007387 */ /* 0x0001e80000100a00 */
[----:B------:R1:W-:Y:S04]  /*5d6a0*/  STL.64 [R1+0x728], R10 ;  /* 0x0007280a01007387 */ /* 0x0003e80000100a00 */
[----:B0-----:R-:W4:Y:S04]  /*5d6b0*/  LDL.LU R8, [R1+0xc0] ;  /* 0x0000c00001087983 */ /* 0x001f280000300800 */
[----:B------:R-:W4:Y:S04]  /*5d6c0*/  LDL.LU R9, [R1+0xc4] ;  /* 0x0000c40001097983 */ /* 0x000f280000300800 */
[----:B-1----:R-:W4:Y:S01]  /*5d6d0*/  LDL.LU R10, [R1+0xc8] ;  /* 0x0000c800010a7983 */ /* 0x002f220000300800 */
[----:B------:R-:W-:-:S03]  /*5d6e0*/  IMAD.MOV.U32 R11, RZ, RZ, R0 ;  /* 0x000000ffff0b7224 */ /* 0x000fc600078e0000 */
[----:B------:R-:W4:Y:S01]  /*5d6f0*/  LDL.LU R0, [R1+0xd40] ;  /* 0x000d400001007983 */ /* 0x000f220000300800 */
[----:B--2---:R-:W-:-:S15]  /*5d700*/  HMMA.16816.F32 R24, R16, R20, R24 ;  /* 0x000000141018723c */ /* 0x004fde0000001818 */
[----:B------:R-:W-:-:S08]  /*5d710*/  NOP ;  /* 0x0000000000007918 */ /* 0x000fd00000000000 */
[----:B------:R-:W-:Y:S04]  /*5d720*/  STL.64 [R1+0x710], R24 ;  /* 0x0007101801007387 */ /* 0x000fe80000100a00 */
[----:B------:R0:W-:Y:S04]  /*5d730*/  STL.64 [R1+0x718], R26 ;  /* 0x0007181a01007387 */ /* 0x0001e80000100a00 */
[----:B0-----:R-:W3:Y:S04]  /*5d740*/  LDL.LU.64 R26, [R1+0x1e70] ;  /* 0x001e7000011a7983 */ /* 0x001ee80000300a00 */
[----:B------:R-:W3:Y:S02]  /*5d750*/  LDL.LU.64 R24, [R1+0x1e68] ;  /* 0x001e680001187983 */ /* 0x000ee40000300a00 */
[----:B---3--:R-:W-:Y:S02]  /*5d760*/  HMMA.16816.F32 R20, R16, R22, R24 ;  /* 0x000000161014723c */ /* 0x008fe40000001818 */
[----:B------:R-:W2:Y:S04]  /*5d770*/  LDL.LU.64 R26, [R1+0x1e60] ;  /* 0x001e6000011a7983 */ /* 0x000ea80000300a00 */
[----:B------:R-:W3:-:S15]  /*5d780*/  LDL.LU.64 R24, [R1+0x1e58] ;  /* 0x001e580001187983 */ /* 0x000ede0000300a00 */
[----:B------:R-:W-:-:S02]  /*5d790*/  NOP ;  /* 0x0000000000007918 */ /* 0x000fc40000000000 */
[----:B------:R0:W-:Y:S04]  /*5d7a0*/  STL.64 [R1+0x700], R20 ;  /* 0x0007001401007387 */ /* 0x0001e80000100a00 */
[----:B------:R1:W-:Y:S04]  /*5d7b0*/  STL.64 [R1+0x708], R22 ;  /* 0x0007081601007387 */ /* 0x0003e80000100a00 */
[----:B0-----:R-:W3:Y:S04]  /*5d7c0*/  LDL.LU R20, [R1+0xd0] ;  /* 0x0000d00001147983 */ /* 0x001ee80000300800 */
[----:B------:R-:W3:Y:S04]  /*5d7d0*/  LDL.LU R21, [R1+0xd4] ;  /* 0x0000d40001157983 */ /* 0x000ee80000300800 */
[----:B-1----:R-:W3:Y:S04]  /*5d7e0*/  LDL.LU R22, [R1+0xd8] ;  /* 0x0000d80001167983 */ /* 0x002ee80000300800 */
[----:B------:R-:W3:Y:S01]  /*5d7f0*/  LDL.LU R23, [R1+0xdc] ;  /* 0x0000dc0001177983 */ /* 0x000ee20000300800 */
[----:B------:R-:W-:Y:S01]  /*5d800*/  HMMA.16816.F32 R4, R16, R28, R4 ;  /* 0x0000001c1004723c */ /* 0x000fe20000001804 */
[----:B------:R-:W-:-:S05]  /*5d810*/  VIADD R14, R14, 0x3f ;  /* 0x0000003f0e0e7836 */ /* 0x000fca0000000000 */
[----:B------:R-:W-:Y:S02]  /*5d820*/  SHF.R.S32.HI R12, RZ, 0x1f, R14 ;  /* 0x0000001fff0c7819 */ /* 0x000fe4000001140e */
[----:B------:R-:W-:Y:S02]  /*5d830*/  IADD3 R15, P5, R15, UR7, RZ ;  /* 0x000000070f0f7c10 */ /* 0x000fe4000ffbe0ff */
[----:B------:R-:W-:Y:S02]  /*5d840*/  LEA.HI R12, R12, R14, RZ, 0x6 ;  /* 0x0000000e0c0c7211 */ /* 0x000fe400078f30ff */
[----:B----4-:R-:W-:Y:S01]  /*5d850*/  IADD3 R0, P3, R0, UR7, RZ ;  /* 0x0000000700007c10 */ /* 0x010fe2000ff7e0ff */
[----:B------:R-:W-:Y:S01]  /*5d860*/  UIADD3 UR4, UR4, 0x1, URZ ;  /* 0x0000000104047890 */ /* 0x000fe2000fffe03f */
[----:B------:R-:W-:-:S05]  /*5d870*/  SHF.R.S32.HI R12, RZ, 0x6, R12 ;  /* 0x00000006ff0c7819 */ /* 0x000fca000001140c */
[----:B------:R-:W-:Y:S01]  /*5d880*/  ISETP.NE.U32.AND P0, PT, R12, UR4, PT ;  /* 0x000000040c007c0c */ /* 0x000fe2000bf05070 */
[C---:B--2---:R-:W-:Y:S06]  /*5d890*/  HMMA.16816.F32 R8, R16.reuse, R26, R8 ;  /* 0x0000001a1008723c */ /* 0x044fec0000001808 */
[----:B---3--:R-:W-:-:S15]  /*5d8a0*/  HMMA.16816.F32 R20, R16, R24, R20 ;  /* 0x000000181014723c */ /* 0x008fde0000001814 */
[----:B------:R-:W-:-:S08]  /*5d8b0*/  NOP ;  /* 0x0000000000007918 */ /* 0x000fd00000000000 */
[----:B------:R-:W-:Y:S04]  /*5d8c0*/  STL.64 [R1+0x6e0], R20 ;  /* 0x0006e01401007387 */ /* 0x000fe80000100a00 */
[----:B------:R0:W-:Y:S04]  /*5d8d0*/  STL.64 [R1+0x6e8], R22 ;  /* 0x0006e81601007387 */ /* 0x0001e80000100a00 */
[----:B------:R-:W-:Y:S04]  /*5d8e0*/  STL.64 [R1+0x6d0], R8 ;  /* 0x0006d00801007387 */ /* 0x000fe80000100a00 */
[----:B------:R1:W-:Y:S04]  /*5d8f0*/  STL.64 [R1+0x6d8], R10 ;  /* 0x0006d80a01007387 */ /* 0x0003e80000100a00 */
[----:B------:R-:W2:Y:S04]  /*5d900*/  LDL.LU R16, [R1+0xd3c] ;  /* 0x000d3c0001107983 */ /* 0x000ea80000300800 */
[----:B------:R-:W-:Y:S04]  /*5d910*/  STL.64 [R1+0xf0], R4 ;  /* 0x0000f00401007387 */ /* 0x000fe80000100a00 */
[----:B------:R3:W-:Y:S04]  /*5d920*/  STL.64 [R1+0xf8], R6 ;  /* 0x0000f80601007387 */ /* 0x0007e80000100a00 */
        /* <DEDUP_REMOVED lines=10> */
[----:B------:R-:W4:Y:S04]  /*5d9d0*/  LDL.LU R23, [R1+0xd0c] ;  /* 0x000d0c0001177983 */ /* 0x000f280000300800 */
[----:B------:R-:W4:Y:S04]  /*5d9e0*/  LDL.LU R20, [R1+0xd30] ;  /* 0x000d300001147983 */ /* 0x000f280000300800 */
[----:B------:R-:W4:Y:S04]  /*5d9f0*/  LDL.LU R21, [R1+0xd04] ;  /* 0x000d040001157983 */ /* 0x000f280000300800 */
[----:B------:R-:W4:Y:S04]  /*5da00*/  LDL.LU R14, [R1+0xd28] ;  /* 0x000d2800010e7983 */ /* 0x000f280000300800 */
[----:B-1----:R-:W4:Y:S04]  /*5da10*/  LDL.LU R10, [R1+0xcfc] ;  /* 0x000cfc00010a7983 */ /* 0x002f280000300800 */
[----:B------:R-:W4:Y:S04]  /*5da20*/  LDL.LU R11, [R1+0xd20] ;  /* 0x000d2000010b7983 */ /* 0x000f280000300800 */
[----:B------:R-:W4:Y:S04]  /*5da30*/  LDL.LU R8, [R1+0xcf4] ;  /* 0x000cf40001087983 */ /* 0x000f280000300800 */
[----:B------:R0:W-:Y:S04]  /*5da40*/  STL [R1+0xc58], R15 ;  /* 0x000c580f01007387 */ /* 0x0001e80000100800 */
[----:B------:R-:W4:Y:S04]  /*5da50*/  LDL.LU R9, [R1+0xd18] ;  /* 0x000d180001097983 */ /* 0x000f280000300800 */
[----:B---3--:R-:W3:Y:S04]  /*5da60*/  LDL.LU R6, [R1+0xcec] ;  /* 0x000cec0001067983 */ /* 0x008ee80000300800 */
[----:B------:R-:W3:Y:S04]  /*5da70*/  LDL.LU R7, [R1+0xd10] ;  /* 0x000d100001077983 */ /* 0x000ee80000300800 */
[----:B0-----:R-:W3:Y:S04]  /*5da80*/  LDL.LU R15, [R1+0xce4] ;  /* 0x000ce400010f7983 */ /* 0x001ee80000300800 */
[----:B------:R-:W3:Y:S04]  /*5da90*/  LDL.LU R4, [R1+0xd08] ;  /* 0x000d080001047983 */ /* 0x000ee80000300800 */
[----:B------:R-:W3:Y:S04]  /*5daa0*/  LDL.LU R5, [R1+0xcdc] ;  /* 0x000cdc0001057983 */ /* 0x000ee80000300800 */
[----:B------:R-:W3:Y:S04]  /*5dab0*/  LDL.LU R2, [R1+0xd00] ;  /* 0x000d000001027983 */ /* 0x000ee80000300800 */
[----:B------:R0:W-:Y:S04]  /*5dac0*/  STL [R1+0xd40], R0 ;  /* 0x000d400001007387 */ /* 0x0001e80000100800 */
[----:B------:R-:W3:Y:S04]  /*5dad0*/  LDL.LU R3, [R1+0xcd4] ;  /* 0x000cd40001037983 */ /* 0x000ee80000300800 */
[----:B------:R-:W3:Y:S04]  /*5dae0*/  LDL.LU R12, [R1+0xcf8] ;  /* 0x000cf800010c7983 */ /* 0x000ee80000300800 */
[----:B------:R-:W3:Y:S04]  /*5daf0*/  LDL.LU R13, [R1+0xccc] ;  /* 0x000ccc00010d7983 */ /* 0x000ee80000300800 */
[----:B0-----:R-:W3:Y:S01]  /*5db00*/  LDL.LU R0, [R1+0xcf0] ;  /* 0x000cf00001007983 */ /* 0x001ee20000300800 */
[----:B--2---:R-:W-:-:S02]  /*5db10*/  IADD3 R16, P2, R16, UR7, RZ ;  /* 0x0000000710107c10 */ /* 0x004fc4000ff5e0ff */
[----:B----4-:R-:W-:Y:S02]  /*5db20*/  IADD3 R17, P1, R17, UR7, RZ ;  /* 0x0000000711117c10 */ /* 0x010fe4000ff3e0ff */
[----:B------:R-:W-:Y:S02]  /*5db30*/  IADD3 R18, P4, R18, UR7, RZ ;  /* 0x0000000712127c10 */ /* 0x000fe4000ff9e0ff */
[----:B------:R-:W-:Y:S02]  /*5db40*/  IADD3 R19, P6, R19, UR7, RZ ;  /* 0x0000000713137c10 */ /* 0x000fe4000ffde0ff */
[----:B------:R-:W-:Y:S01]  /*5db50*/  IADD3.X R28, R28, UR12, RZ, P5, !PT ;  /* 0x0000000c1c1c7c10 */ /* 0x000fe2000affe4ff */
[----:B------:R-:W-:Y:S01]  /*5db60*/  STL [R1+0xd3c], R16 ;  /* 0x000d3c1001007387 */ /* 0x000fe20000100800 */
[----:B------:R-:W-:-:S03]  /*5db70*/  IADD3 R29, P5, R29, UR7, RZ ;  /* 0x000000071d1d7c10 */ /* 0x000fc6000ffbe0ff */
[----:B------:R-:W-:Y:S01]  /*5db80*/  STL [R1+0xd38], R17 ;  /* 0x000d381101007387 */ /* 0x000fe20000100800 */
[----:B------:R-:W-:-:S03]  /*5db90*/  IADD3.X R26, R26, UR12, RZ, P3, !PT ;  /* 0x0000000c1a1a7c10 */ /* 0x000fc60009ffe4ff */
        /* <DEDUP_REMOVED lines=13> */
[----:B------:R-:W-:-:S03]  /*5dc70*/  IADD3.X R20, R20, UR12, RZ, P4, !PT ;  /* 0x0000000c14147c10 */ /* 0x000fc6000a7fe4ff */
[----:B------:R-:W-:Y:S04]  /*5dc80*/  STL [R1+0xd14], R25 ;  /* 0x000d141901007387 */ /* 0x000fe80000100800 */
[----:B------:R-:W-:Y:S04]  /*5dc90*/  STL [R1+0xc4c], R22 ;  /* 0x000c4c1601007387 */ /* 0x000fe80000100800 */
[----:B------:R-:W-:Y:S01]  /*5dca0*/  STL [R1+0xd0c], R23 ;  /* 0x000d0c1701007387 */ /* 0x000fe20000100800 */
[----:B------:R-:W-:-:S03]  /*5dcb0*/  IADD3 R21, P4, R21, UR7, RZ ;  /* 0x0000000715157c10 */ /* 0x000fc6000ff9e0ff */
[----:B------:R0:W-:Y:S04]  /*5dcc0*/  STL [R1+0xd28], R14 ;  /* 0x000d280e01007387 */ /* 0x0001e80000100800 */
[----:B------:R-:W-:Y:S01]  /*5dcd0*/  STL [R1+0xd30], R20 ;  /* 0x000d301401007387 */ /* 0x000fe20000100800 */
[----:B------:R-:W-:Y:S02]  /*5dce0*/  IADD3 R10, P6, R10, UR7, RZ ;  /* 0x000000070a0a7c10 */ /* 0x000fe4000ffde0ff */
[----:B------:R-:W-:Y:S02]  /*5dcf0*/  IADD3.X R11, R11, UR12, RZ, P5, !PT ;  /* 0x0000000c0b0b7c10 */ /* 0x000fe4000affe4ff */
[----:B------:R-:W-:Y:S02]  /*5dd00*/  IADD3 R8, P5, R8, UR7, RZ ;  /* 0x0000000708087c10 */ /* 0x000fe4000ffbe0ff */
[----:B------:R-:W-:-:S02]  /*5dd10*/  IADD3.X R9, R9, UR12, RZ, P3, !PT ;  /* 0x0000000c09097c10 */ /* 0x000fc40009ffe4ff */
[----:B---3--:R-:W-:Y:S02]  /*5dd20*/  IADD3.X R7, R7, UR12, RZ, P2, !PT ;  /* 0x0000000c07077c10 */ /* 0x008fe400097fe4ff */
[----:B------:R-:W-:Y:S01]  /*5dd30*/  IADD3 R15, P2, R15, UR7, RZ ;  /* 0x000000070f0f7c10 */ /* 0x000fe2000ff5e0ff */
[----:B0-----:R-:W2:Y:S04]  /*5dd40*/  LDL.LU R14, [R1+0xcc4] ;  /* 0x000cc400010e7983 */ /* 0x001ea80000300800 */
[----:B------:R-:W-:Y:S04]  /*5dd50*/  STL [R1+0xd04], R21 ;  /* 0x000d041501007387 */ /* 0x000fe80000100800 */
[----:B------:R-:W-:Y:S01]  /*5dd60*/  STL [R1+0xcfc], R10 ;  /* 0x000cfc0a01007387 */ /* 0x000fe20000100800 */
[----:B------:R-:W-:-:S03]  /*5dd70*/  IADD3 R6, P3, R6, UR7, RZ ;  /* 0x0000000706067c10 */ /* 0x000fc6000ff7e0ff */
[----:B------:R-:W-:Y:S04]  /*5dd80*/  STL [R1+0xd20], R11 ;  /* 0x000d200b01007387 */ /* 0x000fe80000100800 */
[----:B------:R-:W-:Y:S04]  /*5dd90*/  STL [R1+0xcf4], R8 ;  /* 0x000cf40801007387 */ /* 0x000fe80000100800 */
[----:B------:R-:W-:Y:S01]  /*5dda0*/  STL [R1+0xd18], R9 ;  /* 0x000d180901007387 */ /* 0x000fe20000100800 */
[----:B------:R-:W-:-:S03]  /*5ddb0*/  IADD3.X R4, R4, UR12, RZ, P1, !PT ;  /* 0x0000000c04047c10 */ /* 0x000fc60008ffe4ff */
[----:B------:R0:W-:Y:S01]  /*5ddc0*/  STL [R1+0xce4], R15 ;  /* 0x000ce40f01007387 */ /* 0x0001e20000100800 */
[----:B------:R-:W-:-:S03]  /*5ddd0*/  IADD3 R5, P1, R5, UR7, RZ ;  /* 0x0000000705057c10 */ /* 0x000fc6000ff3e0ff */
[----:B------:R-:W-:Y:S01]  /*5dde0*/  STL [R1+0xcec], R6 ;  /* 0x000cec0601007387 */ /* 0x000fe20000100800 */
[----:B------:R-:W-:Y:S02]  /*5ddf0*/  IADD3.X R2, R2, UR12, RZ, P4, !PT ;  /* 0x0000000c02027c10 */ /* 0x000fe4000a7fe4ff */
[----:B------:R-:W-:Y:S02]  /*5de00*/  IADD3 R3, P4, R3, UR7, RZ ;  /* 0x0000000703037c10 */ /* 0x000fe4000ff9e0ff */
[----:B------:R-:W-:Y:S02]  /*5de10*/  IADD3.X R12, R12, UR12, RZ, P6, !PT ;  /* 0x0000000c0c0c7c10 */ /* 0x000fe4000b7fe4ff */
[----:B------:R-:W-:Y:S01]  /*5de20*/  IADD3 R13, P6, R13, UR7, RZ ;  /* 0x000000070d0d7c10 */ /* 0x000fe2000ffde0ff */
[----:B0-----:R-:W3:Y:S04]  /*5de30*/  LDL.LU R15, [R1+0xce8] ;  /* 0x000ce800010f7983 */ /* 0x001ee80000300800 */
[----:B------:R-:W-:Y:S04]  /*5de40*/  STL [R1+0xd10], R7 ;  /* 0x000d100701007387 */ /* 0x000fe80000100800 */
[----:B------:R-:W-:Y:S04]  /*5de50*/  STL [R1+0xd08], R4 ;  /* 0x000d080401007387 */ /* 0x000fe80000100800 */
[----:B------:R-:W-:Y:S04]  /*5de60*/  STL [R1+0xcdc], R5 ;  /* 0x000cdc0501007387 */ /* 0x000fe80000100800 */
[----:B------:R-:W-:Y:S04]  /*5de70*/  STL [R1+0xd00], R2 ;  /* 0x000d000201007387 */ /* 0x000fe80000100800 */
[----:B------:R-:W-:Y:S01]  /*5de80*/  STL [R1+0xcd4], R3 ;  /* 0x000cd40301007387 */ /* 0x000fe20000100800 */
[----:B------:R-:W-:-:S03]  /*5de90*/  IADD3.X R0, R0, UR12, RZ, P5, !PT ;  /* 0x0000000c00007c10 */ /* 0x000fc6000affe4ff */
[----:B------:R-:W4:Y:S04]  /*5dea0*/  LDL.LU R16, [R1+0xcbc] ;  /* 0x000cbc0001107983 */ /* 0x000f280000300800 */
[----:B------:R-:W-:Y:S04]  /*5deb0*/  STL [R1+0xcf8], R12 ;  /* 0x000cf80c01007387 */ /* 0x000fe80000100800 */
[----:B------:R-:W4:Y:S04]  /*5dec0*/  LDL.LU R17, [R1+0xce0] ;  /* 0x000ce00001117983 */ /* 0x000f280000300800 */
[----:B------:R-:W-:Y:S04]  /*5ded0*/  STL [R1+0xccc], R13 ;  /* 0x000ccc0d01007387 */ /* 0x000fe80000100800 */
        /* <DEDUP_REMOVED lines=16> */
[----:B------:R-:W4:Y:S01]  /*5dfe0*/  LDL.LU R8, [R1+0xca0] ;  /* 0x000ca00001087983 */ /* 0x000f220000300800 */
[----:B--2---:R-:W-:-:S05]  /*5dff0*/  IADD3 R14, P5, R14, UR7, RZ ;  /* 0x000000070e0e7c10 */ /* 0x004fca000ffbe0ff */
[----:B------:R0:W-:Y:S04]  /*5e000*/  STL [R1+0xcc4], R14 ;  /* 0x000cc40e01007387 */ /* 0x0001e80000100800 */
[----:B------:R-:W2:Y:S04]  /*5e010*/  LDL.LU R9, [R1+0xc74] ;  /* 0x000c740001097983 */ /* 0x000ea80000300800 */
[----:B------:R-:W2:Y:S04]  /*5e020*/  LDL.LU R6, [R1+0xc98] ;  /* 0x000c980001067983 */ /* 0x000ea80000300800 */
[----:B------:R-:W2:Y:S04]  /*5e030*/  LDL.LU R7, [R1+0xc6c] ;  /* 0x000c6c0001077983 */ /* 0x000ea80000300800 */
[----:B0-----:R-:W2:Y:S04]  /*5e040*/  LDL.LU R14, [R1+0xc90] ;  /* 0x000c9000010e7983 */ /* 0x001ea80000300800 */
[----:B------:R-:W2:Y:S04]  /*5e050*/  LDL.LU R4, [R1+0xc64] ;  /* 0x000c640001047983 */ /* 0x000ea80000300800 */
[----:B------:R-:W2:Y:S01]  /*5e060*/  LDL.LU R5, [R1+0xc88] ;  /* 0x000c880001057983 */ /* 0x000ea20000300800 */
[----:B---3--:R-:W-:-:S03]  /*5e070*/  IADD3.X R15, R15, UR12, RZ, P3, !PT ;  /* 0x0000000c0f0f7c10 */ /* 0x008fc60009ffe4ff */
[----:B------:R-:W3:Y:S04]  /*5e080*/  LDL.LU R2, [R1+0x1c2c] ;  /* 0x001c2c0001027983 */ /* 0x000ee80000300800 */
[----:B------:R0:W-:Y:S04]  /*5e090*/  STL [R1+0xce8], R15 ;  /* 0x000ce80f01007387 */ /* 0x0001e80000100800 */
[----:B------:R-:W3:Y:S04]  /*5e0a0*/  LDL.LU R3, [R1+0xc80] ;  /* 0x000c800001037983 */ /* 0x000ee80000300800 */
[----:B------:R-:W3:Y:S04]  /*5e0b0*/  LDL.LU R12, [R1+0xd60] ;  /* 0x000d6000010c7983 */ /* 0x000ee80000300800 */
[----:B------:R-:W3:Y:S01]  /*5e0c0*/  LDL.LU R13, [R1+0xc78] ;  /* 0x000c7800010d7983 */ /* 0x000ee20000300800 */
[----:B----4-:R-:W-:-:S02]  /*5e0d0*/  IADD3 R16, P3, R16, UR7, RZ ;  /* 0x0000000710107c10 */ /* 0x010fc4000ff7e0ff */
[----:B------:R-:W-:Y:S02]  /*5e0e0*/  IADD3.X R17, R17, UR12, RZ, P2, !PT ;  /* 0x0000000c11117c10 */ /* 0x000fe400097fe4ff */
[----:B------:R-:W-:Y:S02]  /*5e0f0*/  IADD3 R18, P2, R18, UR7, RZ ;  /* 0x0000000712127c10 */ /* 0x000fe4000ff5e0ff */
[----:B------:R-:W-:Y:S01]  /*5e100*/  IADD3.X R19, R19, UR12, RZ, P1, !PT ;  /* 0x0000000c13137c10 */ /* 0x000fe20008ffe4ff */
[----:B0-----:R-:W4:Y:S01]  /*5e110*/  LDL.LU R15, [R1+0x1c24] ;  /* 0x001c2400010f7983 */ /* 0x001f220000300800 */
        /* <DEDUP_REMOVED lines=14> */
[----:B------:R-:W-:Y:S02]  /*5e200*/  IADD3.X R23, R23, UR12, RZ, P3, !PT ;  /* 0x0000000c17177c10 */ /* 0x000fe40009ffe4ff */
[----:B------:R-:W-:Y:S01]  /*5e210*/  IADD3.X R21, R21, UR12, RZ, P2, !PT ;  /* 0x0000000c15157c10 */ /* 0x000fe200097fe4ff */
[----:B------:R-:W-:Y:S01]  /*5e220*/  STL [R1+0xcc8], R27 ;  /* 0x000cc81b01007387 */ /* 0x000fe20000100800 */
[----:B------:R-:W-:-:S03]  /*5e230*/  IADD3 R0, P2, R0, UR7, RZ ;  /* 0x0000000700007c10 */ /* 0x000fc6000ff5e0ff */
[----:B------:R-:W-:Y:S01]  /*5e240*/  STL [R1+0xc9c], R24 ;  /* 0x000c9c1801007387 */ /* 0x000fe20000100800 */
[----:B------:R-:W-:-:S03]  /*5e250*/  IADD3 R20, P3, R20, UR7, RZ ;  /* 0x0000000714147c10 */ /* 0x000fc6000ff7e0ff */
[----:B------:R-:W-:Y:S04]  /*5e260*/  STL [R1+0xcc0], R25 ;  /* 0x000cc01901007387 */ /* 0x000fe80000100800 */
[----:B------:R-:W-:Y:S04]  /*5e270*/  STL [R1+0xc94], R22 ;  /* 0x000c941601007387 */ /* 0x000fe80000100800 */
[----:B------:R-:W-:Y:S04]  /*5e280*/  STL [R1+0xcb8], R23 ;  /* 0x000cb81701007387 */ /* 0x000fe80000100800 */
[----:B------:R0:W-:Y:S04]  /*5e290*/  STL [R1+0xc84], R0 ;  /* 0x000c840001007387 */ /* 0x0001e80000100800 */
[----:B------:R-:W-:Y:S04]  /*5e2a0*/  STL [R1+0xc8c], R20 ;  /* 0x000c8c1401007387 */ /* 0x000fe80000100800 */
[----:B0-----:R-:W4:Y:S01]  /*5e2b0*/  LDL.LU R0, [R1+0xc70] ;  /* 0x000c700001007983 */ /* 0x001f220000300800 */
[----:B------:R-:W-:-:S02]  /*5e2c0*/  IADD3.X R10, R10, UR12, RZ, P1, !PT ;  /* 0x0000000c0a0a7c10 */ /* 0x000fc40008ffe4ff */
[----:B------:R-:W-:Y:S02]  /*5e2d0*/  IADD3 R11, P1, R11, UR7, RZ ;  /* 0x000000070b0b7c10 */ /* 0x000fe4000ff3e0ff */
[----:B------:R-:W-:Y:S01]  /*5e2e0*/  IADD3.X R8, R8, UR12, RZ, P4, !PT ;  /* 0x0000000c08087c10 */ /* 0x000fe2000a7fe4ff */
[----:B------:R-:W-:Y:S04]  /*5e2f0*/  STL [R1+0xcb0], R21 ;  /* 0x000cb01501007387 */ /* 0x000fe80000100800 */
[----:B------:R-:W-:Y:S04]  /*5e300*/  STL [R1+0xca8], R10 ;  /* 0x000ca80a01007387 */ /* 0x000fe80000100800 */
[----:B------:R-:W-:Y:S04]  /*5e310*/  STL [R1+0xc7c], R11 ;  /* 0x000c7c0b01007387 */ /* 0x000fe80000100800 */
[----:B------:R-:W-:Y:S01]  /*5e320*/  STL [R1+0xca0], R8 ;  /* 0x000ca00801007387 */ /* 0x000fe20000100800 */
[----:B--2---:R-:W-:-:S02]  /*5e330*/  IADD3 R9, P4, R9, UR7, RZ ;  /* 0x0000000709097c10 */ /* 0x004fc4000ff9e0ff */
[----:B------:R-:W-:Y:S02]  /*5e340*/  IADD3.X R6, R6, UR12, RZ, P6, !PT ;  /* 0x0000000c06067c10 */ /* 0x000fe4000b7fe4ff */
[----:B------:R-:W-:Y:S01]  /*5e350*/  IADD3 R7, P6, R7, UR7, RZ ;  /* 0x0000000707077c10 */ /* 0x000fe2000ffde0ff */
[----:B------:R-:W-:Y:S01]  /*5e360*/  STL [R1+0xc74], R9 ;  /* 0x000c740901007387 */ /* 0x000fe20000100800 */
[----:B------:R-:W-:Y:S02]  /*5e370*/  IADD3.X R14, R14, UR12, RZ, P5, !PT ;  /* 0x0000000c0e0e7c10 */ /* 0x000fe4000affe4ff */
[----:B------:R-:W-:Y:S02]  /*5e380*/  IADD3 R4, P5, R4, UR7, RZ ;  /* 0x0000000704047c10 */ /* 0x000fe4000ffbe0ff */
[----:B------:R-:W-:Y:S02]  /*5e390*/  IADD3.X R5, R5, UR12, RZ, P3, !PT ;  /* 0x0000000c05057c10 */ /* 0x000fe40009ffe4ff */
[----:B---3--:R-:W-:Y:S01]  /*5e3a0*/  IADD3 R2, P3, R2, UR8, RZ ;  /* 0x0000000802027c10 */ /* 0x008fe2000ff7e0ff */
[----:B------:R0:W-:Y:S04]  /*5e3b0*/  STL [R1+0xc90], R14 ;  /* 0x000c900e01007387 */ /* 0x0001e80000100800 */
[----:B------:R-:W-:Y:S01]  /*5e3c0*/  STL [R1+0xc98], R6 ;  /* 0x000c980601007387 */ /* 0x000fe20000100800 */
[----:B------:R-:W-:-:S02]  /*5e3d0*/  IADD3.X R3, R3, UR12, RZ, P2, !PT ;  /* 0x0000000c03037c10 */ /* 0x000fc400097fe4ff */
[----:B------:R-:W-:Y:S02]  /*5e3e0*/  IADD3 R12, P2, R12, UR8, RZ ;  /* 0x000000080c0c7c10 */ /* 0x000fe4000ff5e0ff */
[----:B------:R-:W-:Y:S01]  /*5e3f0*/  IADD3.X R13, R13, UR12, RZ, P1, !PT ;  /* 0x0000000c0d0d7c10 */ /* 0x000fe20008ffe4ff */
[----:B0-----:R-:W2:Y:S04]  /*5e400*/  LDL.LU R14, [R1+0x1c20] ;  /* 0x001c2000010e7983 */ /* 0x001ea80000300800 */
[----:B------:R-:W-:Y:S04]  /*5e410*/  STL [R1+0xc6c], R7 ;  /* 0x000c6c0701007387 */ /* 0x000fe80000100800 */
[----:B------:R-:W-:Y:S04]  /*5e420*/  STL [R1+0xc64], R4 ;  /* 0x000c640401007387 */ /* 0x000fe80000100800 */
[----:B------:R-:W-:Y:S04]  /*5e430*/  STL [R1+0xc88], R5 ;  /* 0x000c880501007387 */ /* 0x000fe80000100800 */
[----:B------:R-:W-:Y:S04]  /*5e440*/  STL [R1+0x1c2c], R2 ;  /* 0x001c2c0201007387 */ /* 0x000fe80000100800 */
[----:B------:R-:W-:Y:S01]  /*5e450*/  STL [R1+0xc80], R3 ;  /* 0x000c800301007387 */ /* 0x000fe20000100800 */
[----:B----4-:R-:W-:-:S03]  /*5e460*/  IADD3 R15, P1, R15, UR8, RZ ;  /* 0x000000080f0f7c10 */ /* 0x010fc6000ff3e0ff */
[----:B------:R-:W3:Y:S04]  /*5e470*/  LDL.LU R16, [R1+0xc68] ;  /* 0x000c680001107983 */ /* 0x000ee80000300800 */
        /* <DEDUP_REMOVED lines=20> */
[----:B------:R-:W-:-:S05]  /*5e5c0*/  IADD3.X R0, R0, UR12, RZ, P4, !PT ;  /* 0x0000000c00007c10 */ /* 0x000fca000a7fe4ff */
[----:B------:R0:W-:Y:S04]  /*5e5d0*/  STL [R1+0xc70], R0 ;  /* 0x000c700001007387 */ /* 0x0001e80000100800 */
        /* <DEDUP_REMOVED lines=11> */
[----:B------:R-:W2:Y:S01]  /*5e690*/  LDL.LU R13, [R1+0x1bc4] ;  /* 0x001bc400010d7983 */ /* 0x000ea20000300800 */
[----:B---3--:R-:W-:-:S02]  /*5e6a0*/  IADD3.X R16, R16, UR12, RZ, P6, !PT ;  /* 0x0000000c10107c10 */ /* 0x008fc4000b7fe4ff */
[----:B----4-:R-:W-:Y:S02]  /*5e6b0*/  IADD3 R17, P6, R17, UR8, RZ ;  /* 0x0000000811117c10 */ /* 0x010fe4000ffde0ff */
[----:B------:R-:W-:Y:S02]  /*5e6c0*/  IADD3.X R18, R18, UR12, RZ, P5, !PT ;  /* 0x0000000c12127c10 */ /* 0x000fe4000affe4ff */
[----:B------:R-:W-:Y:S01]  /*5e6d0*/  IADD3 R19, P5, R19, UR8, RZ ;  /* 0x0000000813137c10 */ /* 0x000fe2000ffbe0ff */
[----:B0-----:R-:W3:Y:S01]  /*5e6e0*/  LDL.LU R14, [R1+0x1be8] ;  /* 0x001be800010e7983 */ /* 0x001ee20000300800 */
        /* <DEDUP_REMOVED lines=29> */
[----:B------:R-:W-:Y:S01]  /*5e8c0*/  IADD3.X R7, R7, UR13, RZ, P1, !PT ;  /* 0x0000000d07077c10 */ /* 0x000fe20008ffe4ff */
[----:B0-----:R-:W4:Y:S04]  /*5e8d0*/  LDL.LU R15, [R1+0x1bbc] ;  /* 0x001bbc00010f7983 */ /* 0x001f280000300800 */
[----:B------:R-:W-:Y:S04]  /*5e8e0*/  STL [R1+0x1bfc], R21 ;  /* 0x001bfc1501007387 */ /* 0x000fe80000100800 */
[----:B------:R-:W-:Y:S01]  /*5e8f0*/  STL [R1+0x1bf4], R10 ;  /* 0x001bf40a01007387 */ /* 0x000fe20000100800 */
[----:B------:R-:W-:-:S02]  /*5e900*/  IADD3 R0, P1, R0, UR8, RZ ;  /* 0x0000000800007c10 */ /* 0x000fc4000ff3e0ff */
[----:B------:R-:W-:Y:S01]  /*5e910*/  IADD3 R6, P2, R6, UR8, RZ ;  /* 0x0000000806067c10 */ /* 0x000fe2000ff5e0ff */
        /* <DEDUP_REMOVED lines=16> */
[----:B------:R-:W-:Y:S04]  /*5ea20*/  STL [R1+0x1bcc], R3 ;  /* 0x001bcc0301007387 */ /* 0x000fe80000100800 */
[----:B------:R-:W2:Y:S04]  /*5ea30*/  LDL.LU R16, [R1+0x1bb4] ;  /* 0x001bb40001107983 */ /* 0x000ea80000300800 */
[----:B------:R-:W-:Y:S04]  /*5ea40*/  STL [R1+0x1bf0], R12 ;  /* 0x001bf00c01007387 */ /* 0x000fe80000100800 */
[----:B------:R-:W2:Y:S01]  /*5ea50*/  LDL.LU R17, [R1+0x1bd8] ;  /* 0x001bd80001117983 */ /* 0x000ea20000300800 */
[----:B---3--:R-:W-:-:S03]  /*5ea60*/  IADD3.X R14, R14, UR13, RZ, P3, !PT ;  /* 0x0000000d0e0e7c10 */ /* 0x008fc60009ffe4ff */
[----:B------:R-:W-:Y:S04]  /*5ea70*/  STL [R1+0x1bc4], R13 ;  /* 0x001bc40d01007387 */ /* 0x000fe80000100800 */
        /* <DEDUP_REMOVED lines=13> */
[----:B0-----:R-:W3:Y:S04]  /*5eb50*/  LDL.LU R14, [R1+0x1b7c] ;  /* 0x001b7c00010e7983 */ /* 0x001ee80000300800 */
[----:B------:R-:W3:Y:S04]  /*5eb60*/  LDL.LU R10, [R1+0x1ba0] ;  /* 0x001ba000010a7983 */ /* 0x000ee80000300800 */
[----:B------:R-:W3:Y:S04]  /*5eb70*/  LDL.LU R11, [R1+0x1b74] ;  /* 0x001b7400010b7983 */ /* 0x000ee80000300800 */
[----:B------:R-:W3:Y:S01]  /*5eb80*/  LDL.LU R8, [R1+0x1b98] ;  /* 0x001b980001087983 */ /* 0x000ee20000300800 */
[----:B----4-:R-:W-:-:S05]  /*5eb90*/  IADD3 R15, P3, R15, UR8, RZ ;  /* 0x000000080f0f7c10 */ /* 0x010fca000ff7e0ff */
[----:B------:R0:W-:Y:S04]  /*5eba0*/  STL [R1+0x1bbc], R15 ;  /* 0x001bbc0f01007387 */ /* 0x0001e80000100800 */
[----:B------:R-:W4:Y:S04]  /*5ebb0*/  LDL.LU R9, [R1+0x1b6c] ;  /* 0x001b6c0001097983 */ /* 0x000f280000300800 */
[----:B------:R-:W4:Y:S04]  /*5ebc0*/  LDL.LU R6, [R1+0x1b90] ;  /* 0x001b900001067983 */ /* 0x000f280000300800 */
[----:B------:R-:W4:Y:S04]  /*5ebd0*/  LDL.LU R7, [R1+0x1b64] ;  /* 0x001b640001077983 */ /* 0x000f280000300800 */
[----:B0-----:R-:W4:Y:S04]  /*5ebe0*/  LDL.LU R15, [R1+0x1b88] ;  /* 0x001b8800010f7983 */ /* 0x001f280000300800 */
[----:B------:R-:W4:Y:S04]  /*5ebf0*/  LDL.LU R4, [R1+0x1b5c] ;  /* 0x001b5c0001047983 */ /* 0x000f280000300800 */
[----:B------:R-:W4:Y:S01]  /*5ec00*/  LDL.LU R5, [R1+0x1b80] ;  /* 0x001b800001057983 */ /* 0x000f220000300800 */
[----:B------:R-:W-:-:S03]  /*5ec10*/  IADD3.X R0, R0, UR13, RZ, P2, !PT ;  /* 0x0000000d00007c10 */ /* 0x000fc600097fe4ff */
[----:B------:R-:W4:Y:S04]  /*5ec20*/  LDL.LU R2, [R1+0x1b54] ;  /* 0x001b540001027983 */ /* 0x000f280000300800 */
[----:B------:R0:W-:Y:S04]  /*5ec30*/  STL [R1+0x1be0], R0 ;  /* 0x001be00001007387 */ /* 0x0001e80000100800 */
[----:B------:R-:W4:Y:S04]  /*5ec40*/  LDL.LU R3, [R1+0x1b78] ;  /* 0x001b780001037983 */ /* 0x000f280000300800 */
[----:B------:R-:W4:Y:S04]  /*5ec50*/  LDL.LU R12, [R1+0x1b4c] ;  /* 0x001b4c00010c7983 */ /* 0x000f280000300800 */
[----:B------:R-:W4:Y:S04]  /*5ec60*/  LDL.LU R13, [R1+0x1b70] ;  /* 0x001b7000010d7983 */ /* 0x000f280000300800 */
[----:B0-----:R-:W4:Y:S01]  /*5ec70*/  LDL.LU R0, [R1+0x1b44] ;  /* 0x001b440001007983 */ /* 0x001f220000300800 */
[----:B--2---:R-:W-:-:S02]  /*5ec80*/  IADD3 R16, P2, R16, UR8, RZ ;  /* 0x0000000810107c10 */ /* 0x004fc4000ff5e0ff */
[----:B------:R-:W-:Y:S02]  /*5ec90*/  IADD3.X R17, R17, UR13, RZ, P1, !PT ;  /* 0x0000000d11117c10 */ /* 0x000fe40008ffe4ff */
[----:B---3--:R-:W-:Y:S01]  /*5eca0*/  IADD3 R18, P1, R18, UR8, RZ ;  /* 0x0000000812127c10 */ /* 0x008fe2000ff3e0ff */
[----:B------:R-:W-:Y:S01]  /*5ecb0*/  STL [R1+0x1bb4], R16 ;  /* 0x001bb41001007387 */ /* 0x000fe20000100800 */
[----:B------:R-:W-:Y:S02]  /*5ecc0*/  IADD3.X R19, R19, UR13, RZ, P4, !PT ;  /* 0x0000000d13137c10 */ /* 0x000fe4000a7fe4ff */
        /* <DEDUP_REMOVED lines=23> */
[----:B------:R-:W-:Y:S01]  /*5ee40*/  STL [R1+0x1b84], R20 ;  /* 0x001b841401007387 */ /* 0x000fe20000100800 */
[----:B------:R-:W-:-:S02]  /*5ee50*/  IADD3.X R10, R10, UR13, RZ, P4, !PT ;  /* 0x0000000d0a0a7c10 */ /* 0x000fc4000a7fe4ff */
[----:B------:R-:W-:Y:S02]  /*5ee60*/  IADD3 R11, P4, R11, UR8, RZ ;  /* 0x000000080b0b7c10 */ /* 0x000fe4000ff9e0ff */
[----:B------:R-:W-:Y:S01]  /*5ee70*/  IADD3.X R8, R8, UR13, RZ, P6, !PT ;  /* 0x0000000d08087c10 */ /* 0x000fe2000b7fe4ff */
[----:B0-----:R-:W2:Y:S01]  /*5ee80*/  LDL.LU R14, [R1+0x1b68] ;  /* 0x001b6800010e7983 */ /* 0x001ea20000300800 */
[----:B----4-:R-:W-:-:S03]  /*5ee90*/  IADD3 R9, P6, R9, UR8, RZ ;  /* 0x0000000809097c10 */ /* 0x010fc6000ffde0ff */
[----:B------:R-:W-:Y:S04]  /*5eea0*/  STL [R1+0x1ba8], R21 ;  /* 0x001ba81501007387 */ /* 0x000fe80000100800 */
[----:B------:R-:W-:Y:S01]  /*5eeb0*/  STL [R1+0x1ba0], R10 ;  /* 0x001ba00a01007387 */ /* 0x000fe20000100800 */
[----:B------:R-:W-:-:S03]  /*5eec0*/  IADD3.X R6, R6, UR13, RZ, P5, !PT ;  /* 0x0000000d06067c10 */ /* 0x000fc6000affe4ff */
[----:B------:R-:W-:Y:S01]  /*5eed0*/  STL [R1+0x1b74], R11 ;  /* 0x001b740b01007387 */ /* 0x000fe20000100800 */
[----:B------:R-:W-:-:S03]  /*5eee0*/  IADD3 R7, P5, R7, UR8, RZ ;  /* 0x0000000807077c10 */ /* 0x000fc6000ffbe0ff */
[----:B------:R-:W-:Y:S01]  /*5eef0*/  STL [R1+0x1b98], R8 ;  /* 0x001b980801007387 */ /* 0x000fe20000100800 */
[----:B------:R-:W-:-:S03]  /*5ef00*/  IADD3.X R15, R15, UR13, RZ, P3, !PT ;  /* 0x0000000d0f0f7c10 */ /* 0x000fc60009ffe4ff */
[----:B------:R-:W-:Y:S01]  /*5ef10*/  STL [R1+0x1b6c], R9 ;  /* 0x001b6c0901007387 */ /* 0x000fe20000100800 */
[----:B------:R-:W-:Y:S02]  /*5ef20*/  IADD3 R4, P3, R4, UR8, RZ ;  /* 0x0000000804047c10 */ /* 0x000fe4000ff7e0ff */
[----:B------:R-:W-:Y:S02]  /*5ef30*/  IADD3.X R5, R5, UR13, RZ, P2, !PT ;  /* 0x0000000d05057c10 */ /* 0x000fe400097fe4ff */
[----:B------:R-:W-:Y:S01]  /*5ef40*/  IADD3 R2, P2, R2, UR8, RZ ;  /* 0x0000000802027c10 */ /* 0x000fe2000ff5e0ff */
[----:B------:R0:W-:Y:S04]  /*5ef50*/  STL [R1+0x1b88], R15 ;  /* 0x001b880f01007387 */ /* 0x0001e80000100800 */
[----:B------:R-:W-:Y:S01]  /*5ef60*/  STL [R1+0x1b90], R6 ;  /* 0x001b900601007387 */ /* 0x000fe20000100800 */
[----:B------:R-:W-:-:S02]  /*5ef70*/  IADD3.X R3, R3, UR13, RZ, P1, !PT ;  /* 0x0000000d03037c10 */ /* 0x000fc40008ffe4ff */
[----:B------:R-:W-:Y:S02]  /*5ef80*/  IADD3 R12, P1, R12, UR8, RZ ;  /* 0x000000080c0c7c10 */ /* 0x000fe4000ff3e0ff */
[----:B------:R-:W-:Y:S01]  /*5ef90*/  IADD3.X R13, R13, UR13, RZ, P4, !PT ;  /* 0x0000000d0d0d7c10 */ /* 0x000fe2000a7fe4ff */
[----:B0-----:R-:W3:Y:S04]  /*5efa0*/  LDL.LU R15, [R1+0x1b3c] ;  /* 0x001b3c00010f7983 */ /* 0x001ee80000300800 */
[----:B------:R-:W-:Y:S04]  /*5efb0*/  STL [R1+0x1b64], R7 ;  /* 0x001b640701007387 */ /* 0x000fe80000100800 */
[----:B------:R-:W-:Y:S04]  /*5efc0*/  STL [R1+0x1b5c], R4 ;  /* 0x001b5c0401007387 */ /* 0x000fe80000100800 */
[----:B------:R-:W-:Y:S04]  /*5efd0*/  STL [R1+0x1b80], R5 ;  /* 0x001b800501007387 */ /* 0x000fe80000100800 */
[----:B------:R-:W-:Y:S04]  /*5efe0*/  STL [R1+0x1b54], R2 ;  /* 0x001b540201007387 */ /* 0x000fe80000100800 */
[----:B------:R-:W-:Y:S01]  /*5eff0*/  STL [R1+0x1b78], R3 ;  /* 0x001b780301007387 */ /* 0x000fe20000100800 */
[----:B------:R-:W-:-:S03]  /*5f000*/  IADD3 R0, P4, R0, UR8, RZ ;  /* 0x0000000800007c10 */ /* 0x000fc6000ff9e0ff */
        /* <DEDUP_REMOVED lines=21> */
[----:B--2---:R-:W-:-:S05]  /*5f160*/  IADD3.X R14, R14, UR13, RZ, P6, !PT ;  /* 0x0000000d0e0e7c10 */ /* 0x004fca000b7fe4ff */
[----:B------:R0:W-:Y:S04]  /*5f170*/  STL [R1+0x1b68], R14 ;  /* 0x001b680e01007387 */ /* 0x0001e80000100800 */
[----:B------:R-:W2:Y:S04]  /*5f180*/  LDL.LU R9, [R1+0x1b18] ;  /* 0x001b180001097983 */ /* 0x000ea80000300800 */
[----:B------:R-:W2:Y:S04]  /*5f190*/  LDL.LU R6, [R1+0x1aec] ;  /* 0x001aec0001067983 */ /* 0x000ea80000300800 */
[----:B------:R-:W2:Y:S04]  /*5f1a0*/  LDL.LU R7, [R1+0x1b10] ;  /* 0x001b100001077983 */ /* 0x000ea80000300800 */
[----:B0-----:R-:W2:Y:S04]  /*5f1b0*/  LDL.LU R14, [R1+0x1ae4] ;  /* 0x001ae400010e7983 */ /* 0x001ea80000300800 */
[----:B------:R-:W2:Y:S04]  /*5f1c0*/  LDL.LU R4, [R1+0x1b08] ;  /* 0x001b080001047983 */ /* 0x000ea80000300800 */
[----:B------:R-:W2:Y:S04]  /*5f1d0*/  LDL.LU R5, [R1+0x1adc] ;  /* 0x001adc0001057983 */ /* 0x000ea80000300800 */
[----:B------:R-:W2:Y:S01]  /*5f1e0*/  LDL.LU R2, [R1+0x1b00] ;  /* 0x001b000001027983 */ /* 0x000ea20000300800 */
[----:B---3--:R-:W-:-:S05]  /*5f1f0*/  IADD3 R15, P6, R15, UR8, RZ ;  /* 0x000000080f0f7c10 */ /* 0x008fca000ffde0ff */
[----:B------:R0:W-:Y:S04]  /*5f200*/  STL [R1+0x1b3c], R15 ;  /* 0x001b3c0f01007387 */ /* 0x0001e80000100800 */
[----:B------:R-:W3:Y:S04]  /*5f210*/  LDL.LU R3, [R1+0x1ad4] ;  /* 0x001ad40001037983 */ /* 0x000ee80000300800 */
[----:B------:R-:W3:Y:S04]  /*5f220*/  LDL.LU R12, [R1+0x1af8] ;  /* 0x001af800010c7983 */ /* 0x000ee80000300800 */
[----:B------:R-:W3:Y:S01]  /*5f230*/  LDL.LU R13, [R1+0x1acc] ;  /* 0x001acc00010d7983 */ /* 0x000ee20000300800 */
[----:B----4-:R-:W-:-:S02]  /*5f240*/  IADD3.X R16, R16, UR13, RZ, P5, !PT ;  /* 0x0000000d10107c10 */ /* 0x010fc4000affe4ff */
[----:B------:R-:W-:Y:S02]  /*5f250*/  IADD3 R17, P5, R17, UR8, RZ ;  /* 0x0000000811117c10 */ /* 0x000fe4000ffbe0ff */
[----:B------:R-:W-:Y:S02]  /*5f260*/  IADD3.X R18, R18, UR13, RZ, P3, !PT ;  /* 0x0000000d12127c10 */ /* 0x000fe40009ffe4ff */
[----:B------:R-:W-:Y:S01]  /*5f270*/  IADD3 R19, P3, R19, UR8, RZ ;  /* 0x0000000813137c10 */ /* 0x000fe2000ff7e0ff */
[----:B0-----:R-:W4:Y:S01]  /*5f280*/  LDL.LU R15, [R1+0x1af0] ;  /* 0x001af000010f7983 */ /* 0x001f220000300800 */
        /* <DEDUP_REMOVED lines=21> */
[----:B------:R-:W-:Y:S04]  /*5f3e0*/  STL [R1+0x1b0c], R23 ;  /* 0x001b0c1701007387 */ /* 0x000fe80000100800 */
[----:B------:R0:W-:Y:S04]  /*5f3f0*/  STL [R1+0x1b28], R0 ;  /* 0x001b280001007387 */ /* 0x0001e80000100800 */
[----:B------:R-:W-:Y:S04]  /*5f400*/  STL [R1+0x1b30], R20 ;  /* 0x001b301401007387 */ /* 0x000fe80000100800 */
[----:B0-----:R-:W4:Y:S01]  /*5f410*/  LDL.LU R0, [R1+0x1ac4] ;  /* 0x001ac40001007983 */ /* 0x001f220000300800 */
[----:B------:R-:W-:-:S02]  /*5f420*/  IADD3 R21, P5, R21, UR8, RZ ;  /* 0x0000000815157c10 */ /* 0x000fc4000ffbe0ff */
[----:B------:R-:W-:Y:S02]  /*5f430*/  IADD3 R10, P3, R10, UR8, RZ ;  /* 0x000000080a0a7c10 */ /* 0x000fe4000ff7e0ff */
[----:B------:R-:W-:Y:S02]  /*5f440*/  IADD3.X R11, R11, UR13, RZ, P2, !PT ;  /* 0x0000000d0b0b7c10 */ /* 0x000fe400097fe4ff */
[----:B------:R-:W-:Y:S01]  /*5f450*/  IADD3 R8, P2, R8, UR8, RZ ;  /* 0x0000000808087c10 */ /* 0x000fe2000ff5e0ff */
[----:B------:R-:W-:Y:S04]  /*5f460*/  STL [R1+0x1b04], R21 ;  /* 0x001b041501007387 */ /* 0x000fe80000100800 */
[----:B------:R-:W-:Y:S04]  /*5f470*/  STL [R1+0x1afc], R10 ;  /* 0x001afc0a01007387 */ /* 0x000fe80000100800 */
[----:B------:R-:W-:Y:S04]  /*5f480*/  STL [R1+0x1b20], R11 ;  /* 0x001b200b01007387 */ /* 0x000fe80000100800 */
[----:B------:R-:W-:Y:S01]  /*5f490*/  STL [R1+0x1af4], R8 ;  /* 0x001af40801007387 */ /* 0x000fe20000100800 */
[----:B--2---:R-:W-:-:S02]  /*5f4a0*/  IADD3.X R9, R9, UR13, RZ, P1, !PT ;  /* 0x0000000d09097c10 */ /* 0x004fc40008ffe4ff */
[----:B------:R-:W-:Y:S02]  /*5f4b0*/  IADD3.X R7, R7, UR13, RZ, P4, !PT ;  /* 0x0000000d07077c10 */ /* 0x000fe4000a7fe4ff */
[----:B------:R-:W-:Y:S01]  /*5f4c0*/  IADD3 R6, P1, R6, UR8, RZ ;  /* 0x0000000806067c10 */ /* 0x000fe2000ff3e0ff */
[----:B------:R-:W-:Y:S01]  /*5f4d0*/  STL [R1+0x1b18], R9 ;  /* 0x001b180901007387 */ /* 0x000fe20000100800 */
[----:B------:R-:W-:Y:S02]  /*5f4e0*/  IADD3 R14, P4, R14, UR8, RZ ;  /* 0x000000080e0e7c10 */ /* 0x000fe4000ff9e0ff */
[----:B------:R-:W-:Y:S02]  /*5f4f0*/  IADD3.X R4, R4, UR13, RZ, P6, !PT ;  /* 0x0000000d04047c10 */ /* 0x000fe4000b7fe4ff */
[----:B------:R-:W-:Y:S02]  /*5f500*/  IADD3 R5, P6, R5, UR8, RZ ;  /* 0x0000000805057c10 */ /* 0x000fe4000ffde0ff */
[----:B------:R-:W-:Y:S01]  /*5f510*/  IADD3.X R2, R2, UR13, RZ, P5, !PT ;  /* 0x0000000d02027c10 */ /* 0x000fe2000affe4ff */
[----:B------:R0:W-:Y:S04]  /*5f520*/  STL [R1+0x1ae4], R14 ;  /* 0x001ae40e01007387 */ /* 0x0001e80000100800 */
[----:B------:R-:W-:Y:S04]  /*5f530*/  STL [R1+0x1aec], R6 ;  /* 0x001aec0601007387 */ /* 0x000fe80000100800 */
[----:B0-----:R-:W2:Y:S01]  /*5f540*/  LDL.LU R14, [R1+0x1ae8] ;  /* 0x001ae800010e7983 */ /* 0x001ea20000300800 */
[----:B---3--:R-:W-:-:S03]  /*5f550*/  IADD3 R3, P5, R3, UR8, RZ ;  /* 0x0000000803037c10 */ /* 0x008fc6000ffbe0ff */
[----:B------:R-:W-:Y:S04]  /*5f560*/  STL [R1+0x1b10], R7 ;  /* 0x001b100701007387 */ /* 0x000fe80000100800 */
[----:B------:R-:W-:Y:S01]  /*5f570*/  STL [R1+0x1b08], R4 ;  /* 0x001b080401007387 */ /* 0x000fe20000100800 */
[----:B------:R-:W-:-:S03]  /*5f580*/  IADD3.X R12, R12, UR13, RZ, P3, !PT ;  /* 0x0000000d0c0c7c10 */ /* 0x000fc60009ffe4ff */
[----:B------:R-:W-:Y:S01]  /*5f590*/  STL [R1+0x1adc], R5 ;  /* 0x001adc0501007387 */ /* 0x000fe20000100800 */
[----:B------:R-:W-:-:S03]  /*5f5a0*/  IADD3 R13, P3, R13, UR8, RZ ;  /* 0x000000080d0d7c10 */ /* 0x000fc6000ff7e0ff */
[----:B------:R-:W-:Y:S04]  /*5f5b0*/  STL [R1+0x1b00], R2 ;  /* 0x001b000201007387 */ /* 0x000fe80000100800 */
[----:B------:R-:W-:Y:S04]  /*5f5c0*/  STL [R1+0x1ad4], R3 ;  /* 0x001ad40301007387 */ /* 0x000fe80000100800 */
[----:B------:R-:W3:Y:S01]  /*5f5d0*/  LDL.LU R16, [R1+0x1abc] ;  /* 0x001abc0001107983 */ /* 0x000ee20000300800 */
[----:B----4-:R-:W-:-:S03]  /*5f5e0*/  IADD3.X R15, R15, UR13, RZ, P2, !PT ;  /* 0x0000000d0f0f7c10 */ /* 0x010fc600097fe4ff */
        /* <DEDUP_REMOVED lines=20> */
[----:B------:R-:W-:-:S05]  /*5f730*/  IADD3 R0, P2, R0, UR8, RZ ;  /* 0x0000000800007c10 */ /* 0x000fca000ff5e0ff */
        /* <DEDUP_REMOVED lines=12> */
[----:B------:R-:W2:Y:S01]  /*5f800*/  LDL.LU R13, [R1+0x1a78] ;  /* 0x001a7800010d7983 */ /* 0x000ea20000300800 */
[----:B---3--:R-:W-:-:S02]  /*5f810*/  IADD3 R16, P1, R16, UR8, RZ ;  /* 0x0000000810107c10 */ /* 0x008fc4000ff3e0ff */
[----:B----4-:R-:W-:Y:S02]  /*5f820*/  IADD3.X R17, R17, UR13, RZ, P4, !PT ;  /* 0x0000000d11117c10 */ /* 0x010fe4000a7fe4ff */
[----:B------:R-:W-:Y:S01]  /*5f830*/  IADD3 R18, P4, R18, UR8, RZ ;  /* 0x0000000812127c10 */ /* 0x000fe2000ff9e0ff */
[----:B0-----:R-:W3:Y:S01]  /*5f840*/  LDL.LU R14, [R1+0x1a4c] ;  /* 0x001a4c00010e7983 */ /* 0x001ee20000300800 */
[----:B------:R-:W-:Y:S02]  /*5f850*/  IADD3.X R19, R19, UR13, RZ, P6, !PT ;  /* 0x0000000d13137c10 */ /* 0x000fe4000b7fe4ff */
[----:B------:R-:W-:Y:S01]  /*5f860*/  IADD3 R28, P6, R28, UR8, RZ ;  /* 0x000000081c1c7c10 */ /* 0x000fe2000ffde0ff */
        /* <DEDUP_REMOVED lines=27> */
[----:B0-----:R-:W4:Y:S01]  /*5fa20*/  LDL.LU R15, [R1+0x1a70] ;  /* 0x001a7000010f7983 */ /* 0x001f220000300800 */
[----:B------:R-:W-:-:S03]  /*5fa30*/  IADD3 R9, P5, R9, UR8, RZ ;  /* 0x0000000809097c10 */ /* 0x000fc6000ffbe0ff */
[----:B------:R-:W-:Y:S04]  /*5fa40*/  STL [R1+0x1ab0], R21 ;  /* 0x001ab01501007387 */ /* 0x000fe80000100800 */
[----:B------:R-:W-:Y:S01]  /*5fa50*/  STL [R1+0x1aa8], R10 ;  /* 0x001aa80a01007387 */ /* 0x000fe20000100800 */
[----:B------:R-:W-:-:S03]  /*5fa60*/  IADD3.X R6, R6, UR13, RZ, P3, !PT ;  /* 0x0000000d06067c10 */ /* 0x000fc60009ffe4ff */
[----:B------:R-:W-:Y:S01]  /*5fa70*/  STL [R1+0x1a7c], R11 ;  /* 0x001a7c0b01007387 */ /* 0x000fe20000100800 */
[----:B------:R-:W-:-:S03]  /*5fa80*/  IADD3.X R0, R0, UR13, RZ, P2, !PT ;  /* 0x0000000d00007c10 */ /* 0x000fc600097fe4ff */
        /* <DEDUP_REMOVED lines=14> */
[----:B------:R-:W-:Y:S02]  /*5fb70*/  IADD3 R12, P4, R12, UR8, RZ ;  /* 0x000000080c0c7c10 */ /* 0x000fe4000ff9e0ff */
[----:B------:R-:W-:Y:S01]  /*5fb80*/  IADD3.X R13, R13, UR13, RZ, P6, !PT ;  /* 0x0000000d0d0d7c10 */ /* 0x000fe2000b7fe4ff */
[----:B------:R-:W-:Y:S04]  /*5fb90*/  STL [R1+0x1a80], R3 ;  /* 0x001a800301007387 */ /* 0x000fe80000100800 */
[----:B------:R-:W2:Y:S04]  /*5fba0*/  LDL.LU R16, [R1+0x1a68] ;  /* 0x001a680001107983 */ /* 0x000ea80000300800 */
[----:B------:R-:W-:Y:S04]  /*5fbb0*/  STL [R1+0x1a54], R12 ;  /* 0x001a540c01007387 */ /* 0x000fe80000100800 */
[----:B------:R-:W2:Y:S01]  /*5fbc0*/  LDL.LU R17, [R1+0x1a3c] ;  /* 0x001a3c0001117983 */ /* 0x000ea20000300800 */
[----:B---3--:R-:W-:-:S03]  /*5fbd0*/  IADD3 R14, P6, R14, UR8, RZ ;  /* 0x000000080e0e7c10 */ /* 0x008fc6000ffde0ff */
        /* <DEDUP_REMOVED lines=18> */
[----:B----4-:R-:W-:-:S05]  /*5fd00*/  IADD3.X R15, R15, UR13, RZ, P5, !PT ;  /* 0x0000000d0f0f7c10 */ /* 0x010fca000affe4ff */
        /* <DEDUP_REMOVED lines=13> */
[----:B0-----:R-:W4:Y:S01]  /*5fde0*/  LDL.LU R0, [R1+0x19f8] ;  /* 0x0019f80001007983 */ /* 0x001f220000300800 */
[----:B--2---:R-:W-:-:S02]  /*5fdf0*/  IADD3.X R16, R16, UR13, RZ, P3, !PT ;  /* 0x0000000d10107c10 */ /* 0x004fc40009ffe4ff */
[----:B------:R-:W-:Y:S02]  /*5fe00*/  IADD3 R17, P3, R17, UR8, RZ ;  /* 0x0000000811117c10 */ /* 0x000fe4000ff7e0ff */
[----:B---3--:R-:W-:Y:S01]  /*5fe10*/  IADD3.X R18, R18, UR13, RZ, P2, !PT ;  /* 0x0000000d12127c10 */ /* 0x008fe200097fe4ff */
[----:B------:R-:W-:Y:S01]  /*5fe20*/  STL [R1+0x1a68], R16 ;  /* 0x001a681001007387 */ /* 0x000fe20000100800 */
[----:B------:R-:W-:Y:S02]  /*5fe30*/  IADD3 R19, P2, R19, UR8, RZ ;  /* 0x0000000813137c10 */ /* 0x000fe4000ff5e0ff */
        /* <DEDUP_REMOVED lines=26> */
[----:B------:R-:W-:Y:S01]  /*5ffe0*/  IADD3 R8, P1, R8, UR8, RZ ;  /* 0x0000000808087c10 */ /* 0x000fe2000ff3e0ff */
[----:B0-----:R-:W2:Y:S04]  /*5fff0*/  LDL.LU R14, [R1+0x19cc] ;  /* 0x0019cc00010e7983 */ /* 0x001ea80000300800 */
[----:B------:R-:W-:Y:S01]  /*60000*/  STL [R1+0x1a0c], R21 ;  /* 0x001a0c1501007387 */ /* 0x000fe20000100800 */
[----:B----4-:R-:W-:-:S02]  /*60010*/  IADD3.X R9, R9, UR13, RZ, P4, !PT ;  /* 0x0000000d09097c10 */ /* 0x010fc4000a7fe4ff */
[----:B------:R-:W-:Y:S01]  /*60020*/  IADD3.X R7, R7, UR13, RZ, P6, !PT ;  /* 0x0000000d07077c10 */ /* 0x000fe2000b7fe4ff */
[----:B------:R-:W-:Y:S01]  /*60030*/  STL [R1+0x1a04], R10 ;  /* 0x001a040a01007387 */ /* 0x000fe20000100800 */
[----:B------:R-:W-:-:S03]  /*60040*/  IADD3 R6, P4, R6, UR8, RZ ;  /* 0x0000000806067c10 */ /* 0x000fc6000ff9e0ff */
[----:B------:R-:W-:Y:S04]  /*60050*/  STL [R1+0x1a28], R11 ;  /* 0x001a280b01007387 */ /* 0x000fe80000100800 */
[----:B------:R-:W-:Y:S01]  /*60060*/  STL [R1+0x19fc], R8 ;  /* 0x0019fc0801007387 */ /* 0x000fe20000100800 */
[----:B------:R-:W-:-:S03]  /*60070*/  IADD3 R15, P6, R15, UR8, RZ ;  /* 0x000000080f0f7c10 */ /* 0x000fc6000ffde0ff */
[----:B------:R-:W-:Y:S01]  /*60080*/  STL [R1+0x1a20], R9 ;  /* 0x001a200901007387 */ /* 0x000fe20000100800 */
[----:B------:R-:W-:Y:S02]  /*60090*/  IADD3.X R4, R4, UR13, RZ, P5, !PT ;  /* 0x0000000d04047c10 */ /* 0x000fe4000affe4ff */
[----:B------:R-:W-:Y:S02]  /*600a0*/  IADD3 R5, P5, R5, UR8, RZ ;  /* 0x0000000805057c10 */ /* 0x000fe4000ffbe0ff */
[----:B------:R-:W-:Y:S01]  /*600b0*/  IADD3.X R2, R2, UR13, RZ, P3, !PT ;  /* 0x0000000d02027c10 */ /* 0x000fe20009ffe4ff */
[----:B------:R0:W-:Y:S04]  /*600c0*/  STL [R1+0x19ec], R15 ;  /* 0x0019ec0f01007387 */ /* 0x0001e80000100800 */
[----:B------:R-:W-:Y:S01]  /*600d0*/  STL [R1+0x19f4], R6 ;  /* 0x0019f40601007387 */ /* 0x000fe20000100800 */
[----:B------:R-:W-:-:S03]  /*600e0*/  IADD3 R3, P3, R3, UR8, RZ ;  /* 0x0000000803037c10 */ /* 0x000fc6000ff7e0ff */
[----:B0-----:R-:W3:Y:S04]  /*600f0*/  LDL.LU R15, [R1+0x19f0] ;  /* 0x0019f000010f7983 */ /* 0x001ee80000300800 */
[----:B------:R-:W-:Y:S04]  /*60100*/  STL [R1+0x1a18], R7 ;  /* 0x001a180701007387 */ /* 0x000fe80000100800 */
[----:B------:R-:W-:Y:S01]  /*60110*/  STL [R1+0x1a10], R4 ;  /* 0x001a100401007387 */ /* 0x000fe20000100800 */
[----:B------:R-:W-:-:S03]  /*60120*/  IADD3.X R12, R12, UR13, RZ, P2, !PT ;  /* 0x0000000d0c0c7c10 */ /* 0x000fc600097fe4ff */
[----:B------:R-:W-:Y:S01]  /*60130*/  STL [R1+0x19e4], R5 ;  /* 0x0019e40501007387 */ /* 0x000fe20000100800 */
[----:B------:R-:W-:-:S03]  /*60140*/  IADD3 R13, P2, R13, UR8, RZ ;  /* 0x000000080d0d7c10 */ /* 0x000fc6000ff5e0ff */
        /* <DEDUP_REMOVED lines=33> */
[----:B---3--:R-:W-:-:S05]  /*60360*/  IADD3.X R15, R15, UR13, RZ, P4, !PT ;  /* 0x0000000d0f0f7c10 */ /* 0x008fca000a7fe4ff */
[----:B------:R0:W-:Y:S04]  /*60370*/  STL [R1+0x19f0], R15 ;  /* 0x0019f00f01007387 */ /* 0x0001e80000100800 */
[----:B------:R-:W3:Y:S04]  /*60380*/  LDL.LU R3, [R1+0x1988] ;  /* 0x0019880001037983 */ /* 0x000ee80000300800 */
[----:B------:R-:W3:Y:S04]  /*60390*/  LDL.LU R12, [R1+0x195c] ;  /* 0x00195c00010c7983 */ /* 0x000ee80000300800 */
[----:B------:R-:W3:Y:S01]  /*603a0*/  LDL.LU R13, [R1+0x1980] ;  /* 0x00198000010d7983 */ /* 0x000ee20000300800 */
[----:B----4-:R-:W-:-:S02]  /*603b0*/  IADD3 R16, P4, R16, UR8, RZ ;  /* 0x0000000810107c10 */ /* 0x010fc4000ff9e0ff */
[----:B------:R-:W-:Y:S02]  /*603c0*/  IADD3.X R17, R17, UR13, RZ, P6, !PT ;  /* 0x0000000d11117c10 */ /* 0x000fe4000b7fe4ff */
[----:B------:R-:W-:Y:S01]  /*603d0*/  IADD3 R18, P6, R18, UR8, RZ ;  /* 0x0000000812127c10 */ /* 0x000fe2000ffde0ff */
[----:B0-----:R-:W4:Y:S01]  /*603e0*/  LDL.LU R15, [R1+0x1954] ;  /* 0x00195400010f7983 */ /* 0x001f220000300800 */
        /* <DEDUP_REMOVED lines=41> */
[----:B------:R-:W-:Y:S01]  /*60680*/  IADD3 R2, P4, R2, UR8, RZ ;  /* 0x0000000802027c10 */ /* 0x000fe2000ff9e0ff */
[----:B------:R0:W-:Y:S04]  /*60690*/  STL [R1+0x1998], R14 ;  /* 0x0019980e01007387 */ /* 0x0001e80000100800 */
[----:B------:R-:W-:Y:S04]  /*606a0*/  STL [R1+0x19a0], R6 ;  /* 0x0019a00601007387 */ /* 0x000fe80000100800 */
[----:B0-----:R-:W2:Y:S04]  /*606b0*/  LDL.LU R14, [R1+0x194c] ;  /* 0x00194c00010e7983 */ /* 0x001ea80000300800 */
[----:B------:R-:W-:Y:S01]  /*606c0*/  STL [R1+0x1974], R7 ;  /* 0x0019740701007387 */ /* 0x000fe20000100800 */
[----:B---3--:R-:W-:-:S03]  /*606d0*/  IADD3.X R3, R3, UR13, RZ, P6, !PT ;  /* 0x0000000d03037c10 */ /* 0x008fc6000b7fe4ff */
[----:B------:R-:W-:Y:S01]  /*606e0*/  STL [R1+0x196c], R4 ;  /* 0x00196c0401007387 */ /* 0x000fe20000100800 */
[----:B------:R-:W-:-:S03]  /*606f0*/  IADD3 R12, P6, R12, UR8, RZ ;  /* 0x000000080c0c7c10 */ /* 0x000fc6000ffde0ff */
[----:B------:R-:W-:Y:S01]  /*60700*/  STL [R1+0x1990], R5 ;  /* 0x0019900501007387 */ /* 0x000fe20000100800 */
[----:B------:R-:W-:-:S03]  /*60710*/  IADD3.X R13, R13, UR13, RZ, P5, !PT ;  /* 0x0000000d0d0d7c10 */ /* 0x000fc6000affe4ff */
[----:B------:R-:W-:Y:S04]  /*60720*/  STL [R1+0x1964], R2 ;  /* 0x0019640201007387 */ /* 0x000fe80000100800 */
[----:B------:R-:W-:Y:S04]  /*60730*/  STL [R1+0x1988], R3 ;  /* 0x0019880301007387 */ /* 0x000fe80000100800 */
[----:B------:R-:W3:Y:S04]  /*60740*/  LDL.LU R16, [R1+0x1970] ;  /* 0x0019700001107983 */ /* 0x000ee80000300800 */
[----:B------:R-:W-:Y:S01]  /*60750*/  STL [R1+0x195c], R12 ;  /* 0x00195c0c01007387 */ /* 0x000fe20000100800 */
[----:B----4-:R-:W-:-:S03]  /*60760*/  IADD3 R15, P5, R15, UR8, RZ ;  /* 0x000000080f0f7c10 */ /* 0x010fc6000ffbe0ff */
        /* <DEDUP_REMOVED lines=35> */
[----:B------:R-:W-:Y:S01]  /*609a0*/  IADD3.X R18, R18, UR13, RZ, P1, !PT ;  /* 0x0000000d12127c10 */ /* 0x000fe20008ffe4ff */
[----:B0-----:R-:W3:Y:S01]  /*609b0*/  LDL.LU R14, [R1+0x1900] ;  /* 0x00190000010e7983 */ /* 0x001ee20000300800 */
        /* <DEDUP_REMOVED lines=29> */
[----:B0-----:R-:W4:Y:S04]  /*60b90*/  LDL.LU R15, [R1+0x18d4] ;  /* 0x0018d400010f7983 */ /* 0x001f280000300800 */
[----:B------:R-:W-:Y:S01]  /*60ba0*/  STL [R1+0x1914], R21 ;  /* 0x0019141501007387 */ /* 0x000fe20000100800 */
[----:B------:R-:W-:-:S02]  /*60bb0*/  IADD3.X R9, R9, UR13, RZ, P6, !PT ;  /* 0x0000000d09097c10 */ /* 0x000fc4000b7fe4ff */
[----:B------:R-:W-:Y:S01]  /*60bc0*/  IADD3.X R7, R7, UR13, RZ, P5, !PT ;  /* 0x0000000d07077c10 */ /* 0x000fe2000affe4ff */
[----:B------:R-:W-:Y:S01]  /*60bd0*/  STL [R1+0x190c], R10 ;  /* 0x00190c0a01007387 */ /* 0x000fe20000100800 */
[----:B------:R-:W-:-:S03]  /*60be0*/  IADD3 R6, P6, R6, UR8, RZ ;  /* 0x0000000806067c10 */ /* 0x000fc6000ffde0ff */
[----:B------:R-:W-:Y:S04]  /*60bf0*/  STL [R1+0x1930], R11 ;  /* 0x0019300b01007387 */ /* 0x000fe80000100800 */
[----:B------:R-:W-:Y:S01]  /*60c00*/  STL [R1+0x1904], R8 ;  /* 0x0019040801007387 */ /* 0x000fe20000100800 */
[----:B------:R-:W-:-:S03]  /*60c10*/  IADD3 R0, P5, R0, UR8, RZ ;  /* 0x0000000800007c10 */ /* 0x000fc6000ffbe0ff */
        /* <DEDUP_REMOVED lines=84> */
[----:B0-----:R-:W2:Y:S04]  /*61160*/  LDL.LU R14, [R1+0x1880] ;  /* 0x00188000010e7983 */ /* 0x001ea80000300800 */
[----:B------:R-:W-:Y:S01]  /*61170*/  STL [R1+0x18c0], R21 ;  /* 0x0018c01501007387 */ /* 0x000fe20000100800 */
[----:B----4-:R-:W-:-:S03]  /*61180*/  IADD3 R9, P2, R9, UR8, RZ ;  /* 0x0000000809097c10 */ /* 0x010fc6000ff5e0ff */
        /* <DEDUP_REMOVED lines=11> */
[----:B------:R-:W-:Y:S04]  /*61240*/  STL [R1+0x18a8], R6 ;  /* 0x0018a80601007387 */ /* 0x000fe80000100800 */
[----:B0-----:R-:W3:Y:S04]  /*61250*/  LDL.LU R15, [R1+0x1854] ;  /* 0x00185400010f7983 */ /* 0x001ee80000300800 */
[----:B------:R-:W-:Y:S01]  /*61260*/  STL [R1+0x187c], R7 ;  /* 0x00187c0701007387 */ /* 0x000fe20000100800 */
[----:B------:R-:W-:-:S03]  /*61270*/  IADD3.X R3, R3, UR13, RZ, P5, !PT ;  /* 0x0000000d03037c10 */ /* 0x000fc6000affe4ff */
[----:B------:R-:W-:Y:S01]  /*61280*/  STL [R1+0x1874], R4 ;  /* 0x0018740401007387 */ /* 0x000fe20000100800 */
[----:B------:R-:W-:-:S03]  /*61290*/  IADD3 R12, P5, R12, UR8, RZ ;  /* 0x000000080c0c7c10 */ /* 0x000fc6000ffbe0ff */
[----:B------:R-:W-:Y:S01]  /*612a0*/  STL [R1+0x1898], R5 ;  /* 0x0018980501007387 */ /* 0x000fe20000100800 */
[----:B------:R-:W-:-:S03]  /*612b0*/  IADD3.X R13, R13, UR13, RZ, P3, !PT ;  /* 0x0000000d0d0d7c10 */ /* 0x000fc60009ffe4ff */
[----:B------:R-:W-:Y:S04]  /*612c0*/  STL [R1+0x186c], R2 ;  /* 0x00186c0201007387 */ /* 0x000fe80000100800 */
[----:B------:R-:W-:Y:S04]  /*612d0*/  STL [R1+0x1890], R3 ;  /* 0x0018900301007387 */ /* 0x000fe80000100800 */
[----:B------:R-:W4:Y:S04]  /*612e0*/  LDL.LU R16, [R1+0x1878] ;  /* 0x0018780001107983 */ /* 0x000f280000300800 */
[----:B------:R-:W-:Y:S01]  /*612f0*/  STL [R1+0x1864], R12 ;  /* 0x0018640c01007387 */ /* 0x000fe20000100800 */
[----:B------:R-:W-:-:S03]  /*61300*/  IADD3 R0, P3, R0, UR8, RZ ;  /* 0x0000000800007c10 */ /* 0x000fc6000ff7e0ff */
        /* <DEDUP_REMOVED lines=35> */
[----:B------:R-:W-:Y:S01]  /*61540*/  IADD3.X R18, R18, UR13, RZ, P4, !PT ;  /* 0x0000000d12127c10 */ /* 0x000fe2000a7fe4ff */
[----:B0-----:R-:W4:Y:S01]  /*61550*/  LDL.LU R15, [R1+0x1808] ;  /* 0x00180800010f7983 */ /* 0x001f220000300800 */
        /* <DEDUP_REMOVED lines=44> */
[----:B0-----:R-:W2:Y:S04]  /*61820*/  LDL.LU R14, [R1+0x1800] ;  /* 0x00180000010e7983 */ /* 0x001ea80000300800 */
[----:B------:R-:W-:Y:S01]  /*61830*/  STL [R1+0x1828], R7 ;  /* 0x0018280701007387 */ /* 0x000fe20000100800 */
[----:B---3--:R-:W-:-:S03]  /*61840*/  IADD3 R3, P1, R3, UR8, RZ ;  /* 0x0000000803037c10 */ /* 0x008fc6000ff3e0ff */
[----:B------:R-:W-:Y:S01]  /*61850*/  STL [R1+0x1820], R4 ;  /* 0x0018200401007387 */ /* 0x000fe20000100800 */
[----:B------:R-:W-:-:S03]  /*61860*/  IADD3.X R12, R12, UR13, RZ, P4, !PT ;  /* 0x0000000d0c0c7c10 */ /* 0x000fc6000a7fe4ff */
[----:B------:R-:W-:Y:S01]  /*61870*/  STL [R1+0x17f4], R5 ;  /* 0x0017f40501007387 */ /* 0x000fe20000100800 */
[----:B------:R-:W-:-:S03]  /*61880*/  IADD3 R13, P4, R13, UR8, RZ ;  /* 0x000000080d0d7c10 */ /* 0x000fc6000ff9e0ff */
[----:B------:R-:W-:Y:S04]  /*61890*/  STL [R1+0x1818], R2 ;  /* 0x0018180201007387 */ /* 0x000fe80000100800 */
[----:B------:R-:W-:Y:S04]  /*618a0*/  STL [R1+0x17ec], R3 ;  /* 0x0017ec0301007387 */ /* 0x000fe80000100800 */
[----:B------:R-:W3:Y:S04]  /*618b0*/  LDL.LU R16, [R1+0x17d4] ;  /* 0x0017d40001107983 */ /* 0x000ee80000300800 */
[----:B------:R-:W-:Y:S01]  /*618c0*/  STL [R1+0x1810], R12 ;  /* 0x0018100c01007387 */ /* 0x000fe20000100800 */
[----:B----4-:R-:W-:-:S03]  /*618d0*/  IADD3.X R15, R15, UR13, RZ, P6, !PT ;  /* 0x0000000d0f0f7c10 */ /* 0x010fc6000b7fe4ff */
        /* <DEDUP_REMOVED lines=71> */
[----:B------:R-:W-:Y:S04]  /*61d50*/  STL [R1+0x1794], R11 ;  /* 0x0017940b01007387 */ /* 0x000fe80000100800 */
[----:B------:R-:W-:Y:S01]  /*61d60*/  STL [R1+0x17b8], R8 ;  /* 0x0017b80801007387 */ /* 0x000fe20000100800 */
[----:B------:R-:W-:-:S03]  /*61d70*/  IADD3.X R0, R0, UR13, RZ, P6, !PT ;  /* 0x0000000d00007c10 */ /* 0x000fc6000b7fe4ff */
        /* <DEDUP_REMOVED lines=99> */
[----:B------:R-:W-:Y:S04]  /*623b0*/  STL [R1+0x170c], R6 ;  /* 0x00170c0601007387 */ /* 0x000fe80000100800 */
[----:B0-----:R-:W3:Y:S01]  /*623c0*/  LDL.LU R15, [R1+0x1708] ;  /* 0x00170800010f7983 */ /* 0x001ee20000300800 */
[----:B------:R-:W-:-:S03]  /*623d0*/  IADD3 R3, P4, R3, UR8, RZ ;  /* 0x0000000803037c10 */ /* 0x000fc6000ff9e0ff */
[----:B------:R-:W-:Y:S04]  /*623e0*/  STL [R1+0x1730], R7 ;  /* 0x0017300701007387 */ /* 0x000fe80000100800 */
[----:B------:R-:W-:Y:S01]  /*623f0*/  STL [R1+0x1728], R4 ;  /* 0x0017280401007387 */ /* 0x000fe20000100800 */
[----:B------:R-:W-:-:S03]  /*62400*/  IADD3.X R12, R12, UR13, RZ, P6, !PT ;  /* 0x0000000d0c0c7c10 */ /* 0x000fc6000b7fe4ff */
[----:B------:R-:W-:Y:S01]  /*62410*/  STL [R1+0x16fc], R5 ;  /* 0x0016fc0501007387 */ /* 0x000fe20000100800 */
[----:B------:R-:W-:-:S03]  /*62420*/  IADD3 R13, P6, R13, UR8, RZ ;  /* 0x000000080d0d7c10 */ /* 0x000fc6000ffde0ff */
[----:B------:R-:W-:Y:S04]  /*62430*/  STL [R1+0x1720], R2 ;  /* 0x0017200201007387 */ /* 0x000fe80000100800 */
[----:B------:R-:W-:Y:S04]  /*62440*/  STL [R1+0x16f4], R3 ;  /* 0x0016f40301007387 */ /* 0x000fe80000100800 */
[----:B------:R-:W4:Y:S01]  /*62450*/  LDL.LU R16, [R1+0x16dc] ;  /* 0x0016dc0001107983 */ /* 0x000f220000300800 */
[----:B------:R-:W-:-:S03]  /*62460*/  IADD3.X R0, R0, UR13, RZ, P5, !PT ;  /* 0x0000000d00007c10 */ /* 0x000fc6000affe4ff */
        /* <DEDUP_REMOVED lines=1639> */
[----:B------:R-:W-:Y:S01]  /*68ae0*/  STL [R1+0xe7c], R25 ;  /* 0x000e7c1901007387 */ /* 0x000fe20000100800 */
[----:B------:R-:W-:-:S03]  /*68af0*/  IADD3 R21, P3, R21, UR8, RZ ;  /* 0x0000000815157c10 */ /* 0x000fc6000ff7e0ff */
[----:B------:R-:W-:Y:S04]  /*68b00*/  STL [R1+0xea0], R22 ;  /* 0x000ea01601007387 */ /* 0x000fe80000100800 */
[----:B------:R-:W-:Y:S01]  /*68b10*/  STL [R1+0xe74], R23 ;  /* 0x000e741701007387 */ /* 0x000fe20000100800 */
[----:B------:R-:W-:-:S03]  /*68b20*/  IADD3 R10, P2, R10, UR8, RZ ;  /* 0x000000080a0a7c10 */ /* 0x000fc6000ff5e0ff */
[----:B------:R0:W-:Y:S01]  /*68b30*/  STL [R1+0xe90], R14 ;  /* 0x000e900e01007387 */ /* 0x0001e20000100800 */
[----:B------:R-:W-:-:S03]  /*68b40*/  IADD3.X R11, R11, UR13, RZ, P1, !PT ;  /* 0x0000000d0b0b7c10 */ /* 0x000fc60008ffe4ff */
[----:B------:R-:W-:Y:S01]  /*68b50*/  STL [R1+0xe98], R20 ;  /* 0x000e981401007387 */ /* 0x000fe20000100800 */
[----:B------:R-:W-:-:S03]  /*68b60*/  IADD3 R8, P1, R8, UR8, RZ ;  /* 0x0000000808087c10 */ /* 0x000fc6000ff3e0ff */
[----:B0-----:R-:W2:Y:S01]  /*68b70*/  LDL.LU R14, [R1+0xe2c] ;  /* 0x000e2c00010e7983 */ /* 0x001ea20000300800 */
[----:B----4-:R-:W-:-:S03]  /*68b80*/  IADD3.X R9, R9, UR13, RZ, P4, !PT ;  /* 0x0000000d09097c10 */ /* 0x010fc6000a7fe4ff */
[----:B------:R-:W-:Y:S01]  /*68b90*/  STL [R1+0xe6c], R21 ;  /* 0x000e6c1501007387 */ /* 0x000fe20000100800 */
[----:B------:R-:W-:-:S03]  /*68ba0*/  IADD3.X R7, R7, UR13, RZ, P6, !PT ;  /* 0x0000000d07077c10 */ /* 0x000fc6000b7fe4ff */
        /* <DEDUP_REMOVED lines=104> */
[----:B0-----:R-:W2:Y:S01]  /*69230*/  LDL.LU R14, [R1+0xdac] ;  /* 0x000dac00010e7983 */ /* 0x001ea20000300800 */
[----:B---3--:R-:W-:-:S03]  /*69240*/  IADD3.X R3, R3, UR13, RZ, P6, !PT ;  /* 0x0000000d03037c10 */ /* 0x008fc6000b7fe4ff */
[----:B------:R-:W-:Y:S04]  /*69250*/  STL [R1+0xdd4], R7 ;  /* 0x000dd40701007387 */ /* 0x000fe80000100800 */
[----:B------:R-:W-:Y:S01]  /*69260*/  STL [R1+0xdcc], R4 ;  /* 0x000dcc0401007387 */ /* 0x000fe20000100800 */
[----:B------:R-:W-:-:S03]  /*69270*/  IADD3 R12, P6, R12, UR8, RZ ;  /* 0x000000080c0c7c10 */ /* 0x000fc6000ffde0ff */
[----:B------:R-:W-:Y:S01]  /*69280*/  STL [R1+0xdf0], R5 ;  /* 0x000df00501007387 */ /* 0x000fe20000100800 */
[----:B------:R-:W-:-:S03]  /*69290*/  IADD3.X R13, R13, UR13, RZ, P5, !PT ;  /* 0x0000000d0d0d7c10 */ /* 0x000fc6000affe4ff */
[----:B------:R-:W-:Y:S04]  /*692a0*/  STL [R1+0xdc4], R2 ;  /* 0x000dc40201007387 */ /* 0x000fe80000100800 */
[----:B------:R-:W-:Y:S04]  /*692b0*/  STL [R1+0xde8], R3 ;  /* 0x000de80301007387 */ /* 0x000fe80000100800 */
[----:B------:R-:W3:Y:S01]  /*692c0*/  LDL.LU R16, [R1+0xdd0] ;  /* 0x000dd00001107983 */ /* 0x000ee20000300800 */
[----:B----4-:R-:W-:-:S03]  /*692d0*/  IADD3 R15, P5, R15, UR8, RZ ;  /* 0x000000080f0f7c10 */ /* 0x010fc6000ffbe0ff */
        /* <DEDUP_REMOVED lines=67> */
[----:B0-----:R-:W4:Y:S01]  /*69710*/  LDL.LU R15, [R1+0x1c7c] ;  /* 0x001c7c00010f7983 */ /* 0x001f220000300800 */
[----:B------:R-:W-:Y:S02]  /*69720*/  IADD3.X R9, R9, UR13, RZ, P6, !PT ;  /* 0x0000000d09097c10 */ /* 0x000fe4000b7fe4ff */
[----:B------:R-:W-:Y:S01]  /*69730*/  IADD3.X R7, R7, UR13, RZ, P5, !PT ;  /* 0x0000000d07077c10 */ /* 0x000fe2000affe4ff */
[----:B------:R-:W-:Y:S04]  /*69740*/  STL [R1+0x1c3c], R21 ;  /* 0x001c3c1501007387 */ /* 0x000fe80000100800 */
[----:B------:R-:W-:Y:S01]  /*69750*/  STL [R1+0x1c44], R10 ;  /* 0x001c440a01007387 */ /* 0x000fe20000100800 */
[----:B------:R-:W-:-:S03]  /*69760*/  IADD3 R6, P6, R6, UR8, RZ ;  /* 0x0000000806067c10 */ /* 0x000fc6000ffde0ff */
[----:B------:R-:W-:Y:S01]  /*69770*/  STL [R1+0xd90], R11 ;  /* 0x000d900b01007387 */ /* 0x000fe20000100800 */
[----:B------:R-:W-:-:S03]  /*69780*/  IADD3 R0, P5, R0, UR8, RZ ;  /* 0x0000000800007c10 */ /* 0x000fc6000ffbe0ff */
        /* <DEDUP_REMOVED lines=84> */
[----:B------:R-:W-:-:S03]  /*69cd0*/  IADD3.X R8, R8, UR13, RZ, P2, !PT ;  /* 0x0000000d08087c10 */ /* 0x000fc600097fe4ff */
        /* <DEDUP_REMOVED lines=15> */
[----:B0-----:R-:W3:Y:S01]  /*69dd0*/  LDL.LU R15, [R1+0x1cfc] ;  /* 0x001cfc00010f7983 */ /* 0x001ee20000300800 */
[----:B------:R-:W-:-:S02]  /*69de0*/  IADD3.X R3, R3, UR13, RZ, P5, !PT ;  /* 0x0000000d03037c10 */ /* 0x000fc4000affe4ff */
        /* <DEDUP_REMOVED lines=9> */
[----:B------:R1:W-:Y:S04]  /*69e80*/  STL [R1+0x1cec], R12 ;  /* 0x001cec0c01007387 */ /* 0x0003e80000100800 */
[----:B0-----:R-:W4:Y:S04]  /*69e90*/  LDL.LU R0, [R1+0x1ca0] ;  /* 0x001ca00001007983 */ /* 0x001f280000300800 */
        /* <DEDUP_REMOVED lines=18> */
[----:B--2---:R-:W-:-:S05]  /*69fc0*/  IADD3.X R14, R14, UR13, RZ, P2, !PT ;  /* 0x0000000d0e0e7c10 */ /* 0x004fca00097fe4ff */
        /* <DEDUP_REMOVED lines=8> */
[----:B---3--:R-:W-:-:S05]  /*6a050*/  IADD3 R15, P2, R15, UR8, RZ ;  /* 0x000000080f0f7c10 */ /* 0x008fca000ff5e0ff */
[----:B------:R3:W-:Y:S04]  /*6a060*/  STL [R1+0x1cfc], R15 ;  /* 0x001cfc0f01007387 */ /* 0x0007e80000100800 */
[----:B-1----:R-:W4:Y:S04]  /*6a070*/  LDL.LU R12, [R1+0x1d10] ;  /* 0x001d1000010c7983 */ /* 0x002f280000300800 */
[----:B0-----:R-:W4:Y:S04]  /*6a080*/  LDL.LU R13, [R1+0x1d18] ;  /* 0x001d1800010d7983 */ /* 0x001f280000300800 */
[----:B--2---:R-:W2:Y:S04]  /*6a090*/  LDL.LU R14, [R1+0x1d20] ;  /* 0x001d2000010e7983 */ /* 0x004ea80000300800 */
[----:B---3--:R-:W3:Y:S01]  /*6a0a0*/  LDL.LU R15, [R1+0x1d28] ;  /* 0x001d2800010f7983 */ /* 0x008ee20000300800 */
[----:B----4-:R-:W-:-:S05]  /*6a0b0*/  IADD3.X R0, R0, UR13, RZ, P1, !PT ;  /* 0x0000000d00007c10 */ /* 0x010fca0008ffe4ff */
[----:B------:R0:W-:Y:S04]  /*6a0c0*/  STL [R1+0x1ca0], R0 ;  /* 0x001ca00001007387 */ /* 0x0001e80000100800 */
[----:B0-----:R-:W4:Y:S01]  /*6a0d0*/  LDL.LU R0, [R1+0x1e54] ;  /* 0x001e540001007983 */ /* 0x001f220000300800 */
[----:B------:R-:W-:Y:S02]  /*6a0e0*/  IADD3 R16, P1, R16, UR8, RZ ;  /* 0x0000000810107c10 */ /* 0x000fe4000ff3e0ff */
[----:B------:R-:W-:Y:S02]  /*6a0f0*/  IADD3.X R17, R17, UR13, RZ, P4, !PT ;  /* 0x0000000d11117c10 */ /* 0x000fe4000a7fe4ff */
[----:B------:R-:W-:Y:S02]  /*6a100*/  IADD3 R18, P4, R18, UR8, RZ ;  /* 0x0000000812127c10 */ /* 0x000fe4000ff9e0ff */
[----:B------:R-:W-:-:S02]  /*6a110*/  IADD3.X R19, R19, UR13, RZ, P6, !PT ;  /* 0x0000000d13137c10 */ /* 0x000fc4000b7fe4ff */
        /* <DEDUP_REMOVED lines=16> */
[----:B------:R-:W-:Y:S04]  /*6a220*/  STL [R1+0x1cc0], R27 ;  /* 0x001cc01b01007387 */ /* 0x000fe80000100800 */
[----:B------:R-:W-:Y:S01]  /*6a230*/  STL [R1+0x1d24], R24 ;  /* 0x001d241801007387 */ /* 0x000fe20000100800 */
[----:B------:R-:W-:-:S03]  /*6a240*/  IADD3 R20, P1, R20, UR8, RZ ;  /* 0x0000000814147c10 */ /* 0x000fc6000ff3e0ff */
[----:B------:R-:W-:Y:S04]  /*6a250*/  STL [R1+0x1cc8], R25 ;  /* 0x001cc81901007387 */ /* 0x000fe80000100800 */
[----:B------:R-:W-:Y:S04]  /*6a260*/  STL [R1+0x1d2c], R22 ;  /* 0x001d2c1601007387 */ /* 0x000fe80000100800 */
[----:B------:R-:W-:Y:S01]  /*6a270*/  STL [R1+0x1cd0], R23 ;  /* 0x001cd01701007387 */ /* 0x000fe20000100800 */
[----:B----4-:R-:W-:-:S05]  /*6a280*/  IADD3 R0, P4, R0, UR8, RZ ;  /* 0x0000000800007c10 */ /* 0x010fca000ff9e0ff */
[----:B------:R0:W-:Y:S04]  /*6a290*/  STL [R1+0x1d40], R0 ;  /* 0x001d400001007387 */ /* 0x0001e80000100800 */
[----:B------:R-:W-:Y:S04]  /*6a2a0*/  STL [R1+0x1d44], R20 ;  /* 0x001d441401007387 */ /* 0x000fe80000100800 */
[----:B0-----:R-:W4:Y:S01]  /*6a2b0*/  LDL.LU R0, [R1+0x1e50] ;  /* 0x001e500001007983 */ /* 0x001f220000300800 */
[----:B------:R-:W-:Y:S02]  /*6a2c0*/  IADD3.X R10, R10, UR13, RZ, P6, !PT ;  /* 0x0000000d0a0a7c10 */ /* 0x000fe4000b7fe4ff */
[----:B------:R-:W-:-:S02]  /*6a2d0*/  IADD3 R11, P6, R11, UR8, RZ ;  /* 0x000000080b0b7c10 */ /* 0x000fc4000ffde0ff */
[----:B------:R-:W-:Y:S02]  /*6a2e0*/  IADD3.X R8, R8, UR13, RZ, P5, !PT ;  /* 0x0000000d08087c10 */ /* 0x000fe4000affe4ff */
[----:B------:R-:W-:Y:S01]  /*6a2f0*/  IADD3 R9, P5, R9, UR8, RZ ;  /* 0x0000000809097c10 */ /* 0x000fe2000ffbe0ff */
        /* <DEDUP_REMOVED lines=16> */
[----:B------:R-:W-:Y:S01]  /*6a400*/  IADD3.X R12, R12, UR13, RZ, P6, !PT ;  /* 0x0000000d0c0c7c10 */ /* 0x000fe2000b7fe4ff */
[----:B------:R-:W-:Y:S01]  /*6a410*/  STL [R1+0x1cf8], R4 ;  /* 0x001cf80401007387 */ /* 0x000fe20000100800 */
[----:B------:R-:W-:-:S03]  /*6a420*/  IADD3.X R13, R13, UR13, RZ, P5, !PT ;  /* 0x0000000d0d0d7c10 */ /* 0x000fc6000affe4ff */
[----:B------:R-:W-:Y:S04]  /*6a430*/  STL [R1+0x1d00], R5 ;  /* 0x001d000501007387 */ /* 0x000fe80000100800 */
[----:B------:R-:W-:Y:S01]  /*6a440*/  STL [R1+0xd64], R2 ;  /* 0x000d640201007387 */ /* 0x000fe20000100800 */
[----:B--2---:R-:W-:-:S03]  /*6a450*/  IADD3.X R14, R14, UR13, RZ, P3, !PT ;  /* 0x0000000d0e0e7c10 */ /* 0x004fc60009ffe4ff */
[----:B------:R-:W-:Y:S01]  /*6a460*/  STL [R1+0x1d08], R3 ;  /* 0x001d080301007387 */ /* 0x000fe20000100800 */
[----:B---3--:R-:W-:-:S03]  /*6a470*/  IADD3.X R15, R15, UR13, RZ, P2, !PT ;  /* 0x0000000d0f0f7c10 */ /* 0x008fc600097fe4ff */
[----:B------:R-:W-:Y:S04]  /*6a480*/  STL [R1+0x1d10], R12 ;  /* 0x001d100c01007387 */ /* 0x000fe80000100800 */
[----:B------:R-:W-:Y:S01]  /*6a490*/  STL [R1+0x1d18], R13 ;  /* 0x001d180d01007387 */ /* 0x000fe20000100800 */
[----:B----4-:R-:W-:-:S05]  /*6a4a0*/  IADD3.X R0, R0, UR12, RZ, P1, !PT ;  /* 0x0000000c00007c10 */ /* 0x010fca0008ffe4ff */
[----:B------:R0:W-:Y:S04]  /*6a4b0*/  STL [R1+0xd44], R0 ;  /* 0x000d440001007387 */ /* 0x0001e80000100800 */
[----:B------:R1:W-:Y:S04]  /*6a4c0*/  STL [R1+0x1d20], R14 ;  /* 0x001d200e01007387 */ /* 0x0003e80000100800 */
[----:B0-----:R1:W5:Y:S04]  /*6a4d0*/  LDL.LU R0, [R1+0x1e48] ;  /* 0x001e480001007983 */ /* 0x0013680000300800 */
[----:B------:R1:W-:Y:S01]  /*6a4e0*/  STL [R1+0x1d28], R15 ;  /* 0x001d280f01007387 */ /* 0x0003e20000100800 */
[----:B------:R-:W-:Y:S05]  /*6a4f0*/  @P0 BRA `(.L_x_2) ;  /* 0xfffffc9800640947 */ /* 0x000fea000383ffff */
.L_x_1:
[----:B-1----:R-:W2:Y:S01]  /*6a500*/  LDL.LU R15, [R1+0x740] ;  /* 0x00074000010f7983 */ /* 0x002ea20000300800 */
[----:B------:R-:W1:Y:S01]  /*6a510*/  S2UR UR5, SR_CgaCtaId ;  /* 0x00000000000579c3 */ /* 0x000e620000008800 */
[----:B------:R-:W-:Y:S01]  /*6a520*/  UMOV UR4, 0x400 ;  /* 0x0000040000047882 */ /* 0x000fe20000000000 */
[----:B------:R-:W-:Y:S01]  /*6a530*/  ULDC.64 UR6, c[0x0][0x228] ;  /* 0x00008a0000067ab9 */ /* 0x000fe20000000a00 */
[----:B------:R-:W2:Y:S01]  /*6a540*/  LDL.LU R14, [R1+0x744] ;  /* 0x00074400010e7983 */ /* 0x000ea20000300800 */
[----:B------:R-:W-:Y:S01]  /*6a550*/  ULDC UR8, c[0x0][0x22c] ;  /* 0x00008b0000087ab9 */ /* 0x000fe20000000800 */
[----:B------:R-:W-:Y:S01]  /*6a560*/  ULDC UR12, c[0x0][0x22c] ;  /* 0x00008b00000c7ab9 */ /* 0x000fe20000000800 */
[----:B------:R-:W-:Y:S01]  /*6a570*/  ULDC UR13, c[0x0][0x22c] ;  /* 0x00008b00000d7ab9 */ /* 0x000fe20000000800 */
[----:B------:R-:W3:Y:S01]  /*6a580*/  LDL.LU R13, [R1+0x748] ;  /* 0x00074800010d7983 */ /* 0x000ee20000300800 */
[----:B------:R-:W-:-:S03]  /*6a590*/  ULDC UR14, c[0x0][0x22c] ;  /* 0x00008b00000e7ab9 */ /* 0x000fc60000000800 */
[----:B------:R-:W3:Y:S04]  /*6a5a0*/  LDL.LU R11, [R1+0x74c] ;  /* 0x00074c00010b7983 */ /* 0x000ee80000300800 */
        /* <DEDUP_REMOVED lines=8> */
[----:B------:R-:W-:Y:S04]  /*6a630*/  STL [R1+0x1fdc], R10 ;  /* 0x001fdc0a01007387 */ /* 0x000fe80000100800 */
[----:B------:R-:W-:Y:S04]  /*6a640*/  STL [R1+0x1fd8], R12 ;  /* 0x001fd80c01007387 */ /* 0x000fe80000100800 */
[----:B-----5:R2:W-:Y:S04]  /*6a650*/  STL [R1+0x1fd0], R0 ;  /* 0x001fd00001007387 */ /* 0x0205e80000100800 */
[----:B------:R-:W-:Y:S04]  /*6a660*/  STL [R1+0x1fc4], R22 ;  /* 0x001fc41601007387 */ /* 0x000fe80000100800 */
[----:B------:R-:W-:Y:S01]  /*6a670*/  STL [R1+0x1fc0], R23 ;  /* 0x001fc01701007387 */ /* 0x000fe20000100800 */
[----:B------:R-:W-:Y:S01]  /*6a680*/  BAR.SYNC.DEFER_BLOCKING 0x0 ;  /* 0x0000000000007b1d */ /* 0x000fe20000010000 */
[----:B--2---:R-:W-:-:S02]  /*6a690*/  F2FP.SATFINITE.E4M3.F32.PACK_AB_MERGE_C R0, R14, R15, RZ ;  /* 0x0000000f0e00723e */ /* 0x004fc400048070ff */
[----:B---3--:R-:W-:-:S05]  /*6a6a0*/  F2FP.SATFINITE.E4M3.F32.PACK_AB_MERGE_C R10, R11, R13, RZ ;  /* 0x0000000d0b0a723e */ /* 0x008fca00048070ff */
[----:B------:R-:W-:Y:S01]  /*6a6b0*/  STL [R1+0x1fe0], R10 ;  /* 0x001fe00a01007387 */ /* 0x000fe20000100800 */
[----:B----4-:R-:W-:-:S03]  /*6a6c0*/  F2FP.SATFINITE.E4M3.F32.PACK_AB_MERGE_C R12, R8, R9, RZ ;  /* 0x00000009080c723e */ /* 0x010fc600048070ff */
[----:B------:R0:W-:Y:S04]  /*6a6d0*/  STL [R1+0x84], R0 ;  /* 0x0000840001007387 */ /* 0x0001e80000100800 */
[----:B------:R-:W-:Y:S01]  /*6a6e0*/  STL [R1+0x1fe4], R12 ;  /* 0x001fe40c01007387 */ /* 0x000fe20000100800 */
[----:B0-----:R-:W-:Y:S02]  /*6a6f0*/  F2FP.SATFINITE.E4M3.F32.PACK_AB_MERGE_C R0, R6, R7, RZ ;  /* 0x000000070600723e */ /* 0x001fe400048070ff */
[----:B------:R-:W-:-:S05]  /*6a700*/  F2FP.SATFINITE.E4M3.F32.PACK_AB_MERGE_C R16, R4, R5, RZ ;  /* 0x000000050410723e */ /* 0x000fca00048070ff */
[----:B------:R0:W-:Y:S01]  /*6a710*/  STL [R1+0x1fe8], R16 ;  /* 0x001fe81001007387 */ /* 0x0001e20000100800 */
[----:B------:R-:W-:-:S03]  /*6a720*/  F2FP.SATFINITE.E4M3.F32.PACK_AB_MERGE_C R14, R2, R3, RZ ;  /* 0x00000003020e723e */ /* 0x000fc600048070ff */
[----:B------:R-:W-:Y:S04]  /*6a730*/  STL [R1+0x88], R0 ;  /* 0x0000880001007387 */ /* 0x000fe80000100800 */
[----:B0-----:R-:W2:Y:S04]  /*6a740*/  LDL.LU R16, [R1+0x258] ;  /* 0x0002580001107983 */ /* 0x001ea80000300800 */
[----:B--2---:R0:W-:Y:S04]  /*6a750*/  STL [R1+0x20e0], R16 ;  /* 0x0020e01001007387 */ /* 0x0041e80000100800 */
        /* <DEDUP_REMOVED lines=33> */
[----:B------:R-:W3:Y:S04]  /*6a970*/  LDL.LU R12, [R1+0x25c] ;  /* 0x00025c00010c7983 */ /* 0x000ee80000300800 */
[----:B---3--:R0:W-:Y:S04]  /*6a980*/  STL [R1+0x20e8], R12 ;  /* 0x0020e80c01007387 */ /* 0x0081e80000100800 */
[----:B0-----:R-:W3:Y:S04]  /*6a990*/  LDL.LU R12, [R1+0x238] ;  /* 0x00023800010c7983 */ /* 0x001ee80000300800 */
        /* <DEDUP_REMOVED lines=29> */
[----:B0-----:R-:W2:Y:S04]  /*6ab70*/  LDL.LU R12, [R1+0x790] ;  /* 0x00079000010c7983 */ /* 0x001ea80000300800 */
        /* <DEDUP_REMOVED lines=21> */
[----:B------:R-:W3:Y:S04]  /*6acd0*/  LDL.LU R6, [R1+0x324] ;  /* 0x0003240001067983 */ /* 0x000ee80000300800 */
[----:B------:R-:W4:Y:S04]  /*6ace0*/  LDL.LU R5, [R1+0x328] ;  /* 0x0003280001057983 */ /* 0x000f280000300800 */
[----:B------:R-:W4:Y:S04]  /*6acf0*/  LDL.LU R4, [R1+0x32c] ;  /* 0x00032c0001047983 */ /* 0x000f280000300800 */
[----:B------:R-:W4:Y:S04]  /*6ad00*/  LDL.LU R3, [R1+0x340] ;  /* 0x0003400001037983 */ /* 0x000f280000300800 */
[----:B------:R-:W4:Y:S04]  /*6ad10*/  LDL.LU R2, [R1+0x344] ;  /* 0x0003440001027983 */ /* 0x000f280000300800 */
[----:B------:R0:W-:Y:S04]  /*6ad20*/  STL [R1+0x1fec], R14 ;  /* 0x001fec0e01007387 */ /* 0x0001e80000100800 */
[----:B0-----:R-:W3:Y:S01]  /*6ad30*/  LDL.LU R14, [R1+0x254] ;  /* 0x00025400010e7983 */ /* 0x001ee20000300800 */
[----:B--2---:R-:W-:-:S03]  /*6ad40*/  F2FP.SATFINITE.E4M3.F32.PACK_AB_MERGE_C R16, R16, R12, RZ ;  /* 0x0000000c1010723e */ /* 0x004fc600048070ff */
[----:B------:R-:W2:Y:S04]  /*6ad50*/  LDL.LU R12, [R1+0x2160] ;  /* 0x00216000010c7983 */ /* 0x000ea80000300800 */
[----:B------:R0:W-:Y:S04]  /*6ad60*/  STL [R1+0x2d8], R16 ;  /* 0x0002d81001007387 */ /* 0x0001e80000100800 */
[----:B0-----:R-:W2:Y:S02]  /*6ad70*/  LDL.LU R16, [R1+0x215c] ;  /* 0x00215c0001107983 */ /* 0x001ea40000300800 */
[----:B--2---:R-:W-:-:S02]  /*6ad80*/  F2FP.SATFINITE.E4M3.F32.PACK_AB_MERGE_C R16, R16, R12, RZ ;  /* 0x0000000c1010723e */ /* 0x004fc400048070ff */
        /* <DEDUP_REMOVED lines=58> */
[----:B0-----:R-:W3:Y:S02]  /*6b130*/  LDL.LU R16, [R1+0x20e4] ;  /* 0x0020e40001107983 */ /* 0x001ee40000300800 */
[----:B---3--:R-:W-:-:S02]  /*6b140*/  F2FP.SATFINITE.E4M3.F32.PACK_AB_MERGE_C R14, R14, R16, RZ ;  /* 0x000000100e0e723e */ /* 0x008fc400048070ff */
[----:B------:R-:W2:Y:S01]  /*6b150*/  LDL.LU R16, [R1+0x20e0] ;  /* 0x0020e00001107983 */ /* 0x000ea20000300800 */
[----:B------:R-:W-:Y:S02]  /*6b160*/  F2FP.SATFINITE.E4M3.F32.PACK_AB_MERGE_C R6, R6, R7, RZ ;  /* 0x000000070606723e */ /* 0x000fe400048070ff */
[----:B----4-:R-:W-:Y:S01]  /*6b170*/  F2FP.SATFINITE.E4M3.F32.PACK_AB_MERGE_C R4, R4, R5, RZ ;  /* 0x000000050404723e */ /* 0x010fe200048070ff */
[----:B------:R0:W-:Y:S02]  /*6b180*/  STL [R1+0x234], R14 ;  /* 0x0002340e01007387 */ /* 0x0001e40000100800 */
[----:B0-----:R-:W-:Y:S02]  /*6b190*/  F2FP.SATFINITE.E4M3.F32.PACK_AB_MERGE_C R14, R23, R10, RZ ;  /* 0x0000000a170e723e */ /* 0x001fe400048070ff */
[----:B------:R-:W-:Y:S02]  /*6b1a0*/  F2FP.SATFINITE.E4M3.F32.PACK_AB_MERGE_C R10, R28, R29, RZ ;  /* 0x0000001d1c0a723e */ /* 0x000fe400048070ff */
[----:B--2---:R-:W-:-:S02]  /*6b1b0*/  F2FP.SATFINITE.E4M3.F32.PACK_AB_MERGE_C R16, R12, R16, RZ ;  /* 0x000000100c10723e */ /* 0x004fc400048070ff */
[----:B------:R-:W-:Y:S02]  /*6b1c0*/  F2FP.SATFINITE.E4M3.F32.PACK_AB_MERGE_C R12, R0, R22, RZ ;  /* 0x00000016000c723e */ /* 0x000fe400048070ff */
[----:B------:R-:W-:Y:S01]  /*6b1d0*/  F2FP.SATFINITE.E4M3.F32.PACK_AB_MERGE_C R0, R26, R27, RZ ;  /* 0x0000001b1a00723e */ /* 0x000fe200048070ff */
[----:B------:R-:W-:Y:S04]  /*6b1e0*/  STL [R1+0x23c], R16 ;  /* 0x00023c1001007387 */ /* 0x000fe80000100800 */
[----:B------:R-:W-:Y:S04]  /*6b1f0*/  STL [R1+0x124], R14 ;  /* 0x0001240e01007387 */ /* 0x000fe80000100800 */
[----:B------:R0:W-:Y:S04]  /*6b200*/  STL [R1+0x140], R12 ;  /* 0x0001400c01007387 */ /* 0x0001e80000100800 */
[----:B------:R2:W-:Y:S04]  /*6b210*/  STL [R1+0x114], R10 ;  /* 0x0001140a01007387 */ /* 0x0005e80000100800 */
[----:B------:R3:W-:Y:S01]  /*6b220*/  STL [R1+0x12c], R0 ;  /* 0x00012c0001007387 */ /* 0x0007e20000100800 */
[----:B0-----:R-:W-:-:S02]  /*6b230*/  F2FP.SATFINITE.E4M3.F32.PACK_AB_MERGE_C R12, R24, R25, RZ ;  /* 0x00000019180c723e */ /* 0x001fc400048070ff */
[----:B--2---:R-:W-:-:S03]  /*6b240*/  F2FP.SATFINITE.E4M3.F32.PACK_AB_MERGE_C R10, R20, R21, RZ ;  /* 0x00000015140a723e */ /* 0x004fc600048070ff */
[----:B------:R0:W-:Y:S01]  /*6b250*/  STL [R1+0x100], R12 ;  /* 0x0001000c01007387 */ /* 0x0001e20000100800 */
[----:B---3--:R-:W-:-:S03]  /*6b260*/  F2FP.SATFINITE.E4M3.F32.PACK_AB_MERGE_C R0, R18, R19, RZ ;  /* 0x000000131200723e */ /* 0x008fc600048070ff */
[----:B------:R2:W-:Y:S04]  /*6b270*/  STL [R1+0x120], R10 ;  /* 0x0001200a01007387 */ /* 0x0005e80000100800 */
[----:B------:R3:W-:Y:S01]  /*6b280*/  STL [R1+0x238], R0 ;  /* 0x0002380001007387 */ /* 0x0007e20000100800 */
[----:B0-----:R-:W-:Y:S02]  /*6b290*/  F2FP.SATFINITE.E4M3.F32.PACK_AB_MERGE_C R12, R15, R17, RZ ;  /* 0x000000110f0c723e */ /* 0x001fe400048070ff */
[----:B--2---:R-:W-:-:S03]  /*6b2a0*/  F2FP.SATFINITE.E4M3.F32.PACK_AB_MERGE_C R10, R11, R13, RZ ;  /* 0x0000000d0b0a723e */ /* 0x004fc600048070ff */
[----:B------:R-:W-:Y:S01]  /*6b2b0*/  STL [R1+0x254], R12 ;  /* 0x0002540c01007387 */ /* 0x000fe20000100800 */
[----:B---3--:R-:W-:-:S03]  /*6b2c0*/  F2FP.SATFINITE.E4M3.F32.PACK_AB_MERGE_C R0, R8, R9, RZ ;  /* 0x000000090800723e */ /* 0x008fc600048070ff */
[----:B------:R-:W-:Y:S04]  /*6b2d0*/  STL [R1+0x108], R10 ;  /* 0x0001080a01007387 */ /* 0x000fe80000100800 */
[----:B------:R0:W-:Y:S04]  /*6b2e0*/  STL [R1+0x11c], R0 ;  /* 0x00011c0001007387 */ /* 0x0001e80000100800 */
[----:B------:R-:W-:Y:S04]  /*6b2f0*/  STL [R1+0xe4], R6 ;  /* 0x0000e40601007387 */ /* 0x000fe80000100800 */
[----:B------:R-:W2:Y:S01]  /*6b300*/  LDL.LU R14, [R1+0x444] ;  /* 0x00044400010e7983 */ /* 0x000ea20000300800 */
[----:B0-----:R-:W-:-:S03]  /*6b310*/  F2FP.SATFINITE.E4M3.F32.PACK_AB_MERGE_C R0, R2, R3, RZ ;  /* 0x000000030200723e */ /* 0x001fc600048070ff */
        /* <DEDUP_REMOVED lines=90> */
[----:B------:R-:W4:Y:S04]  /*6b8c0*/  LDL.LU R3, [R1+0x470] ;  /* 0x0004700001037983 */ /* 0x000f280000300800 */
[----:B------:R-:W4:Y:S01]  /*6b8d0*/  LDL.LU R2, [R1+0x474] ;  /* 0x0004740001027983 */ /* 0x000f220000300800 */
        /* <DEDUP_REMOVED lines=62> */
[----:B------:R2:W-:Y:S01]  /*6bcc0*/  STL [R1+0xac], R14 ;  /* 0x0000ac0e01007387 */ /* 0x0005e20000100800 */
[----:B---3--:R-:W-:Y:S02]  /*6bcd0*/  F2FP.SATFINITE.E4M3.F32.PACK_AB_MERGE_C R8, R8, R9, RZ ;  /* 0x000000090808723e */ /* 0x008fe400048070ff */
[----:B----4-:R-:W-:Y:S02]  /*6bce0*/  F2FP.SATFINITE.E4M3.F32.PACK_AB_MERGE_C R6, R6, R7, RZ ;  /* 0x000000070606723e */ /* 0x010fe400048070ff */
[----:B--2---:R-:W-:Y:S02]  /*6bcf0*/  F2FP.SATFINITE.E4M3.F32.PACK_AB_MERGE_C R14, R12, R16, RZ ;  /* 0x000000100c0e723e */ /* 0x004fe400048070ff */
[----:B------:R-:W-:-:S02]  /*6bd00*/  F2FP.SATFINITE.E4M3.F32.PACK_AB_MERGE_C R12, R23, R10, RZ ;  /* 0x0000000a170c723e */ /* 0x000fc400048070ff */
[----:B------:R-:W-:Y:S02]  /*6bd10*/  F2FP.SATFINITE.E4M3.F32.PACK_AB_MERGE_C R10, R0, R22, RZ ;  /* 0x00000016000a723e */ /* 0x000fe400048070ff */
[----:B------:R-:W-:Y:S01]  /*6bd20*/  F2FP.SATFINITE.E4M3.F32.PACK_AB_MERGE_C R0, R28, R29, RZ ;  /* 0x0000001d1c00723e */ /* 0x000fe200048070ff */
        /* <DEDUP_REMOVED lines=16> */
[----:B------:R-:W-:Y:S01]  /*6be30*/  STL [R1+0x27c], R8 ;  /* 0x00027c0801007387 */ /* 0x000fe20000100800 */
[----:B0-----:R-:W-:-:S05]  /*6be40*/  F2FP.SATFINITE.E4M3.F32.PACK_AB_MERGE_C R0, R4, R5, RZ ;  /* 0x000000050400723e */ /* 0x001fca00048070ff */
[----:B------:R0:W-:Y:S04]  /*6be50*/  STL [R1+0x1fd4], R0 ;  /* 0x001fd40001007387 */ /* 0x0001e80000100800 */
[----:B------:R-:W-:Y:S04]  /*6be60*/  STL [R1+0x6c], R6 ;  /* 0x00006c0601007387 */ /* 0x000fe80000100800 */
[----:B------:R-:W2:Y:S01]  /*6be70*/  LDL.LU R28, [R1+0x454] ;  /* 0x00045400011c7983 */ /* 0x000ea20000300800 */
[----:B0-----:R-:W-:-:S03]  /*6be80*/  F2FP.SATFINITE.E4M3.F32.PACK_AB_MERGE_C R0, R2, R3, RZ ;  /* 0x000000030200723e */ /* 0x001fc600048070ff */
[----:B--2---:R0:W-:Y:S04]  /*6be90*/  STL [R1+0x205c], R28 ;  /* 0x00205c1c01007387 */ /* 0x0041e80000100800 */
[----:B------:R-:W-:Y:S04]  /*6bea0*/  STL [R1+0x4c], R0 ;  /* 0x00004c0001007387 */ /* 0x000fe80000100800 */
[----:B0-----:R-:W2:Y:S04]  /*6beb0*/  LDL.LU R28, [R1+0x47c] ;  /* 0x00047c00011c7983 */ /* 0x001ea80000300800 */
[----:B------:R-:W3:Y:S04]  /*6bec0*/  LDL.LU R20, [R1+0x45c] ;  /* 0x00045c0001147983 */ /* 0x000ee80000300800 */
[----:B---3--:R0:W-:Y:S04]  /*6bed0*/  STL [R1+0x2058], R20 ;  /* 0x0020581401007387 */ /* 0x0081e80000100800 */
[----:B0-----:R-:W3:Y:S04]  /*6bee0*/  LDL.LU R20, [R1+0x450] ;  /* 0x0004500001147983 */ /* 0x001ee80000300800 */
[----:B---3--:R0:W-:Y:S04]  /*6bef0*/  STL [R1+0x2060], R20 ;  /* 0x0020601401007387 */ /* 0x0081e80000100800 */
        /* <DEDUP_REMOVED lines=14> */
[----:B------:R-:W4:Y:S04]  /*6bfe0*/  LDL.LU R14, [R1+0x3d0] ;  /* 0x0003d000010e7983 */ /* 0x000f280000300800 */
[----:B----4-:R0:W-:Y:S04]  /*6bff0*/  STL [R1+0x2038], R14 ;  /* 0x0020380e01007387 */ /* 0x0101e80000100800 */
[----:B0-----:R-:W4:Y:S04]  /*6c000*/  LDL.LU R14, [R1+0x418] ;  /* 0x00041800010e7983 */ /* 0x001f280000300800 */
[----:B----4-:R0:W-:Y:S04]  /*6c010*/  STL [R1+0x2040], R14 ;  /* 0x0020400e01007387 */ /* 0x0101e80000100800 */
[----:B0-----:R-:W4:Y:S04]  /*6c020*/  LDL.LU R14, [R1+0x410] ;  /* 0x00041000010e7983 */ /* 0x001f280000300800 */
[----:B----4-:R0:W-:Y:S04]  /*6c030*/  STL [R1+0x2048], R14 ;  /* 0x0020480e01007387 */ /* 0x0101e80000100800 */
[----:B0-----:R-:W4:Y:S01]  /*6c040*/  LDL.LU R14, [R1+0x438] ;  /* 0x00043800010e7983 */ /* 0x001f220000300800 */
[----:B--2---:R-:W-:-:S03]  /*6c050*/  F2FP.SATFINITE.E4M3.F32.PACK_AB_MERGE_C R28, R28, R20, RZ ;  /* 0x000000141c1c723e */ /* 0x004fc600048070ff */
        /* <DEDUP_REMOVED lines=28> */
[----:B------:R0:W-:Y:S04]  /*6c220*/  STL [R1+0x24], R28 ;  /* 0x0000241c01007387 */ /* 0x0001e80000100800 */
[----:B0-----:R-:W3:Y:S02]  /*6c230*/  LDL.LU R28, [R1+0x205c] ;  /* 0x00205c00011c7983 */ /* 0x001ee40000300800 */
[----:B---3--:R-:W-:-:S02]  /*6c240*/  F2FP.SATFINITE.E4M3.F32.PACK_AB_MERGE_C R28, R28, R20, RZ ;  /* 0x000000141c1c723e */ /* 0x008fc400048070ff */
[----:B------:R-:W3:Y:S04]  /*6c250*/  LDL.LU R20, [R1+0x2058] ;  /* 0x0020580001147983 */ /* 0x000ee80000300800 */
[----:B------:R0:W-:Y:S04]  /*6c260*/  STL [R1+0x1ff0], R28 ;  /* 0x001ff01c01007387 */ /* 0x0001e80000100800 */
[----:B0-----:R-:W4:Y:S01]  /*6c270*/  LDL.LU R28, [R1+0x3f8] ;  /* 0x0003f800011c7983 */ /* 0x001f220000300800 */
[----:B---3--:R-:W-:-:S03]  /*6c280*/  F2FP.SATFINITE.E4M3.F32.PACK_AB_MERGE_C R20, R20, R0, RZ ;  /* 0x000000001414723e */ /* 0x008fc600048070ff */
[----:B------:R-:W2:Y:S04]  /*6c290*/  LDL.LU R0, [R1+0x2054] ;  /* 0x0020540001007983 */ /* 0x000ea80000300800 */
        /* <DEDUP_REMOVED lines=15> */
[----:B------:R-:W4:Y:S04]  /*6c390*/  LDL.LU R14, [R1+0x2038] ;  /* 0x00203800010e7983 */ /* 0x000f280000300800 */
[----:B------:R0:W-:Y:S04]  /*6c3a0*/  STL [R1+0x40], R0 ;  /* 0x0000400001007387 */ /* 0x0001e80000100800 */
[----:B0-----:R-:W3:Y:S02]  /*6c3b0*/  LDL.LU R0, [R1+0x2034] ;  /* 0x0020340001007983 */ /* 0x001ee40000300800 */
[----:B---3--:R-:W-:-:S02]  /*6c3c0*/  F2FP.SATFINITE.E4M3.F32.PACK_AB_MERGE_C R20, R20, R0, RZ ;  /* 0x000000001414723e */ /* 0x008fc400048070ff */
[----:B------:R-:W2:Y:S01]  /*6c3d0*/  LDL.LU R0, [R1+0x2030] ;  /* 0x0020300001007983 */ /* 0x000ea20000300800 */
[----:B----4-:R-:W-:Y:S02]  /*6c3e0*/  F2FP.SATFINITE.E4M3.F32.PACK_AB_MERGE_C R24, R24, R14, RZ ;  /* 0x0000000e1818723e */ /* 0x010fe400048070ff */
[----:B------:R-:W-:Y:S01]  /*6c3f0*/  F2FP.SATFINITE.E4M3.F32.PACK_AB_MERGE_C R21, R21, R16, RZ ;  /* 0x000000101515723e */ /* 0x000fe200048070ff */
[----:B------:R-:W-:Y:S01]  /*6c400*/  STL [R1+0x38], R20 ;  /* 0x0000381401007387 */ /* 0x000fe20000100800 */
[----:B------:R-:W-:Y:S02]  /*6c410*/  F2FP.SATFINITE.E4M3.F32.PACK_AB_MERGE_C R12, R10, R12, RZ ;  /* 0x0000000c0a0c723e */ /* 0x000fe400048070ff */
[----:B------:R-:W-:Y:S01]  /*6c420*/  F2FP.SATFINITE.E4M3.F32.PACK_AB_MERGE_C R10, R22, R23, RZ ;  /* 0x00000017160a723e */ /* 0x000fe200048070ff */
[----:B------:R-:W-:Y:S01]  /*6c430*/  STL [R1+0x1ff8], R24 ;  /* 0x001ff81801007387 */ /* 0x000fe20000100800 */
[----:B------:R-:W-:Y:S02]  /*6c440*/  F2FP.SATFINITE.E4M3.F32.PACK_AB_MERGE_C R22, R25, R26, RZ ;  /* 0x0000001a1916723e */ /* 0x000fe400048070ff */
[----:B------:R-:W-:-:S02]  /*6c450*/  F2FP.SATFINITE.E4M3.F32.PACK_AB_MERGE_C R23, R18, R19, RZ ;  /* 0x000000131217723e */ /* 0x000fc400048070ff */
[----:B------:R-:W-:Y:S02]  /*6c460*/  F2FP.SATFINITE.E4M3.F32.PACK_AB_MERGE_C R26, R11, R13, RZ ;  /* 0x0000000d0b1a723e */ /* 0x000fe400048070ff */
[----:B------:R-:W-:Y:S02]  /*6c470*/  F2FP.SATFINITE.E4M3.F32.PACK_AB_MERGE_C R25, R8, R9, RZ ;  /* 0x000000090819723e */ /* 0x000fe400048070ff */
[----:B------:R-:W-:Y:S02]  /*6c480*/  F2FP.SATFINITE.E4M3.F32.PACK_AB_MERGE_C R6, R6, R7, RZ ;  /* 0x000000070606723e */ /* 0x000fe400048070ff */
[----:B--2---:R-:W-:-:S05]  /*6c490*/  F2FP.SATFINITE.E4M3.F32.PACK_AB_MERGE_C R0, R0, R28, RZ ;  /* 0x0000001c0000723e */ /* 0x004fca00048070ff */
[----:B------:R0:W-:Y:S04]  /*6c4a0*/  STL [R1+0x44], R0 ;  /* 0x0000440001007387 */ /* 0x0001e80000100800 */
[----:B------:R-:W-:Y:S04]  /*6c4b0*/  STL [R1+0x1ffc], R21 ;  /* 0x001ffc1501007387 */ /* 0x000fe80000100800 */
[----:B------:R-:W-:Y:S01]  /*6c4c0*/  STL [R1+0x1d0], R12 ;  /* 0x0001d00c01007387 */ /* 0x000fe20000100800 */
[----:B0-----:R-:W-:Y:S02]  /*6c4d0*/  F2FP.SATFINITE.E4M3.F32.PACK_AB_MERGE_C R0, R27, R29, RZ ;  /* 0x0000001d1b00723e */ /* 0x001fe400048070ff */
[----:B------:R-:W-:Y:S01]  /*6c4e0*/  F2FP.SATFINITE.E4M3.F32.PACK_AB_MERGE_C R27, R15, R17, RZ ;  /* 0x000000110f1b723e */ /* 0x000fe200048070ff */
[----:B------:R-:W-:Y:S04]  /*6c4f0*/  STL [R1+0x1d8], R10 ;  /* 0x0001d80a01007387 */ /* 0x000fe80000100800 */
[----:B------:R0:W-:Y:S04]  /*6c500*/  STL [R1+0x1fc8], R22 ;  /* 0x001fc81601007387 */ /* 0x0001e80000100800 */
[----:B------:R2:W-:Y:S04]  /*6c510*/  STL [R1+0x64], R0 ;  /* 0x0000640001007387 */ /* 0x0005e80000100800 */
[----:B------:R-:W-:Y:S04]  /*6c520*/  STL [R1+0x1fcc], R23 ;  /* 0x001fcc1701007387 */ /* 0x000fe80000100800 */
[----:B------:R-:W-:Y:S04]  /*6c530*/  STL [R1+0x2000], R27 ;  /* 0x0020001b01007387 */ /* 0x000fe80000100800 */
[----:B------:R-:W-:Y:S04]  /*6c540*/  STL [R1+0x2004], R26 ;  /* 0x0020041a01007387 */ /* 0x000fe80000100800 */
[----:B------:R-:W-:Y:S04]  /*6c550*/  STL [R1+0x2008], R25 ;  /* 0x0020081901007387 */ /* 0x000fe80000100800 */
[----:B------:R-:W-:Y:S04]  /*6c560*/  STL [R1+0x1f8], R6 ;  /* 0x0001f80601007387 */ /* 0x000fe80000100800 */
[----:B0-----:R-:W3:Y:S01]  /*6c570*/  LDL.LU R22, [R1+0x2c0] ;  /* 0x0002c00001167983 */ /* 0x001ee20000300800 */
[----:B------:R-:W-:-:S02]  /*6c580*/  F2FP.SATFINITE.E4M3.F32.PACK_AB_MERGE_C R4, R4, R5, RZ ;  /* 0x000000050404723e */ /* 0x000fc400048070ff */
[----:B--2---:R-:W-:-:S03]  /*6c590*/  F2FP.SATFINITE.E4M3.F32.PACK_AB_MERGE_C R0, R2, R3, RZ ;  /* 0x000000030200723e */ /* 0x004fc600048070ff */
[----:B------:R-:W-:Y:S04]  /*6c5a0*/  STL [R1+0x1f4], R4 ;  /* 0x0001f40401007387 */ /* 0x000fe80000100800 */
[----:B---3--:R0:W-:Y:S04]  /*6c5b0*/  STL [R1+0x2018], R22 ;  /* 0x0020181601007387 */ /* 0x0081e80000100800 */
[----:B------:R-:W-:Y:S04]  /*6c5c0*/  STL [R1+0x58], R0 ;  /* 0x0000580001007387 */ /* 0x000fe80000100800 */
        /* <DEDUP_REMOVED lines=22> */
[----:B------:R-:W2:Y:S04]  /*6c730*/  LDL.LU R25, [R1+0x26c] ;  /* 0x00026c0001197983 */ /* 0x000ea80000300800 */
[----:B--2---:R0:W-:Y:S04]  /*6c740*/  STL [R1+0x2010], R25 ;  /* 0x0020101901007387 */ /* 0x0041e80000100800 */
[----:B0-----:R-:W2:Y:S04]  /*6c750*/  LDL.LU R25, [R1+0x264] ;  /* 0x0002640001197983 */ /* 0x001ea80000300800 */
[----:B------:R-:W3:Y:S04]  /*6c760*/  LDL.LU R26, [R1+0x240] ;  /* 0x00024000011a7983 */ /* 0x000ee80000300800 */
[----:B---3--:R0:W-:Y:S04]  /*6c770*/  STL [R1+0x200c], R26 ;  /* 0x00200c1a01007387 */ /* 0x0081e80000100800 */
[----:B0-----:R-:W3:Y:S01]  /*6c780*/  LDL.LU R26, [R1+0x268] ;  /* 0x00026800011a7983 */ /* 0x001ee20000300800 */
[----:B------:R-:W-:-:S03]  /*6c790*/  F2FP.SATFINITE.E4M3.F32.PACK_AB_MERGE_C R22, R22, R0, RZ ;  /* 0x000000001616723e */ /* 0x000fc600048070ff */
[----:B---3--:R0:W-:Y:S04]  /*6c7a0*/  STL [R1+0x2014], R26 ;  /* 0x0020141a01007387 */ /* 0x0081e80000100800 */
[----:B0-----:R-:W2:Y:S04]  /*6c7b0*/  LDL.LU R26, [R1+0x260] ;  /* 0x00026000011a7983 */ /* 0x001ea80000300800 */
        /* <DEDUP_REMOVED lines=15> */
[----:B------:R-:W4:Y:S04]  /*6c8b0*/  LDL.LU R0, [R1+0x202c] ;  /* 0x00202c0001007983 */ /* 0x000f280000300800 */
[----:B------:R0:W-:Y:S04]  /*6c8c0*/  STL [R1+0x54], R22 ;  /* 0x0000541601007387 */ /* 0x0001e80000100800 */
[----:B0-----:R-:W4:Y:S02]  /*6c8d0*/  LDL.LU R22, [R1+0x2028] ;  /* 0x0020280001167983 */ /* 0x001f240000300800 */
[----:B----4-:R-:W-:-:S02]  /*6c8e0*/  F2FP.SATFINITE.E4M3.F32.PACK_AB_MERGE_C R22, R22, R0, RZ ;  /* 0x000000001616723e */ /* 0x010fc400048070ff */
[----:B------:R-:W4:Y:S04]  /*6c8f0*/  LDL.LU R0, [R1+0x2024] ;  /* 0x0020240001007983 */ /* 0x000f280000300800 */
[----:B------:R0:W-:Y:S04]  /*6c900*/  STL [R1+0x50], R22 ;  /* 0x0000501601007387 */ /* 0x0001e80000100800 */
[----:B0-----:R-:W4:Y:S02]  /*6c910*/  LDL.LU R22, [R1+0x2020] ;  /* 0x0020200001167983 */ /* 0x001f240000300800 */
[----:B----4-:R-:W-:-:S02]  /*6c920*/  F2FP.SATFINITE.E4M3.F32.PACK_AB_MERGE_C R22, R22, R0, RZ ;  /* 0x000000001616723e */ /* 0x010fc400048070ff */
[----:B------:R-:W4:Y:S04]  /*6c930*/  LDL.LU R0, [R1+0x201c] ;  /* 0x00201c0001007983 */ /* 0x000f280000300800 */
[----:B------:R0:W-:Y:S04]  /*6c940*/  STL [R1+0x3c], R22 ;  /* 0x00003c1601007387 */ /* 0x0001e80000100800 */
[----:B0-----:R-:W4:Y:S01]  /*6c950*/  LDL.LU R22, [R1+0x2018] ;  /* 0x0020180001167983 */ /* 0x001f220000300800 */
[----:B------:R-:W-:Y:S02]  /*6c960*/  F2FP.SATFINITE.E4M3.F32.PACK_AB_MERGE_C R12, R10, R12, RZ ;  /* 0x0000000c0a0c723e */ /* 0x000fe400048070ff */
[----:B------:R-:W-:-:S02]  /*6c970*/  F2FP.SATFINITE.E4M3.F32.PACK_AB_MERGE_C R10, R19, R29, RZ ;  /* 0x0000001d130a723e */ /* 0x000fc400048070ff */
[----:B------:R-:W-:Y:S02]  /*6c980*/  F2FP.SATFINITE.E4M3.F32.PACK_AB_MERGE_C R4, R4, R13, RZ ;  /* 0x0000000d0404723e */ /* 0x000fe400048070ff */
[----:B------:R-:W-:Y:S02]  /*6c990*/  F2FP.SATFINITE.E4M3.F32.PACK_AB_MERGE_C R2, R2, R11, RZ ;  /* 0x0000000b0202723e */ /* 0x000fe400048070ff */
[----:B--2---:R-:W-:Y:S02]  /*6c9a0*/  F2FP.SATFINITE.E4M3.F32.PACK_AB_MERGE_C R25, R25, R26, RZ ;  /* 0x0000001a1919723e */ /* 0x004fe400048070ff */
[----:B----4-:R-:W-:-:S05]  /*6c9b0*/  F2FP.SATFINITE.E4M3.F32.PACK_AB_MERGE_C R0, R0, R22, RZ ;  /* 0x000000160000723e */ /* 0x010fca00048070ff */
[----:B------:R0:W-:Y:S04]  /*6c9c0*/  STL [R1+0x34], R0 ;  /* 0x0000340001007387 */ /* 0x0001e80000100800 */
[----:B------:R-:W-:Y:S01]  /*6c9d0*/  STL [R1+0x2c], R12 ;  /* 0x00002c0c01007387 */ /* 0x000fe20000100800 */
[----:B0-----:R-:W-:-:S03]  /*6c9e0*/  F2FP.SATFINITE.E4M3.F32.PACK_AB_MERGE_C R0, R15, R18, RZ ;  /* 0x000000120f00723e */ /* 0x001fc600048070ff */
[----:B------:R-:W-:Y:S04]  /*6c9f0*/  STL [R1+0x210], R10 ;  /* 0x0002100a01007387 */ /* 0x000fe80000100800 */
[----:B------:R-:W2:Y:S04]  /*6ca00*/  LDL.LU R22, [R1+0x1c0] ;  /* 0x0001c00001167983 */ /* 0x000ea80000300800 */
[----:B------:R0:W-:Y:S04]  /*6ca10*/  STL [R1+0x1fc], R0 ;  /* 0x0001fc0001007387 */ /* 0x0001e80000100800 */
[----:B0-----:R-:W2:Y:S04]  /*6ca20*/  LDL.LU R0, [R1+0x1c4] ;  /* 0x0001c40001007983 */ /* 0x001ea80000300800 */
[----:B------:R0:W-:Y:S04]  /*6ca30*/  STL [R1+0x30], R4 ;  /* 0x0000300401007387 */ /* 0x0001e80000100800 */
[----:B------:R-:W4:Y:S04]  /*6ca40*/  LDL.LU R12, [R1+0x1c8] ;  /* 0x0001c800010c7983 */ /* 0x000f280000300800 */
[----:B------:R-:W4:Y:S04]  /*6ca50*/  LDL.LU R29, [R1+0x1cc] ;  /* 0x0001cc00011d7983 */ /* 0x000f280000300800 */
[----:B------:R-:W2:Y:S04]  /*6ca60*/  LDL.LU R10, [R1+0x770] ;  /* 0x00077000010a7983 */ /* 0x000ea80000300800 */
[----:B------:R-:W2:Y:S04]  /*6ca70*/  LDL.LU R19, [R1+0x774] ;  /* 0x0007740001137983 */ /* 0x000ea80000300800 */
[----:B------:R-:W2:Y:S04]  /*6ca80*/  LDL.LU R18, [R1+0x778] ;  /* 0x0007780001127983 */ /* 0x000ea80000300800 */
[----:B------:R-:W2:Y:S04]  /*6ca90*/  LDL.LU R15, [R1+0x77c] ;  /* 0x00077c00010f7983 */ /* 0x000ea80000300800 */
[----:B------:R-:W2:Y:S04]  /*6caa0*/  LDL.LU R13, [R1+0x750] ;  /* 0x00075000010d7983 */ /* 0x000ea80000300800 */
[----:B0-----:R-:W2:Y:S04]  /*6cab0*/  LDL.LU R4, [R1+0x754] ;  /* 0x0007540001047983 */ /* 0x001ea80000300800 */
[----:B------:R-:W2:Y:S04]  /*6cac0*/  LDL.LU R11, [R1+0x758] ;  /* 0x00075800010b7983 */ /* 0x000ea80000300800 */
[----:B------:R0:W-:Y:S04]  /*6cad0*/  STL [R1+0x28], R2 ;  /* 0x0000280201007387 */ /* 0x0001e80000100800 */
[----:B0-----:R-:W2:Y:S04]  /*6cae0*/  LDL.LU R2, [R1+0x75c] ;  /* 0x00075c0001027983 */ /* 0x001ea80000300800 */
[----:B------:R-:W3:Y:S04]  /*6caf0*/  LDL.LU R26, [R1+0x2014] ;  /* 0x00201400011a7983 */ /* 0x000ee80000300800 */
[----:B------:R0:W-:Y:S04]  /*6cb00*/  STL [R1+0x20], R25 ;  /* 0x0000201901007387 */ /* 0x0001e80000100800 */
[----:B0-----:R-:W3:Y:S02]  /*6cb10*/  LDL.LU R25, [R1+0x2010] ;  /* 0x0020100001197983 */ /* 0x001ee40000300800 */
[----:B---3--:R-:W-:-:S02]  /*6cb20*/  F2FP.SATFINITE.E4M3.F32.PACK_AB_MERGE_C R25, R25, R26, RZ ;  /* 0x0000001a1919723e */ /* 0x008fc400048070ff */
[----:B------:R-:W3:Y:S01]  /*6cb30*/  LDL.LU R26, [R1+0x200c] ;  /* 0x00200c00011a7983 */ /* 0x000ee20000300800 */
[----:B------:R-:W-:-:S03]  /*6cb40*/  F2FP.SATFINITE.E4M3.F32.PACK_AB_MERGE_C R24, R24, R21, RZ ;  /* 0x000000151818723e */ /* 0x000fc600048070ff */
[----:B------:R0:W-:Y:S01]  /*6cb50*/  STL [R1+0x1c], R25 ;  /* 0x00001c1901007387 */ /* 0x0001e20000100800 */
[----:B------:R-:W-:Y:S02]  /*6cb60*/  F2FP.SATFINITE.E4M3.F32.PACK_AB_MERGE_C R23, R20, R23, RZ ;  /* 0x000000171417723e */ /* 0x000fe400048070ff */
[----:B------:R-:W-:Y:S02]  /*6cb70*/  F2FP.SATFINITE.E4M3.F32.PACK_AB_MERGE_C R20, R14, R28, RZ ;  /* 0x0000001c0e14723e */ /* 0x000fe400048070ff */
[----:B------:R-:W-:Y:S01]  /*6cb80*/  F2FP.SATFINITE.E4M3.F32.PACK_AB_MERGE_C R14, R17, R16, RZ ;  /* 0x00000010110e723e */ /* 0x000fe200048070ff */
[----:B0-----:R-:W2:Y:S01]  /*6cb90*/  LDL.LU R25, [R1+0x2008] ;  /* 0x0020080001197983 */ /* 0x001ea20000300800 */
[----:B------:R-:W-:Y:S02]  /*6cba0*/  F2FP.SATFINITE.E4M3.F32.PACK_AB_MERGE_C R8, R8, R9, RZ ;  /* 0x000000090808723e */ /* 0x000fe400048070ff */
[----:B------:R-:W-:Y:S02]  /*6cbb0*/  F2FP.SATFINITE.E4M3.F32.PACK_AB_MERGE_C R6, R6, R7, RZ ;  /* 0x000000070606723e */ /* 0x000fe400048070ff */
[----:B------:R-:W-:-:S02]  /*6cbc0*/  F2FP.SATFINITE.E4M3.F32.PACK_AB_MERGE_C R5, R3, R5, RZ ;  /* 0x000000050305723e */ /* 0x000fc400048070ff */
[----:B---3--:R-:W-:Y:S02]  /*6cbd0*/  F2FP.SATFINITE.E4M3.F32.PACK_AB_MERGE_C R27, R27, R26, RZ ;  /* 0x0000001a1b1b723e */ /* 0x008fe400048070ff */
[----:B------:R-:W3:Y:S04]  /*6cbe0*/  LDL.LU R26, [R1+0x2004] ;  /* 0x00200400011a7983 */ /* 0x000ee80000300800 */
[----:B------:R0:W-:Y:S04]  /*6cbf0*/  STL [R1+0x18], R27 ;  /* 0x0000181b01007387 */ /* 0x0001e80000100800 */
[----:B0-----:R-:W3:Y:S04]  /*6cc00*/  LDL.LU R27, [R1+0x2000] ;  /* 0x00200000011b7983 */ /* 0x001ee80000300800 */
[----:B------:R-:W3:Y:S04]  /*6cc10*/  LDL.LU R21, [R1+0x1ffc] ;  /* 0x001ffc0001157983 */ /* 0x000ee80000300800 */
[----:B------:R0:W-:Y:S04]  /*6cc20*/  STL [R1+0x10], R24 ;  /* 0x0000101801007387 */ /* 0x0001e80000100800 */
[----:B0-----:R-:W3:Y:S04]  /*6cc30*/  LDL.LU R24, [R1+0x1ff8] ;  /* 0x001ff80001187983 */ /* 0x001ee80000300800 */
[----:B------:R-:W-:Y:S04]  /*6cc40*/  STL [R1+0x218], R23 ;  /* 0x0002181701007387 */ /* 0x000fe80000100800 */
[----:B------:R0:W-:Y:S04]  /*6cc50*/  STL [R1+0x214], R20 ;  /* 0x0002141401007387 */ /* 0x0001e80000100800 */
[----:B------:R-:W-:Y:S04]  /*6cc60*/  STL [R1+0x14], R14 ;  /* 0x0000140e01007387 */ /* 0x000fe80000100800 */
[----:B------:R-:W-:Y:S04]  /*6cc70*/  STL [R1+0xc], R8 ;  /* 0x00000c0801007387 */ /* 0x000fe80000100800 */
[----:B0-----:R-:W3:Y:S04]  /*6cc80*/  LDL.LU R20, [R1+0x730] ;  /* 0x0007300001147983 */ /* 0x001ee80000300800 */
[----:B------:R-:W-:Y:S04]  /*6cc90*/  STL [R1+0x8], R6 ;  /* 0x0000080601007387 */ /* 0x000fe80000100800 */
[----:B------:R-:W3:Y:S04]  /*6cca0*/  LDL.LU R3, [R1+0x734] ;  /* 0x0007340001037983 */ /* 0x000ee80000300800 */
[----:B------:R0:W-:Y:S04]  /*6ccb0*/  STL [R1+0x4], R5 ;  /* 0x0000040501007387 */ /* 0x0001e80000100800 */
[----:B------:R-:W3:Y:S04]  /*6ccc0*/  LDL.LU R28, [R1+0x738] ;  /* 0x00073800011c7983 */ /* 0x000ee80000300800 */
[----:B0-----:R-:W3:Y:S01]  /*6ccd0*/  LDL.LU R5, [R1+0x73c] ;  /* 0x00073c0001057983 */ /* 0x001ee20000300800 */
[----:B----4-:R-:W-:-:S03]  /*6cce0*/  F2FP.SATFINITE.E4M3.F32.PACK_AB_MERGE_C R29, R29, R12, RZ ;  /* 0x0000000c1d1d723e */ /* 0x010fc600048070ff */
[----:B------:R-:W4:Y:S01]  /*6ccf0*/  LDL.LU R14, [R1+0x720] ;  /* 0x00072000010e7983 */ /* 0x000f220000300800 */
[----:B--2---:R-:W-:-:S03]  /*6cd00*/  F2FP.SATFINITE.E4M3.F32.PACK_AB_MERGE_C R0, R0, R22, RZ ;  /* 0x000000160000723e */ /* 0x004fc600048070ff */
[----:B------:R-:W4:Y:S04]  /*6cd10*/  LDL.LU R6, [R1+0x724] ;  /* 0x0007240001067983 */ /* 0x000f280000300800 */
[----:B------:R-:W2:Y:S04]  /*6cd20*/  LDL.LU R16, [R1+0x728] ;  /* 0x0007280001107983 */ /* 0x000ea80000300800 */
[----:B------:R-:W2:Y:S04]  /*6cd30*/  LDL.LU R7, [R1+0x72c] ;  /* 0x00072c0001077983 */ /* 0x000ea80000300800 */
[----:B------:R-:W2:Y:S01]  /*6cd40*/  LDL.LU R23, [R1+0x700] ;  /* 0x0007000001177983 */ /* 0x000ea20000300800 */
[----:B------:R-:W-:-:S03]  /*6cd50*/  F2FP.SATFINITE.E4M3.F32.PACK_AB_MERGE_C R10, R19, R10, RZ ;  /* 0x0000000a130a723e */ /* 0x000fc600048070ff */
[----:B------:R-:W2:Y:S01]  /*6cd60*/  LDL.LU R8, [R1+0x704] ;  /* 0x0007040001087983 */ /* 0x000ea20000300800 */
[----:B------:R-:W-:-:S03]  /*6cd70*/  F2FP.SATFINITE.E4M3.F32.PACK_AB_MERGE_C R4, R4, R13, RZ ;  /* 0x0000000d0404723e */ /* 0x000fc600048070ff */
[----:B------:R-:W2:Y:S04]  /*6cd80*/  LDL.LU R17, [R1+0x708] ;  /* 0x0007080001117983 */ /* 0x000ea80000300800 */
[----:B------:R-:W2:Y:S04]  /*6cd90*/  LDL.LU R9, [R1+0x70c] ;  /* 0x00070c0001097983 */ /* 0x000ea80000300800 */
[----:B------:R-:W-:Y:S04]  /*6cda0*/  STL [R1+0x1fb4], R29 ;  /* 0x001fb41d01007387 */ /* 0x000fe80000100800 */
[----:B------:R0:W-:Y:S04]  /*6cdb0*/  STL [R1], R0 ;  /* 0x0000000001007387 */ /* 0x0001e80000100800 */
[----:B------:R-:W-:Y:S01]  /*6cdc0*/  STL [R1+0x204], R10 ;  /* 0x0002040a01007387 */ /* 0x000fe20000100800 */
[----:B0-----:R-:W-:-:S03]  /*6cdd0*/  F2FP.SATFINITE.E4M3.F32.PACK_AB_MERGE_C R0, R15, R18, RZ ;  /* 0x000000120f00723e */ /* 0x001fc600048070ff */
[----:B------:R0:W-:Y:S01]  /*6cde0*/  STL [R1+0x1fac], R4 ;  /* 0x001fac0401007387 */ /* 0x0001e20000100800 */
[----:B------:R-:W-:-:S03]  /*6cdf0*/  F2FP.SATFINITE.E4M3.F32.PACK_AB_MERGE_C R2, R2, R11, RZ ;  /* 0x0000000b0202723e */ /* 0x000fc600048070ff */
[----:B------:R1:W-:Y:S04]  /*6ce00*/  STL [R1+0x1e8], R0 ;  /* 0x0001e80001007387 */ /* 0x0003e80000100800 */
[----:B0-----:R-:W2:Y:S04]  /*6ce10*/  LDL.LU R4, [R1+0x71c] ;  /* 0x00071c0001047983 */ /* 0x001ea80000300800 */
[----:B------:R-:W2:Y:S04]  /*6ce20*/  LDL.LU R22, [R1+0x6e0] ;  /* 0x0006e00001167983 */ /* 0x000ea80000300800 */
        /* <DEDUP_REMOVED lines=8> */
[----:B-1----:R-:W2:Y:S04]  /*6ceb0*/  LDL.LU R0, [R1+0x84] ;  /* 0x0000840001007983 */ /* 0x002ea80000300800 */
[----:B------:R0:W-:Y:S04]  /*6cec0*/  STL [R1+0x1fb0], R2 ;  /* 0x001fb00201007387 */ /* 0x0001e80000100800 */
[----:B0-----:R-:W2:Y:S01]  /*6ced0*/  LDL.LU R2, [R1+0x718] ;  /* 0x0007180001027983 */ /* 0x001ea20000300800 */
[----:B---3--:R-:W-:-:S03]  /*6cee0*/  F2FP.SATFINITE.E4M3.F32.PACK_AB_MERGE_C R3, R3, R20, RZ ;  /* 0x000000140303723e */ /* 0x008fc600048070ff */
[----:B------:R-:W3:Y:S04]  /*6cef0*/  LDL.LU R20, [R1+0x1ff4] ;  /* 0x001ff40001147983 */ /* 0x000ee80000300800 */
[----:B------:R0:W-:Y:S01]  /*6cf00*/  STL [R1+0x1fb8], R3 ;  /* 0x001fb80301007387 */ /* 0x0001e20000100800 */
[----:B------:R-:W-:-:S03]  /*6cf10*/  F2FP.SATFINITE.E4M3.F32.PACK_AB_MERGE_C R5, R5, R28, RZ ;  /* 0x0000001c0505723e */ /* 0x000fc600048070ff */
[----:B0-----:R-:W3:Y:S04]  /*6cf20*/  LDL.LU R3, [R1+0x714] ;  /* 0x0007140001037983 */ /* 0x001ee80000300800 */
[----:B------:R-:W3:Y:S04]  /*6cf30*/  LDL.LU R28, [R1+0x1ff0] ;  /* 0x001ff000011c7983 */ /* 0x000ee80000300800 */
[----:B------:R0:W-:Y:S04]  /*6cf40*/  STL [R1+0x1fbc], R5 ;  /* 0x001fbc0501007387 */ /* 0x0001e80000100800 */
[----:B0-----:R-:W3:Y:S01]  /*6cf50*/  LDL.LU R5, [R1+0x710] ;  /* 0x0007100001057983 */ /* 0x001ee20000300800 */
[----:B----4-:R-:W-:-:S02]  /*6cf60*/  F2FP.SATFINITE.E4M3.F32.PACK_AB_MERGE_C R6, R6, R14, RZ ;  /* 0x0000000e0606723e */ /* 0x010fc400048070ff */
[----:B--2---:R-:W-:Y:S01]  /*6cf70*/  F2FP.SATFINITE.E4M3.F32.PACK_AB_MERGE_C R8, R8, R23, RZ ;  /* 0x000000170808723e */ /* 0x004fe200048070ff */
[----:B------:R-:W2:Y:S01]  /*6cf80*/  LDL.LU R14, [R1+0x1fec] ;  /* 0x001fec00010e7983 */ /* 0x000ea20000300800 */
[----:B------:R-:W-:-:S03]  /*6cf90*/  F2FP.SATFINITE.E4M3.F32.PACK_AB_MERGE_C R7, R7, R16, RZ ;  /* 0x000000100707723e */ /* 0x000fc600048070ff */
[----:B------:R-:W4:Y:S01]  /*6cfa0*/  LDL.LU R16, [R1+0x1fe8] ;  /* 0x001fe80001107983 */ /* 0x000f220000300800 */
[----:B------:R-:W-:Y:S02]  /*6cfb0*/  F2FP.SATFINITE.E4M3.F32.PACK_AB_MERGE_C R9, R9, R17, RZ ;  /* 0x000000110909723e */ /* 0x000fe400048070ff */
[----:B------:R-:W-:Y:S02]  /*6cfc0*/  F2FP.SATFINITE.E4M3.F32.PACK_AB_MERGE_C R11, R11, R22, RZ ;  /* 0x000000160b0b723e */ /* 0x000fe400048070ff */
[----:B------:R-:W-:Y:S02]  /*6cfd0*/  F2FP.SATFINITE.E4M3.F32.PACK_AB_MERGE_C R13, R13, R12, RZ ;  /* 0x0000000c0d0d723e */ /* 0x000fe400048070ff */
[----:B------:R-:W-:Y:S02]  /*6cfe0*/  F2FP.SATFINITE.E4M3.F32.PACK_AB_MERGE_C R15, R15, R10, RZ ;  /* 0x0000000a0f0f723e */ /* 0x000fe400048070ff */
[----:B------:R-:W-:Y:S02]  /*6cff0*/  F2FP.SATFINITE.E4M3.F32.PACK_AB_MERGE_C R2, R4, R2, RZ ;  /* 0x000000020402723e */ /* 0x000fe400048070ff */
[----:B---3--:R-:W-:-:S05]  /*6d000*/  F2FP.SATFINITE.E4M3.F32.PACK_AB_MERGE_C R3, R3, R5, RZ ;  /* 0x000000050303723e */ /* 0x008fca00048070ff */
[----:B------:R-:W-:Y:S04]  /*6d010*/  STL [R1+0x220], R3 ;  /* 0x0002200301007387 */ /* 0x000fe80000100800 */
[----:B------:R0:W-:Y:S04]  /*6d020*/  STL [R1+0x1f98], R8 ;  /* 0x001f980801007387 */ /* 0x0001e80000100800 */
[----:B------:R1:W-:Y:S04]  /*6d030*/  STL [R1+0x21c], R2 ;  /* 0x00021c0201007387 */ /* 0x0003e80000100800 */
[----:B------:R-:W3:Y:S04]  /*6d040*/  LDL.LU R17, [R1+0x1e3c] ;  /* 0x001e3c0001117983 */ /* 0x000ee80000300800 */
[----:B0-----:R-:W2:Y:S04]  /*6d050*/  LDL.LU R8, [R1+0x1e40] ;  /* 0x001e400001087983 */ /* 0x001ea80000300800 */
[----:B------:R-:W3:Y:S04]  /*6d060*/  LDL.LU R5, [R1+0xfc] ;  /* 0x0000fc0001057983 */ /* 0x000ee80000300800 */
[----:B-1----:R-:W3:Y:S04]  /*6d070*/  LDL.LU R2, [R1+0x78] ;  /* 0x0000780001027983 */ /* 0x002ee80000300800 */
[----:B------:R-:W3:Y:S04]  /*6d080*/  LDL.LU R3, [R1+0x74] ;  /* 0x0000740001037983 */ /* 0x000ee80000300800 */
[----:B------:R-:W3:Y:S04]  /*6d090*/  LDL.LU R4, [R1+0x70] ;  /* 0x0000700001047983 */ /* 0x000ee80000300800 */
[----:B------:R-:W3:Y:S04]  /*6d0a0*/  LDL.LU R23, [R1+0x6c] ;  /* 0x00006c0001177983 */ /* 0x000ee80000300800 */
[----:B------:R0:W-:Y:S04]  /*6d0b0*/  STL [R1+0x1f9c], R9 ;  /* 0x001f9c0901007387 */ /* 0x0001e80000100800 */
[----:B0-----:R-:W3:Y:S04]  /*6d0c0*/  LDL.LU R9, [R1+0xf8] ;  /* 0x0000f80001097983 */ /* 0x001ee80000300800 */
[----:B------:R0:W-:Y:S04]  /*6d0d0*/  STL [R1+0x1fa0], R11 ;  /* 0x001fa00b01007387 */ /* 0x0001e80000100800 */
[----:B0-----:R-:W4:Y:S04]  /*6d0e0*/  LDL.LU R11, [R1+0x6d8] ;  /* 0x0006d800010b7983 */ /* 0x001f280000300800 */
[----:B------:R-:W2:Y:S04]  /*6d0f0*/  LDL.LU R12, [R1+0x1fe4] ;  /* 0x001fe400010c7983 */ /* 0x000ea80000300800 */
[----:B------:R0:W-:Y:S04]  /*6d100*/  STL [R1+0x1fa4], R13 ;  /* 0x001fa40d01007387 */ /* 0x0001e80000100800 */
[----:B0-----:R-:W3:Y:S04]  /*6d110*/  LDL.LU R13, [R1+0x88] ;  /* 0x00008800010d7983 */ /* 0x001ee80000300800 */
[----:B------:R-:W3:Y:S04]  /*6d120*/  LDL.LU R10, [R1+0x1fe0] ;  /* 0x001fe000010a7983 */ /* 0x000ee80000300800 */
[----:B------:R0:W-:Y:S02]  /*6d130*/  STL [R1+0x1fa8], R15 ;  /* 0x001fa80f01007387 */ /* 0x0001e40000100800 */
[----:B0-----:R-:W-:-:S02]  /*6d140*/  LOP3.LUT R15, R0, 0xffff, RZ, 0xc0, !PT ;  /* 0x0000ffff000f7812 */ /* 0x001fc400078ec0ff */
[----:B----4-:R-:W-:Y:S02]  /*6d150*/  F2FP.SATFINITE.E4M3.F32.PACK_AB_MERGE_C R19, R19, R11, RZ ;  /* 0x0000000b1313723e */ /* 0x010fe400048070ff */
[----:B------:R-:W-:Y:S02]  /*6d160*/  F2FP.SATFINITE.E4M3.F32.PACK_AB_MERGE_C R11, R18, R29, RZ ;  /* 0x0000001d120b723e */ /* 0x000fe400048070ff */
[----:B--2---:R-:W-:-:S03]  /*6d170*/  LOP3.LUT R0, R12, 0xffff, RZ, 0xc0, !PT ;  /* 0x0000ffff0c007812 */ /* 0x004fc600078ec0ff */
[----:B------:R3:W-:Y:S04]  /*6d180*/  STL [R1+0x228], R11 ;  /* 0x0002280b01007387 */ /* 0x0007e80000100800 */
[----:B------:R-:W2:Y:S01]  /*6d190*/  LDL.LU R29, [R1+0x4c] ;  /* 0x00004c00011d7983 */ /* 0x000ea20000300800 */
[----:B---3--:R-:W-:-:S03]  /*6d1a0*/  LOP3.LUT R11, R10, 0xffff, RZ, 0xc0, !PT ;  /* 0x0000ffff0a0b7812 */ /* 0x008fc600078ec0ff */
[----:B------:R-:W3:Y:S04]  /*6d1b0*/  LDL.LU R10, [R1+0x1fdc] ;  /* 0x001fdc00010a7983 */ /* 0x000ee80000300800 */
[----:B------:R-:W4:Y:S01]  /*6d1c0*/  LDL.LU R12, [R1+0x1fd8] ;  /* 0x001fd800010c7983 */ /* 0x000f220000300800 */
[----:B------:R-:W-:Y:S02]  /*6d1d0*/  LOP3.LUT R18, R8, 0x80, RZ, 0xc0, !PT ;  /* 0x0000008008127812 */ /* 0x000fe400078ec0ff */
[----:B------:R-:W-:Y:S01]  /*6d1e0*/  LOP3.LUT R16, R16, 0xffff, RZ, 0xc0, !PT ;  /* 0x0000ffff10107812 */ /* 0x000fe200078ec0ff */
[----:B------:R-:W2:Y:S01]  /*6d1f0*/  LDL.LU R8, [R1+0x24] ;  /* 0x0000240001087983 */ /* 0x000ea20000300800 */
[----:B------:R-:W-:Y:S02]  /*6d200*/  LOP3.LUT R14, R14, 0xffff, RZ, 0xc0, !PT ;  /* 0x0000ffff0e0e7812 */ /* 0x000fe400078ec0ff */
[----:B------:R-:W-:Y:S01]  /*6d210*/  LOP3.LUT R13, R13, 0xffff, RZ, 0xc0, !PT ;  /* 0x0000ffff0d0d7812 */ /* 0x000fe200078ec0ff */
[----:B------:R-:W-:Y:S04]  /*6d220*/  STL [R1+0x84], R15 ;  /* 0x0000840f01007387 */ /* 0x000fe80000100800 */
[----:B------:R-:W-:Y:S04]  /*6d230*/  STL [R1+0x80], R0 ;  /* 0x0000800001007387 */ /* 0x000fe80000100800 */
[----:B------:R-:W-:Y:S04]  /*6d240*/  STL [R1+0x98], R11 ;  /* 0x0000980b01007387 */ /* 0x000fe80000100800 */
[----:B------:R-:W-:Y:S04]  /*6d250*/  STL [R1+0x90], R16 ;  /* 0x0000901001007387 */ /* 0x000fe80000100800 */
[----:B------:R0:W-:Y:S04]  /*6d260*/  STL [R1+0x8c], R14 ;  /* 0x00008c0e01007387 */ /* 0x0001e80000100800 */
[----:B------:R-:W-:Y:S01]  /*6d270*/  STL [R1+0x94], R13 ;  /* 0x0000940d01007387 */ /* 0x000fe20000100800 */
[----:B----4-:R-:W-:-:S02]  /*6d280*/  PRMT R12, R14, 0x3340, R12 ;  /* 0x000033400e0c7816 */ /* 0x010fc4000000000c */
[----:B0-----:R-:W-:Y:S02]  /*6d290*/  PRMT R14, R15, 0x3340, R0 ;  /* 0x000033400f0e7816 */ /* 0x001fe40000000000 */
[----:B------:R-:W4:Y:S01]  /*6d2a0*/  LDL.LU R0, [R1+0x1fd4] ;  /* 0x001fd40001007983 */ /* 0x000f220000300800 */
[----:B------:R-:W-:Y:S02]  /*6d2b0*/  F2FP.SATFINITE.E4M3.F32.PACK_AB_MERGE_C R5, R5, R9, RZ ;  /* 0x000000090505723e */ /* 0x000fe400048070ff */
[----:B---3--:R-:W-:Y:S02]  /*6d2c0*/  PRMT R10, R16, 0x3340, R10 ;  /* 0x00003340100a7816 */ /* 0x008fe4000000000a */
[----:B------:R-:W-:Y:S01]  /*6d2d0*/  PRMT R16, R11, 0x3340, R13 ;  /* 0x000033400b107816 */ /* 0x000fe2000000000d */
[----:B------:R0:W-:Y:S01]  /*6d2e0*/  STL [R1+0x20c], R5 ;  /* 0x00020c0501007387 */ /* 0x0001e20000100800 */
[----:B------:R-:W-:Y:S02]  /*6d2f0*/  PRMT R9, R14, 0x5410, R10 ;  /* 0x000054100e097816 */ /* 0x000fe4000000000a */
[----:B------:R-:W-:-:S02]  /*6d300*/  LOP3.LUT R2, R2, 0xffff, RZ, 0xc0, !PT ;  /* 0x0000ffff02027812 */ /* 0x000fc400078ec0ff */
[----:B------:R-:W-:Y:S01]  /*6d310*/  LOP3.LUT R3, R3, 0xffff, RZ, 0xc0, !PT ;  /* 0x0000ffff03037812 */ /* 0x000fe200078ec0ff */
[----:B------:R-:W-:Y:S01]  /*6d320*/  STL [R1+0x22c], R9 ;  /* 0x00022c0901007387 */ /* 0x000fe20000100800 */
[----:B------:R-:W-:Y:S02]  /*6d330*/  LOP3.LUT R14, R4, 0xffff, RZ, 0xc0, !PT ;  /* 0x0000ffff040e7812 */ /* 0x000fe400078ec0ff */
[----:B0-----:R-:W-:-:S05]  /*6d340*/  PRMT R5, R16, 0x5410, R12 ;  /* 0x0000541010057816 */ /* 0x001fca000000000c */
[----:B------:R4:W-:Y:S04]  /*6d350*/  STL [R1+0x230], R5 ;  /* 0x0002300501007387 */ /* 0x0009e80000100800 */
[----:B------:R-:W-:Y:S04]  /*6d360*/  STL [R1+0xfc], R2 ;  /* 0x0000fc0201007387 */ /* 0x000fe80000100800 */
[----:B------:R-:W-:Y:S04]  /*6d370*/  STL [R1+0xf8], R3 ;  /* 0x0000f80301007387 */ /* 0x000fe80000100800 */
[----:B------:R-:W-:Y:S01]  /*6d380*/  STL [R1+0xf4], R14 ;  /* 0x0000f40e01007387 */ /* 0x000fe20000100800 */
[----:B------:R-:W0:Y:S01]  /*6d390*/  S2R R22, SR_TID.X ;  /* 0x0000000000167919 */ /* 0x000e220000002100 */
[----:B----4-:R-:W-:-:S02]  /*6d3a0*/  LOP3.LUT R5, R0, 0xffff, RZ, 0xc0, !PT ;  /* 0x0000ffff00057812 */ /* 0x010fc400078ec0ff */
[----:B------:R-:W3:Y:S01]  /*6d3b0*/  LDL.LU R0, [R1+0x1fd0] ;  /* 0x001fd00001007983 */ /* 0x000ee20000300800 */
[----:B------:R-:W-:Y:S01]  /*6d3c0*/  LOP3.LUT R9, R23, 0xffff, RZ, 0xc0, !PT ;  /* 0x0000ffff17097812 */ /* 0x000fe200078ec0ff */
[----:B------:R-:W-:Y:S01]  /*6d3d0*/  ULEA UR4, UR5, UR4, 0x18 ;  /* 0x0000000405047291 */ /* 0x000fe2000f8ec03f */
[----:B------:R-:W-:-:S03]  /*6d3e0*/  LOP3.LUT R17, R17, 0x200, RZ, 0xc0, !PT ;  /* 0x0000020011117812 */ /* 0x000fc600078ec0ff */
[----:B------:R-:W-:Y:S01]  /*6d3f0*/  STL [R1+0x88], R9 ;  /* 0x0000880901007387 */ /* 0x000fe20000100800 */
[----:B--2---:R-:W-:Y:S02]  /*6d400*/  LOP3.LUT R16, R29, 0xffff, RZ, 0xc0, !PT ;  /* 0x0000ffff1d107812 */ /* 0x004fe400078ec0ff */
[----:B------:R-:W-:Y:S01]  /*6d410*/  LOP3.LUT R10, R28, 0xffff, RZ, 0xc0, !PT ;  /* 0x0000ffff1c0a7812 */ /* 0x000fe200078ec0ff */
[----:B------:R-:W2:Y:S01]  /*6d420*/  LDL.LU R13, [R1+0x13c] ;  /* 0x00013c00010d7983 */ /* 0x000ea20000300800 */
[----:B------:R-:W-:Y:S02]  /*6d430*/  IADD3 R17, R18, UR4, R17 ;  /* 0x0000000412117c10 */ /* 0x000fe4000fffe011 */
[----:B0-----:R-:W-:Y:S01]  /*6d440*/  LOP3.LUT R28, R22, 0x20, RZ, 0xc0, !PT ;  /* 0x00000020161c7812 */ /* 0x001fe200078ec0ff */
[----:B------:R-:W4:Y:S01]  /*6d450*/  LDL.LU R23, [R1+0x134] ;  /* 0x0001340001177983 */ /* 0x000f220000300800 */
[----:B------:R-:W-:-:S03]  /*6d460*/  LOP3.LUT R12, R20, 0xffff, RZ, 0xc0, !PT ;  /* 0x0000ffff140c7812 */ /* 0x000fc600078ec0ff */
[----:B------:R-:W4:Y:S01]  /*6d470*/  LDL.LU R11, [R1+0x128] ;  /* 0x00012800010b7983 */ /* 0x000f220000300800 */
[----:B------:R-:W-:-:S03]  /*6d480*/  LOP3.LUT R8, R8, 0xffff, RZ, 0xc0, !PT ;  /* 0x0000ffff08087812 */ /* 0x000fc600078ec0ff */
[----:B------:R-:W-:Y:S01]  /*6d490*/  STL [R1+0x7c], R5 ;  /* 0x00007c0501007387 */ /* 0x000fe20000100800 */
[----:B------:R-:W-:-:S03]  /*6d4a0*/  IMAD R28, R28, 0x20, R17 ;  /* 0x000000201c1c7824 */ /* 0x000fc600078e0211 */
[----:B------:R-:W4:Y:S04]  /*6d4b0*/  LDL.LU R4, [R1+0x118] ;  /* 0x0001180001047983 */ /* 0x000f280000300800 */
[----:B------:R-:W4:Y:S04]  /*6d4c0*/  LDL.LU R29, [R1+0x10c] ;  /* 0x00010c00011d7983 */ /* 0x000f280000300800 */
[----:B------:R0:W-:Y:S04]  /*6d4d0*/  STL [R1+0x78], R16 ;  /* 0x0000781001007387 */ /* 0x0001e80000100800 */
[----:B------:R-:W-:Y:S04]  /*6d4e0*/  STL [R1+0x74], R10 ;  /* 0x0000740a01007387 */ /* 0x000fe80000100800 */
[----:B------:R-:W-:Y:S01]  /*6d4f0*/  STL [R1+0x70], R12 ;  /* 0x0000700c01007387 */ /* 0x000fe20000100800 */
[----:B0-----:R-:W-:-:S03]  /*6d500*/  PRMT R16, R9, 0x3340, R16 ;  /* 0x0000334009107816 */ /* 0x001fc60000000010 */
[----:B------:R-:W4:Y:S01]  /*6d510*/  LDL.LU R15, [R1+0x40] ;  /* 0x00004000010f7983 */ /* 0x000f220000300800 */
[----:B------:R-:W-:-:S03]  /*6d520*/  PRMT R20, R2, 0x3340, R3 ;  /* 0x0000334002147816 */ /* 0x000fc60000000003 */
[----:B------:R-:W-:Y:S04]  /*6d530*/  STL [R1+0x6c], R8 ;  /* 0x00006c0801007387 */ /* 0x000fe80000100800 */
[----:B------:R-:W4:Y:S04]  /*6d540*/  LDL.LU R22, [R1+0x38] ;  /* 0x0000380001167983 */ /* 0x000f280000300800 */
[----:B------:R0:W-:Y:S04]  /*6d550*/  STL [R1+0x1f94], R28 ;  /* 0x001f941c01007387 */ /* 0x0001e80000100800 */
[----:B0-----:R-:W4:Y:S01]  /*6d560*/  LDL.LU R28, [R1+0x44] ;  /* 0x00004400011c7983 */ /* 0x001f220000300800 */
[----:B---3--:R-:W-:-:S04]  /*6d570*/  PRMT R10, R10, 0x3340, R0 ;  /* 0x000033400a0a7816 */ /* 0x008fc80000000000 */
[----:B------:R-:W-:Y:S02]  /*6d580*/  PRMT R2, R16, 0x5410, R10 ;  /* 0x0000541010027816 */ /* 0x000fe4000000000a */
[----:B------:R-:W3:Y:S04]  /*6d590*/  LDL.LU R16, [R1+0x104] ;  /* 0x0001040001107983 */ /* 0x000ee80000300800 */
[----:B------:R-:W3:Y:S01]  /*6d5a0*/  LDL.LU R10, [R1+0x48] ;  /* 0x00004800010a7983 */ /* 0x000ee20000300800 */
[----:B------:R-:W-:Y:S02]  /*6d5b0*/  PRMT R12, R12, 0x3340, R0 ;  /* 0x000033400c0c7816 */ /* 0x000fe40000000000 */
[----:B------:R-:W-:Y:S02]  /*6d5c0*/  PRMT R18, R5, 0x3340, R8 ;  /* 0x0000334005127816 */ /* 0x000fe40000000008 */
[----:B------:R-:W-:Y:S01]  /*6d5d0*/  PRMT R14, R14, 0x3340, R0 ;  /* 0x000033400e0e7816 */ /* 0x000fe20000000000 */
[----:B------:R0:W-:Y:S01]  /*6d5e0*/  STL [R1+0x208], R2 ;  /* 0x0002080201007387 */ /* 0x0001e20000100800 */
[----:B------:R-:W-:-:S03]  /*6d5f0*/  PRMT R3, R18, 0x5410, R12 ;  /* 0x0000541012037816 */ /* 0x000fc6000000000c */
[----:B------:R-:W3:Y:S01]  /*6d600*/  LDL.LU R9, [R1+0x144] ;  /* 0x0001440001097983 */ /* 0x000ee20000300800 */
[----:B--2---:R-:W-:Y:S02]  /*6d610*/  LOP3.LUT R17, R13, 0xffff, RZ, 0xc0, !PT ;  /* 0x0000ffff0d117812 */ /* 0x004fe400078ec0ff */
[----:B0-----:R-:W-:Y:S01]  /*6d620*/  PRMT R2, R20, 0x5410, R14 ;  /* 0x0000541014027816 */ /* 0x001fe2000000000e */
[----:B------:R0:W-:Y:S01]  /*6d630*/  STL [R1+0x200], R3 ;  /* 0x0002000301007387 */ /* 0x0001e20000100800 */
[----:B----4-:R-:W-:-:S03]  /*6d640*/  LOP3.LUT R23, R23, 0xffff, RZ, 0xc0, !PT ;  /* 0x0000ffff17177812 */ /* 0x010fc600078ec0ff */
[----:B------:R-:W2:Y:S01]  /*6d650*/  LDL.LU R8, [R1+0x138] ;  /* 0x0001380001087983 */ /* 0x000ea20000300800 */
[----:B------:R-:W-:-:S03]  /*6d660*/  LOP3.LUT R18, R11, 0xffff, RZ, 0xc0, !PT ;  /* 0x0000ffff0b127812 */ /* 0x000fc600078ec0ff */
[----:B------:R1:W-:Y:S01]  /*6d670*/  STL [R1+0x224], R2 ;  /* 0x0002240201007387 */ /* 0x0003e20000100800 */
[----:B------:R-:W-:-:S03]  /*6d680*/  LOP3.LUT R11, R4, 0xffff, RZ, 0xc0, !PT ;  /* 0x0000ffff040b7812 */ /* 0x000fc600078ec0ff */
[----:B------:R-:W4:Y:S01]  /*6d690*/  LDL.LU R5, [R1+0x130] ;  /* 0x0001300001057983 */ /* 0x000f220000300800 */
[----:B------:R-:W-:-:S03]  /*6d6a0*/  LOP3.LUT R13, R29, 0xffff, RZ, 0xc0, !PT ;  /* 0x0000ffff1d0d7812 */ /* 0x000fc600078ec0ff */
[----:B0-----:R-:W2:Y:S04]  /*6d6b0*/  LDL.LU R3, [R1+0x124] ;  /* 0x0001240001037983 */ /* 0x001ea80000300800 */
[----:B-1----:R-:W4:Y:S04]  /*6d6c0*/  LDL.LU R2, [R1+0x114] ;  /* 0x0001140001027983 */ /* 0x002f280000300800 */
[----:B------:R0:W-:Y:S01]  /*6d6d0*/  STL [R1+0x68], R17 ;  /* 0x0000681101007387 */ /* 0x0001e20000100800 */
[----:B------:R-:W-:-:S03]  /*6d6e0*/  LOP3.LUT R12, R24, 0xffff, RZ, 0xc0, !PT ;  /* 0x0000ffff180c7812 */ /* 0x000fc600078ec0ff */
[----:B------:R-:W-:Y:S01]  /*6d6f0*/  STL [R1+0x24], R23 ;  /* 0x0000241701007387 */ /* 0x000fe20000100800 */
[----:B------:R-:W-:-:S03]  /*6d700*/  LOP3.LUT R22, R22, 0xffff, RZ, 0xc0, !PT ;  /* 0x0000ffff16167812 */ /* 0x000fc600078ec0ff */
[----:B------:R-:W4:Y:S01]  /*6d710*/  LDL.LU R4, [R1+0x100] ;  /* 0x0001000001047983 */ /* 0x000f220000300800 */
[----:B------:R-:W-:-:S03]  /*6d720*/  LOP3.LUT R15, R15, 0xffff, RZ, 0xc0, !PT ;  /* 0x0000ffff0f0f7812 */ /* 0x000fc600078ec0ff */
[----:B------:R-:W4:Y:S01]  /*6d730*/  LDL.LU R29, [R1+0x64] ;  /* 0x00006400011d7983 */ /* 0x000f220000300800 */
[----:B------:R-:W-:-:S03]  /*6d740*/  LOP3.LUT R14, R21, 0xffff, RZ, 0xc0, !PT ;  /* 0x0000ffff150e7812 */ /* 0x000fc600078ec0ff */
[----:B------:R-:W-:Y:S01]  /*6d750*/  STL [R1+0x13c], R11 ;  /* 0x00013c0b01007387 */ /* 0x000fe20000100800 */
[----:B------:R-:W-:-:S03]  /*6d760*/  LOP3.LUT R28, R28, 0xffff, RZ, 0xc0, !PT ;  /* 0x0000ffff1c1c7812 */ /* 0x000fc600078ec0ff */
[----:B------:R-:W-:Y:S01]  /*6d770*/  STL [R1+0x134], R13 ;  /* 0x0001340d01007387 */ /* 0x000fe20000100800 */
[----:B0-----:R-:W-:Y:S02]  /*6d780*/  PRMT R17, R17, 0x3340, R23 ;  /* 0x0000334011117816 */ /* 0x001fe40000000017 */
[----:B---3--:R-:W-:Y:S02]  /*6d790*/  LOP3.LUT R16, R16, 0xffff, RZ, 0xc0, !PT ;  /* 0x0000ffff10107812 */ /* 0x008fe400078ec0ff */
[----:B------:R-:W-:-:S03]  /*6d7a0*/  LOP3.LUT R20, R10, 0xffff, RZ, 0xc0, !PT ;  /* 0x0000ffff0a147812 */ /* 0x000fc600078ec0ff */
[----:B------:R-:W-:Y:S04]  /*6d7b0*/  STL [R1+0x128], R16 ;  /* 0x0001281001007387 */ /* 0x000fe80000100800 */
[----:B------:R0:W-:Y:S04]  /*6d7c0*/  STL [R1+0xf0], R20 ;  /* 0x0000f01401007387 */ /* 0x0001e80000100800 */
[----:B------:R1:W-:Y:S04]  /*6d7d0*/  STL [R1+0x48], R22 ;  /* 0x0000481601007387 */ /* 0x0003e80000100800 */
[----:B------:R3:W-:Y:S04]  /*6d7e0*/  STL [R1+0x40], R12 ;  /* 0x0000400c01007387 */ /* 0x0007e80000100800 */
[----:B------:R-:W-:Y:S01]  /*6d7f0*/  STL [R1+0x4c], R15 ;  /* 0x00004c0f01007387 */ /* 0x000fe20000100800 */
[----:B0-----:R-:W-:-:S03]  /*6d800*/  PRMT R20, R20, 0x3340, R22 ;  /* 0x0000334014147816 */ /* 0x001fc60000000016 */
[----:B------:R0:W-:Y:S04]  /*6d810*/  STL [R1+0x38], R14 ;  /* 0x0000380e01007387 */ /* 0x0001e80000100800 */
[----:B------:R-:W-:Y:S04]  /*6d820*/  STL [R1+0x44], R28 ;  /* 0x0000441c01007387 */ /* 0x000fe80000100800 */
[----:B------:R-:W4:Y:S04]  /*6d830*/  LDL.LU R23, [R1+0x1fcc] ;  /* 0x001fcc0001177983 */ /* 0x000f280000300800 */
[----:B-1----:R-:W4:Y:S01]  /*6d840*/  LDL.LU R22, [R1+0x1fc8] ;  /* 0x001fc80001167983 */ /* 0x002f220000300800 */
[----:B------:R-:W-:-:S02]  /*6d850*/  PRMT R10, R18, 0x3340, R0 ;  /* 0x00003340120a7816 */ /* 0x000fc40000000000 */
[----:B---3--:R-:W-:Y:S02]  /*6d860*/  PRMT R12, R12, 0x3340, R0 ;  /* 0x000033400c0c7816 */ /* 0x008fe40000000000 */
[----:B------:R-:W-:Y:S02]  /*6d870*/  PRMT R10, R17, 0x5410, R10 ;  /* 0x00005410110a7816 */ /* 0x000fe4000000000a */
[----:B0-----:R-:W-:Y:S02]  /*6d880*/  PRMT R14, R14, 0x3340, R0 ;  /* 0x000033400e0e7816 */ /* 0x001fe40000000000 */
[----:B------:R-:W-:Y:S02]  /*6d890*/  PRMT R21, R15, 0x3340, R28 ;  /* 0x000033400f157816 */ /* 0x000fe4000000001c */
[----:B------:R-:W-:Y:S02]  /*6d8a0*/  PRMT R16, R16, 0x3340, R0 ;  /* 0x0000334010107816 */ /* 0x000fe40000000000 */
[----:B------:R-:W-:Y:S01]  /*6d8b0*/  PRMT R24, R11, 0x3340, R13 ;  /* 0x000033400b187816 */ /* 0x000fe2000000000d */
[----:B------:R0:W-:Y:S01]  /*6d8c0*/  STL [R1+0x1c8], R10 ;  /* 0x0001c80a01007387 */ /* 0x0001e20000100800 */
[----:B------:R-:W-:-:S02]  /*6d8d0*/  PRMT R12, R20, 0x5410, R12 ;  /* 0x00005410140c7816 */ /* 0x000fc4000000000c */
[----:B------:R-:W-:Y:S02]  /*6d8e0*/  PRMT R11, R21, 0x5410, R14 ;  /* 0x00005410150b7816 */ /* 0x000fe4000000000e */
[----:B--2---:R-:W-:Y:S01]  /*6d8f0*/  LOP3.LUT R20, R3, 0xffff, RZ, 0xc0, !PT ;  /* 0x0000ffff03147812 */ /* 0x004fe200078ec0ff */
[----:B------:R1:W-:Y:S01]  /*6d900*/  STL [R1+0x1cc], R12 ;  /* 0x0001cc0c01007387 */ /* 0x0003e20000100800 */
[----:B0-----:R-:W-:-:S03]  /*6d910*/  PRMT R10, R24, 0x5410, R16 ;  /* 0x00005410180a7816 */ /* 0x001fc60000000010 */
[----:B------:R-:W-:Y:S01]  /*6d920*/  STL [R1+0x1d4], R11 ;  /* 0x0001d40b01007387 */ /* 0x000fe20000100800 */
[----:B----4-:R-:W-:Y:S02]  /*6d930*/  LOP3.LUT R17, R5, 0xffff, RZ, 0xc0, !PT ;  /* 0x0000ffff05117812 */ /* 0x010fe400078ec0ff */
[----:B------:R-:W-:Y:S01]  /*6d940*/  LOP3.LUT R5, R2, 0xffff, RZ, 0xc0, !PT ;  /* 0x0000ffff02057812 */ /* 0x000fe200078ec0ff */
[----:B------:R0:W-:Y:S01]  /*6d950*/  STL [R1+0x1ec], R10 ;  /* 0x0001ec0a01007387 */ /* 0x0001e20000100800 */
[----:B------:R-:W-:-:S03]  /*6d960*/  LOP3.LUT R16, R8, 0xffff, RZ, 0xc0, !PT ;  /* 0x0000ffff08107812 */ /* 0x000fc600078ec0ff */
[----:B------:R-:W2:Y:S01]  /*6d970*/  LDL.LU R13, [R1+0x12c] ;  /* 0x00012c00010d7983 */ /* 0x000ea20000300800 */
[----:B------:R-:W-:-:S03]  /*6d980*/  LOP3.LUT R24, R4, 0xffff, RZ, 0xc0, !PT ;  /* 0x0000ffff04187812 */ /* 0x000fc600078ec0ff */
[----:B------:R-:W3:Y:S01]  /*6d990*/  LDL.LU R8, [R1+0x120] ;  /* 0x0001200001087983 */ /* 0x000ee20000300800 */
[----:B------:R-:W-:-:S03]  /*6d9a0*/  LOP3.LUT R28, R29, 0xffff, RZ, 0xc0, !PT ;  /* 0x0000ffff1d1c7812 */ /* 0x000fc600078ec0ff */
[----:B------:R-:W-:Y:S04]  /*6d9b0*/  STL [R1+0x138], R20 ;  /* 0x0001381401007387 */ /* 0x000fe80000100800 */
[----:B------:R-:W4:Y:S04]  /*6d9c0*/  LDL.LU R2, [R1+0x108] ;  /* 0x0001080001027983 */ /* 0x000f280000300800 */
[----:B------:R-:W-:Y:S01]  /*6d9d0*/  STL [R1+0x130], R5 ;  /* 0x0001300501007387 */ /* 0x000fe20000100800 */
[----:B-1----:R-:W-:Y:S02]  /*6d9e0*/  LOP3.LUT R12, R23, 0xffff, RZ, 0xc0, !PT ;  /* 0x0000ffff170c7812 */ /* 0x002fe400078ec0ff */
[----:B------:R-:W-:-:S02]  /*6d9f0*/  LOP3.LUT R3, R22, 0xffff, RZ, 0xc0, !PT ;  /* 0x0000ffff16037812 */ /* 0x000fc400078ec0ff */
[----:B------:R-:W2:Y:S04]  /*6da00*/  LDL.LU R22, [R1+0x1fc4] ;  /* 0x001fc40001167983 */ /* 0x000ea80000300800 */
[----:B------:R-:W3:Y:S04]  /*6da10*/  LDL.LU R29, [R1+0xe4] ;  /* 0x0000e400011d7983 */ /* 0x000ee80000300800 */
[----:B------:R-:W-:Y:S04]  /*6da20*/  STL [R1+0x124], R24 ;  /* 0x0001241801007387 */ /* 0x000fe80000100800 */
[----:B------:R-:W4:Y:S01]  /*6da30*/  LDL.LU R23, [R1+0x1fc0] ;  /* 0x001fc00001177983 */ /* 0x000f220000300800 */
[----:B------:R-:W-:-:S03]  /*6da40*/  LOP3.LUT R14, R9, 0xffff, RZ, 0xc0, !PT ;  /* 0x0000ffff090e7812 */ /* 0x000fc600078ec0ff */
[----:B------:R-:W-:Y:S01]  /*6da50*/  STL [R1+0x64], R28 ;  /* 0x0000641c01007387 */ /* 0x000fe20000100800 */
[----:B0-----:R-:W-:Y:S01]  /*6da60*/  LOP3.LUT R10, R26, 0xffff, RZ, 0xc0, !PT ;  /* 0x0000ffff1a0a7812 */ /* 0x001fe200078ec0ff */
[----:B------:R-:W-:Y:S01]  /*6da70*/  IMAD.MOV.U32 R26, RZ, RZ, R12 ;  /* 0x000000ffff1a7224 */ /* 0x000fe200078e000c */
[----:B------:R-:W-:Y:S01]  /*6da80*/  LOP3.LUT R25, R25, 0xffff, RZ, 0xc0, !PT ;  /* 0x0000ffff19197812 */ /* 0x000fe200078ec0ff */
[----:B------:R-:W3:Y:S04]  /*6da90*/  LDL.LU R4, [R1+0x58] ;  /* 0x0000580001047983 */ /* 0x000ee80000300800 */
[----:B------:R-:W-:Y:S04]  /*6daa0*/  STL [R1+0x114], R3 ;  /* 0x0001140301007387 */ /* 0x000fe80000100800 */
[----:B------:R0:W-:Y:S04]  /*6dab0*/  STL [R1+0x5c], R12 ;  /* 0x00005c0c01007387 */ /* 0x0001e80000100800 */
[----:B------:R-:W3:Y:S04]  /*6dac0*/  LDL.LU R15, [R1+0x54] ;  /* 0x00005400010f7983 */ /* 0x000ee80000300800 */
[----:B------:R-:W3:Y:S01]  /*6dad0*/  LDL.LU R11, [R1+0x50] ;  /* 0x00005000010b7983 */ /* 0x000ee20000300800 */
[----:B0-----:R-:W-:Y:S01]  /*6dae0*/  LOP3.LUT R12, R27, 0xffff, RZ, 0xc0, !PT ;  /* 0x0000ffff1b0c7812 */ /* 0x001fe200078ec0ff */
[----:B------:R-:W-:-:S02]  /*6daf0*/  IMAD.MOV.U32 R27, RZ, RZ, R20 ;  /* 0x000000ffff1b7224 */ /* 0x000fc400078e0014 */
[----:B------:R-:W3:Y:S01]  /*6db00*/  LDL.LU R9, [R1+0x34] ;  /* 0x0000340001097983 */ /* 0x000ee20000300800 */
[----:B------:R-:W-:-:S03]  /*6db10*/  PRMT R20, R17, 0x3340, R0 ;  /* 0x0000334011147816 */ /* 0x000fc60000000000 */
[----:B------:R0:W-:Y:S01]  /*6db20*/  STL [R1+0x60], R25 ;  /* 0x0000601901007387 */ /* 0x0001e20000100800 */
[----:B------:R-:W-:Y:S02]  /*6db30*/  PRMT R27, R27, 0x3340, R5 ;  /* 0x000033401b1b7816 */ /* 0x000fe40000000005 */
[----:B--2---:R-:W-:Y:S02]  /*6db40*/  PRMT R22, R25, 0x3340, R22 ;  /* 0x0000334019167816 */ /* 0x004fe40000000016 */
[----:B0-----:R-:W-:Y:S02]  /*6db50*/  PRMT R25, R28, 0x3340, R26 ;  /* 0x000033401c197816 */ /* 0x001fe4000000001a */
[----:B------:R-:W-:Y:S01]  /*6db60*/  PRMT R26, R3, 0x3340, R12 ;  /* 0x00003340031a7816 */ /* 0x000fe2000000000c */
[----:B------:R-:W2:Y:S04]  /*6db70*/  LDL.LU R28, [R1+0x2c] ;  /* 0x00002c00011c7983 */ /* 0x000ea80000300800 */
[----:B------:R-:W2:Y:S01]  /*6db80*/  LDL.LU R3, [R1+0x3c] ;  /* 0x00003c0001037983 */ /* 0x000ea20000300800 */
[----:B----4-:R-:W-:-:S03]  /*6db90*/  PRMT R23, R24, 0x3340, R23 ;  /* 0x0000334018177816 */ /* 0x010fc60000000017 */
[----:B------:R-:W4:Y:S01]  /*6dba0*/  LDL.LU R5, [R1+0x1fbc] ;  /* 0x001fbc0001057983 */ /* 0x000f220000300800 */
[----:B------:R-:W-:-:S04]  /*6dbb0*/  PRMT R24, R14, 0x3340, R16 ;  /* 0x000033400e187816 */ /* 0x000fc80000000010 */
[----:B------:R-:W-:Y:S02]  /*6dbc0*/  PRMT R20, R24, 0x5410, R20 ;  /* 0x0000541018147816 */ /* 0x000fe40000000014 */
[----:B------:R-:W4:Y:S04]  /*6dbd0*/  LDL.LU R24, [R1+0x140] ;  /* 0x0001400001187983 */ /* 0x000f280000300800 */
[----:B------:R0:W-:Y:S04]  /*6dbe0*/  STL [R1+0x1c0], R20 ;  /* 0x0001c01401007387 */ /* 0x0001e80000100800 */
[----:B0-----:R-:W4:Y:S01]  /*6dbf0*/  LDL.LU R20, [R1+0xdc] ;  /* 0x0000dc0001147983 */ /* 0x001f220000300800 */
[----:B------:R-:W-:-:S04]  /*6dc00*/  PRMT R21, R10, 0x3340, R0 ;  /* 0x000033400a157816 */ /* 0x000fc80000000000 */
[----:B------:R-:W-:Y:S02]  /*6dc10*/  PRMT R25, R25, 0x5410, R21 ;  /* 0x0000541019197816 */ /* 0x000fe40000000015 */
[----:B------:R-:W-:Y:S02]  /*6dc20*/  PRMT R22, R26, 0x5410, R22 ;  /* 0x000054101a167816 */ /* 0x000fe40000000016 */
[----:B------:R-:W-:Y:S01]  /*6dc30*/  PRMT R21, R27, 0x5410, R23 ;  /* 0x000054101b157816 */ /* 0x000fe20000000017 */
[----:B------:R0:W-:Y:S01]  /*6dc40*/  STL [R1+0x1bc], R25 ;  /* 0x0001bc1901007387 */ /* 0x0001e20000100800 */
[----:B------:R-:W-:-:S03]  /*6dc50*/  LOP3.LUT R27, R2, 0xffff, RZ, 0xc0, !PT ;  /* 0x0000ffff021b7812 */ /* 0x000fc600078ec0ff */
[----:B------:R-:W-:Y:S01]  /*6dc60*/  STL [R1+0x1b8], R22 ;  /* 0x0001b81601007387 */ /* 0x000fe20000100800 */
[----:B---3--:R-:W-:Y:S02]  /*6dc70*/  LOP3.LUT R29, R29, 0xffff, RZ, 0xc0, !PT ;  /* 0x0000ffff1d1d7812 */ /* 0x008fe400078ec0ff */
[----:B0-----:R-:W-:Y:S02]  /*6dc80*/  LOP3.LUT R25, R13, 0xffff, RZ, 0xc0, !PT ;  /* 0x0000ffff0d197812 */ /* 0x001fe400078ec0ff */
[----:B------:R-:W-:Y:S01]  /*6dc90*/  LOP3.LUT R13, R8, 0xffff, RZ, 0xc0, !PT ;  /* 0x0000ffff080d7812 */ /* 0x000fe200078ec0ff */
[----:B------:R0:W-:Y:S01]  /*6dca0*/  STL [R1+0x1e4], R21 ;  /* 0x0001e41501007387 */ /* 0x0001e20000100800 */
[----:B------:R-:W-:Y:S02]  /*6dcb0*/  LOP3.LUT R4, R4, 0xffff, RZ, 0xc0, !PT ;  /* 0x0000ffff04047812 */ /* 0x000fe400078ec0ff */
[----:B------:R-:W-:Y:S02]  /*6dcc0*/  LOP3.LUT R26, R15, 0xffff, RZ, 0xc0, !PT ;  /* 0x0000ffff0f1a7812 */ /* 0x000fe400078ec0ff */
[----:B------:R-:W-:-:S02]  /*6dcd0*/  LOP3.LUT R15, R11, 0xffff, RZ, 0xc0, !PT ;  /* 0x0000ffff0b0f7812 */ /* 0x000fc400078ec0ff */
[----:B0-----:R-:W-:Y:S02]  /*6dce0*/  LOP3.LUT R21, R9, 0xffff, RZ, 0xc0, !PT ;  /* 0x0000ffff09157812 */ /* 0x001fe400078ec0ff */
[----:B--2---:R-:W-:Y:S02]  /*6dcf0*/  LOP3.LUT R22, R28, 0xffff, RZ, 0xc0, !PT ;  /* 0x0000ffff1c167812 */ /* 0x004fe400078ec0ff */
[----:B----4-:R-:W-:-:S05]  /*6dd00*/  LOP3.LUT R24, R24, 0xffff, RZ, 0xc0, !PT ;  /* 0x0000ffff18187812 */ /* 0x010fca00078ec0ff */
[----:B------:R0:W-:Y:S04]  /*6dd10*/  STL [R1+0x10c], R24 ;  /* 0x00010c1801007387 */ /* 0x0001e80000100800 */
[----:B------:R1:W-:Y:S04]  /*6dd20*/  STL [R1+0x104], R25 ;  /* 0x0001041901007387 */ /* 0x0003e80000100800 */
[----:B------:R2:W-:Y:S01]  /*6dd30*/  STL [R1+0x100], R13 ;  /* 0x0001000d01007387 */ /* 0x0005e20000100800 */
[----:B------:R-:W-:-:S03]  /*6dd40*/  LOP3.LUT R23, R20, 0xffff, RZ, 0xc0, !PT ;  /* 0x0000ffff14177812 */ /* 0x000fc600078ec0ff */
[----:B------:R-:W3:Y:S04]  /*6dd50*/  LDL.LU R8, [R1+0x110] ;  /* 0x0001100001087983 */ /* 0x000ee80000300800 */
[----:B------:R-:W4:Y:S04]  /*6dd60*/  LDL.LU R2, [R1+0xec] ;  /* 0x0000ec0001027983 */ /* 0x000f280000300800 */
[----:B------:R-:W-:Y:S04]  /*6dd70*/  STL [R1+0x140], R27 ;  /* 0x0001401b01007387 */ /* 0x000fe80000100800 */
[----:B------:R-:W-:Y:S04]  /*6dd80*/  STL [R1+0x12c], R29 ;  /* 0x00012c1d01007387 */ /* 0x000fe80000100800 */
[----:B------:R-:W-:Y:S01]  /*6dd90*/  STL [R1+0x120], R23 ;  /* 0x0001201701007387 */ /* 0x000fe20000100800 */
[----:B------:R-:W-:-:S03]  /*6dda0*/  LOP3.LUT R3, R3, 0xffff, RZ, 0xc0, !PT ;  /* 0x0000ffff03037812 */ /* 0x000fc600078ec0ff */
[----:B------:R-:W-:Y:S04]  /*6ddb0*/  STL [R1+0x58], R4 ;  /* 0x0000580401007387 */ /* 0x000fe80000100800 */
[----:B------:R-:W4:Y:S01]  /*6ddc0*/  LDL.LU R9, [R1+0xd8] ;  /* 0x0000d80001097983 */ /* 0x000f220000300800 */
[----:B------:R-:W-:-:S03]  /*6ddd0*/  PRMT R20, R13, 0x3340, R0 ;  /* 0x000033400d147816 */ /* 0x000fc60000000000 */
[----:B------:R-:W-:Y:S01]  /*6dde0*/  STL [R1+0x50], R15 ;  /* 0x0000500f01007387 */ /* 0x000fe20000100800 */
[----:B0-----:R-:W-:-:S03]  /*6ddf0*/  PRMT R24, R24, 0x3340, R25 ;  /* 0x0000334018187816 */ /* 0x001fc60000000019 */
[----:B------:R-:W-:Y:S04]  /*6de00*/  STL [R1+0x34], R21 ;  /* 0x0000341501007387 */ /* 0x000fe80000100800 */
[----:B------:R0:W-:Y:S04]  /*6de10*/  STL [R1+0x118], R26 ;  /* 0x0001181a01007387 */ /* 0x0001e80000100800 */
[----:B------:R-:W4:Y:S01]  /*6de20*/  LDL.LU R11, [R1+0xcc] ;  /* 0x0000cc00010b7983 */ /* 0x000f220000300800 */
[----:B-1----:R-:W-:-:S03]  /*6de30*/  PRMT R25, R4, 0x3340, R15 ;  /* 0x0000334004197816 */ /* 0x002fc6000000000f */
[----:B--2---:R-:W2:Y:S01]  /*6de40*/  LDL.LU R13, [R1+0x28] ;  /* 0x00002800010d7983 */ /* 0x004ea20000300800 */
[----:B------:R-:W-:-:S03]  /*6de50*/  PRMT R24, R24, 0x5410, R20 ;  /* 0x0000541018187816 */ /* 0x000fc60000000014 */
[----:B------:R-:W-:Y:S01]  /*6de60*/  STL [R1+0x54], R22 ;  /* 0x0000541601007387 */ /* 0x000fe20000100800 */
[----:B0-----:R-:W-:-:S03]  /*6de70*/  PRMT R26, R26, 0x3340, R3 ;  /* 0x000033401a1a7816 */ /* 0x001fc60000000003 */
[----:B------:R0:W-:Y:S01]  /*6de80*/  STL [R1+0x3c], R3 ;  /* 0x00003c0301007387 */ /* 0x0001e20000100800 */
[----:B------:R-:W-:-:S03]  /*6de90*/  PRMT R21, R21, 0x3340, R0 ;  /* 0x0000334015157816 */ /* 0x000fc60000000000 */
[----:B------:R-:W2:Y:S01]  /*6dea0*/  LDL.LU R28, [R1+0x18] ;  /* 0x00001800011c7983 */ /* 0x000ea20000300800 */
[----:B------:R-:W-:-:S03]  /*6deb0*/  PRMT R27, R27, 0x3340, R29 ;  /* 0x000033401b1b7816 */ /* 0x000fc6000000001d */
[----:B------:R-:W2:Y:S04]  /*6dec0*/  LDL.LU R4, [R1+0x10] ;  /* 0x0000100001047983 */ /* 0x000ea80000300800 */
[----:B------:R-:W2:Y:S04]  /*6ded0*/  LDL.LU R15, [R1+0x1c] ;  /* 0x00001c00010f7983 */ /* 0x000ea80000300800 */
[----:B0-----:R-:W2:Y:S04]  /*6dee0*/  LDL.LU R3, [R1+0x1fb8] ;  /* 0x001fb80001037983 */ /* 0x001ea80000300800 */
[----:B------:R-:W2:Y:S01]  /*6def0*/  LDL.LU R29, [R1+0x1fb4] ;  /* 0x001fb400011d7983 */ /* 0x000ea20000300800 */
[----:B------:R-:W-:-:S03]  /*6df00*/  PRMT R22, R22, 0x3340, R0 ;  /* 0x0000334016167816 */ /* 0x000fc60000000000 */
[----:B------:R-:W2:Y:S04]  /*6df10*/  LDL.LU R20, [R1+0x11c] ;  /* 0x00011c0001147983 */ /* 0x000ea80000300800 */
[----:B------:R0:W-:Y:S02]  /*6df20*/  STL [R1+0x1b0], R24 ;  /* 0x0001b01801007387 */ /* 0x0001e40000100800 */
[----:B0-----:R-:W-:Y:S02]  /*6df30*/  PRMT R24, R25, 0x5410, R21 ;  /* 0x0000541019187816 */ /* 0x001fe40000000015 */
[----:B------:R-:W2:Y:S04]  /*6df40*/  LDL.LU R25, [R1+0x30] ;  /* 0x0000300001197983 */ /* 0x000ea80000300800 */
[----:B------:R-:W2:Y:S04]  /*6df50*/  LDL.LU R21, [R1+0x20] ;  /* 0x0000200001157983 */ /* 0x000ea80000300800 */
[----:B------:R0:W-:Y:S02]  /*6df60*/  STL [R1+0x1ac], R24 ;  /* 0x0001ac1801007387 */ /* 0x0001e40000100800 */
[----:B0-----:R-:W-:-:S02]  /*6df70*/  PRMT R24, R26, 0x5410, R22 ;  /* 0x000054101a187816 */ /* 0x001fc40000000016 */
[----:B------:R-:W2:Y:S01]  /*6df80*/  LDL.LU R22, [R1+0xc4] ;  /* 0x0000c40001167983 */ /* 0x000ea20000300800 */
[----:B------:R-:W-:-:S03]  /*6df90*/  PRMT R23, R23, 0x3340, R0 ;  /* 0x0000334017177816 */ /* 0x000fc60000000000 */
[----:B------:R0:W-:Y:S01]  /*6dfa0*/  STL [R1+0x1a8], R24 ;  /* 0x0001a81801007387 */ /* 0x0001e20000100800 */
[----:B------:R-:W-:-:S05]  /*6dfb0*/  PRMT R23, R27, 0x5410, R23 ;  /* 0x000054101b177816 */ /* 0x000fca0000000017 */
[----:B------:R-:W-:Y:S01]  /*6dfc0*/  STL [R1+0x1e0], R23 ;  /* 0x0001e01701007387 */ /* 0x000fe20000100800 */
[----:B---3--:R-:W-:-:S03]  /*6dfd0*/  LOP3.LUT R27, R8, 0xffff, RZ, 0xc0, !PT ;  /* 0x0000ffff081b7812 */ /* 0x008fc600078ec0ff */
[----:B------:R-:W3:Y:S01]  /*6dfe0*/  LDL.LU R8, [R1+0xe8] ;  /* 0x0000e80001087983 */ /* 0x000ee20000300800 */
[----:B----4-:R-:W-:Y:S02]  /*6dff0*/  LOP3.LUT R9, R9, 0xffff, RZ, 0xc0, !PT ;  /* 0x0000ffff09097812 */ /* 0x010fe400078ec0ff */
[----:B------:R-:W-:Y:S02]  /*6e000*/  LOP3.LUT R11, R11, 0xffff, RZ, 0xc0, !PT ;  /* 0x0000ffff0b0b7812 */ /* 0x000fe400078ec0ff */
[----:B--2---:R-:W-:Y:S02]  /*6e010*/  LOP3.LUT R13, R13, 0xffff, RZ, 0xc0, !PT ;  /* 0x0000ffff0d0d7812 */ /* 0x004fe400078ec0ff */
[----:B------:R-:W-:Y:S02]  /*6e020*/  LOP3.LUT R4, R4, 0xffff, RZ, 0xc0, !PT ;  /* 0x0000ffff04047812 */ /* 0x000fe400078ec0ff */
[----:B0-----:R-:W-:Y:S02]  /*6e030*/  LOP3.LUT R24, R20, 0xffff, RZ, 0xc0, !PT ;  /* 0x0000ffff14187812 */ /* 0x001fe400078ec0ff */
[----:B------:R-:W-:-:S03]  /*6e040*/  LOP3.LUT R20, R2, 0xffff, RZ, 0xc0, !PT ;  /* 0x0000ffff02147812 */ /* 0x000fc600078ec0ff */
[----:B------:R-:W-:Y:S04]  /*6e050*/  STL [R1+0x108], R24 ;  /* 0x0001081801007387 */ /* 0x000fe80000100800 */
[----:B------:R-:W-:Y:S04]  /*6e060*/  STL [R1+0xe4], R27 ;  /* 0x0000e41b01007387 */ /* 0x000fe80000100800 */
[----:B------:R0:W-:Y:S01]  /*6e070*/  STL [R1+0xdc], R20 ;  /* 0x0000dc1401007387 */ /* 0x0001e20000100800 */
[----:B------:R-:W-:-:S03]  /*6e080*/  LOP3.LUT R25, R25, 0xffff, RZ, 0xc0, !PT ;  /* 0x0000ffff19197812 */ /* 0x000fc600078ec0ff */
[----:B------:R-:W2:Y:S01]  /*6e090*/  LDL.LU R2, [R1+0xe0] ;  /* 0x0000e00001027983 */ /* 0x000ea20000300800 */
[----:B------:R-:W-:-:S03]  /*6e0a0*/  LOP3.LUT R26, R21, 0xffff, RZ, 0xc0, !PT ;  /* 0x0000ffff151a7812 */ /* 0x000fc600078ec0ff */
[----:B------:R-:W-:Y:S01]  /*6e0b0*/  STL [R1+0x144], R9 ;  /* 0x0001440901007387 */ /* 0x000fe20000100800 */
[----:B------:R-:W-:-:S03]  /*6e0c0*/  LOP3.LUT R21, R28, 0xffff, RZ, 0xc0, !PT ;  /* 0x0000ffff1c157812 */ /* 0x000fc600078ec0ff */
[----:B------:R1:W-:Y:S01]  /*6e0d0*/  STL [R1+0x11c], R11 ;  /* 0x00011c0b01007387 */ /* 0x0003e20000100800 */
[----:B0-----:R-:W-:Y:S02]  /*6e0e0*/  PRMT R20, R20, 0x3340, R0 ;  /* 0x0000334014147816 */ /* 0x001fe40000000000 */
[----:B------:R-:W-:Y:S02]  /*6e0f0*/  PRMT R24, R24, 0x3340, R27 ;  /* 0x0000334018187816 */ /* 0x000fe4000000001b */
[----:B------:R-:W-:-:S05]  /*6e100*/  LOP3.LUT R23, R22, 0xffff, RZ, 0xc0, !PT ;  /* 0x0000ffff16177812 */ /* 0x000fca00078ec0ff */
[----:B------:R-:W-:Y:S01]  /*6e110*/  STL [R1+0x110], R23 ;  /* 0x0001101701007387 */ /* 0x000fe20000100800 */
[----:B------:R-:W-:-:S03]  /*6e120*/  LOP3.LUT R15, R15, 0xffff, RZ, 0xc0, !PT ;  /* 0x0000ffff0f0f7812 */ /* 0x000fc600078ec0ff */
[----:B------:R0:W-:Y:S04]  /*6e130*/  STL [R1+0xc4], R25 ;  /* 0x0000c41901007387 */ /* 0x0001e80000100800 */
[----:B------:R-:W4:Y:S01]  /*6e140*/  LDL.LU R28, [R1+0xb4] ;  /* 0x0000b400011c7983 */ /* 0x000f220000300800 */
[----:B------:R-:W-:-:S03]  /*6e150*/  PRMT R27, R9, 0x3340, R11 ;  /* 0x00003340091b7816 */ /* 0x000fc6000000000b */
[----:B------:R-:W-:Y:S01]  /*6e160*/  STL [R1+0xec], R13 ;  /* 0x0000ec0d01007387 */ /* 0x000fe20000100800 */
[----:B-1----:R-:W-:-:S03]  /*6e170*/  PRMT R11, R24, 0x5410, R20 ;  /* 0x00005410180b7816 */ /* 0x002fc60000000014 */
[----:B------:R-:W-:Y:S01]  /*6e180*/  STL [R1+0x30], R26 ;  /* 0x0000301a01007387 */ /* 0x000fe20000100800 */
[----:B0-----:R-:W-:-:S03]  /*6e190*/  PRMT R25, R25, 0x3340, R26 ;  /* 0x0000334019197816 */ /* 0x001fc6000000001a */
[----:B------:R0:W-:Y:S01]  /*6e1a0*/  STL [R1+0x28], R21 ;  /* 0x0000281501007387 */ /* 0x0001e20000100800 */
[----:B------:R-:W-:-:S03]  /*6e1b0*/  PRMT R22, R4, 0x3340, R0 ;  /* 0x0000334004167816 */ /* 0x000fc60000000000 */
[----:B------:R1:W-:Y:S01]  /*6e1c0*/  STL [R1+0xcc], R4 ;  /* 0x0000cc0401007387 */ /* 0x0003e20000100800 */
[----:B0-----:R-:W-:-:S03]  /*6e1d0*/  PRMT R21, R21, 0x3340, R0 ;  /* 0x0000334015157816 */ /* 0x001fc60000000000 */
[----:B------:R-:W-:Y:S01]  /*6e1e0*/  STL [R1+0x1c], R15 ;  /* 0x00001c0f01007387 */ /* 0x000fe20000100800 */
[----:B------:R-:W-:Y:S02]  /*6e1f0*/  PRMT R26, R13, 0x3340, R15 ;  /* 0x000033400d1a7816 */ /* 0x000fe4000000000f */
[----:B------:R-:W-:Y:S01]  /*6e200*/  PRMT R9, R25, 0x5410, R21 ;  /* 0x0000541019097816 */ /* 0x000fe20000000015 */
[----:B-1----:R-:W4:Y:S04]  /*6e210*/  LDL.LU R4, [R1+0x8] ;  /* 0x0000080001047983 */ /* 0x002f280000300800 */
[----:B------:R-:W4:Y:S04]  /*6e220*/  LDL.LU R20, [R1+0xd4] ;  /* 0x0000d40001147983 */ /* 0x000f280000300800 */
[----:B------:R-:W-:Y:S04]  /*6e230*/  STL [R1+0x1a0], R11 ;  /* 0x0001a00b01007387 */ /* 0x000fe80000100800 */
[----:B------:R-:W4:Y:S01]  /*6e240*/  LDL.LU R25, [R1+0x14] ;  /* 0x0000140001197983 */ /* 0x000f220000300800 */
[----:B------:R-:W-:-:S03]  /*6e250*/  PRMT R23, R23, 0x3340, R0 ;  /* 0x0000334017177816 */ /* 0x000fc60000000000 */
[----:B------:R-:W4:Y:S04]  /*6e260*/  LDL.LU R21, [R1] ;  /* 0x0000000001157983 */ /* 0x000f280000300800 */
[----:B------:R0:W-:Y:S02]  /*6e270*/  STL [R1+0x19c], R9 ;  /* 0x00019c0901007387 */ /* 0x0001e40000100800 */
[----:B0-----:R-:W-:Y:S02]  /*6e280*/  PRMT R9, R26, 0x5410, R22 ;  /* 0x000054101a097816 */ /* 0x001fe40000000016 */
[----:B------:R-:W4:Y:S04]  /*6e290*/  LDL.LU R26, [R1+0xac] ;  /* 0x0000ac00011a7983 */ /* 0x000f280000300800 */
[----:B------:R-:W4:Y:S04]  /*6e2a0*/  LDL.LU R22, [R1+0xc] ;  /* 0x00000c0001167983 */ /* 0x000f280000300800 */
[----:B------:R0:W-:Y:S02]  /*6e2b0*/  STL [R1+0x198], R9 ;  /* 0x0001980901007387 */ /* 0x0001e40000100800 */
[----:B0-----:R-:W-:-:S02]  /*6e2c0*/  PRMT R9, R27, 0x5410, R23 ;  /* 0x000054101b097816 */ /* 0x001fc40000000017 */
[----:B------:R-:W4:Y:S04]  /*6e2d0*/  LDL.LU R23, [R1+0xc0] ;  /* 0x0000c00001177983 */ /* 0x000f280000300800 */
[----:B------:R0:W-:Y:S04]  /*6e2e0*/  STL [R1+0x1c4], R9 ;  /* 0x0001c40901007387 */ /* 0x0001e80000100800 */
[----:B------:R-:W4:Y:S04]  /*6e2f0*/  LDL.LU R15, [R1+0xc8] ;  /* 0x0000c800010f7983 */ /* 0x000f280000300800 */
[----:B------:R-:W4:Y:S01]  /*6e300*/  LDL.LU R13, [R1+0xbc] ;  /* 0x0000bc00010d7983 */ /* 0x000f220000300800 */
[----:B---3--:R-:W-:-:S05]  /*6e310*/  LOP3.LUT R24, R8, 0xffff, RZ, 0xc0, !PT ;  /* 0x0000ffff08187812 */ /* 0x008fca00078ec0ff */
[----:B------:R1:W-:Y:S01]  /*6e320*/  STL [R1+0xe8], R24 ;  /* 0x0000e81801007387 */ /* 0x0003e20000100800 */
[----:B--2---:R-:W-:-:S05]  /*6e330*/  LOP3.LUT R2, R2, 0xffff, RZ, 0xc0, !PT ;  /* 0x0000ffff02027812 */ /* 0x004fca00078ec0ff */
[----:B------:R-:W-:Y:S04]  /*6e340*/  STL [R1+0xd8], R2 ;  /* 0x0000d80201007387 */ /* 0x000fe80000100800 */
[----:B------:R-:W2:Y:S04]  /*6e350*/  LDL.LU R11, [R1+0xa8] ;  /* 0x0000a800010b7983 */ /* 0x000ea80000300800 */
[----:B------:R-:W3:Y:S04]  /*6e360*/  LDL.LU R8, [R1+0xa0] ;  /* 0x0000a00001087983 */ /* 0x000ee80000300800 */
[----:B0-----:R-:W2:Y:S01]  /*6e370*/  LDL.LU R9, [R1+0x9c] ;  /* 0x00009c0001097983 */ /* 0x001ea20000300800 */
[----:B----4-:R-:W-:-:S02]  /*6e380*/  LOP3.LUT R28, R28, 0xffff, RZ, 0xc0, !PT ;  /* 0x0000ffff1c1c7812 */ /* 0x010fc400078ec0ff */
[----:B-1----:R-:W-:Y:S02]  /*6e390*/  PRMT R24, R24, 0x3340, R2 ;  /* 0x0000334018187816 */ /* 0x002fe40000000002 */
[----:B------:R-:W-:-:S05]  /*6e3a0*/  LOP3.LUT R20, R20, 0xffff, RZ, 0xc0, !PT ;  /* 0x0000ffff14147812 */ /* 0x000fca00078ec0ff */
[----:B------:R0:W-:Y:S01]  /*6e3b0*/  STL [R1+0xd4], R20 ;  /* 0x0000d41401007387 */ /* 0x0001e20000100800 */
[----:B------:R-:W-:Y:S02]  /*6e3c0*/  LOP3.LUT R25, R25, 0xffff, RZ, 0xc0, !PT ;  /* 0x0000ffff19197812 */ /* 0x000fe400078ec0ff */
[----:B------:R-:W-:Y:S02]  /*6e3d0*/  LOP3.LUT R4, R4, 0xffff, RZ, 0xc0, !PT ;  /* 0x0000ffff04047812 */ /* 0x000fe400078ec0ff */
[----:B------:R-:W-:Y:S02]  /*6e3e0*/  LOP3.LUT R21, R21, 0xffff, RZ, 0xc0, !PT ;  /* 0x0000ffff15157812 */ /* 0x000fe400078ec0ff */
[----:B0-----:R-:W-:-:S04]  /*6e3f0*/  PRMT R20, R20, 0x3340, R0 ;  /* 0x0000334014147816 */ /* 0x001fc80000000000 */
[----:B------:R-:W-:Y:S02]  /*6e400*/  PRMT R24, R24, 0x5410, R20 ;  /* 0x0000541018187816 */ /* 0x000fe40000000014 */
[----:B------:R-:W-:Y:S02]  /*6e410*/  LOP3.LUT R27, R23, 0xffff, RZ, 0xc0, !PT ;  /* 0x0000ffff171b7812 */ /* 0x000fe400078ec0ff */
[----:B------:R-:W-:-:S03]  /*6e420*/  LOP3.LUT R23, R26, 0xffff, RZ, 0xc0, !PT ;  /* 0x0000ffff1a177812 */ /* 0x000fc600078ec0ff */
[----:B------:R-:W-:Y:S01]  /*6e430*/  STL [R1+0x15c], R27 ;  /* 0x00015c1b01007387 */ /* 0x000fe20000100800 */
[----:B------:R-:W-:-:S03]  /*6e440*/  LOP3.LUT R26, R22, 0xffff, RZ, 0xc0, !PT ;  /* 0x0000ffff161a7812 */ /* 0x000fc600078ec0ff */
[----:B------:R-:W-:Y:S01]  /*6e450*/  STL [R1+0x158], R28 ;  /* 0x0001581c01007387 */ /* 0x000fe20000100800 */
[----:B------:R-:W-:-:S03]  /*6e460*/  LOP3.LUT R22, R29, 0xffff, RZ, 0xc0, !PT ;  /* 0x0000ffff1d167812 */ /* 0x000fc600078ec0ff */
[----:B------:R-:W-:Y:S04]  /*6e470*/  STL [R1+0x154], R23 ;  /* 0x0001541701007387 */ /* 0x000fe80000100800 */
[----:B------:R0:W-:Y:S04]  /*6e480*/  STL [R1+0xb4], R25 ;  /* 0x0000b41901007387 */ /* 0x0001e80000100800 */
[----:B------:R-:W4:Y:S04]  /*6e490*/  LDL.LU R29, [R1+0x4] ;  /* 0x00000400011d7983 */ /* 0x000f280000300800 */
[----:B------:R-:W-:Y:S04]  /*6e4a0*/  STL [R1+0xe0], R26 ;  /* 0x0000e01a01007387 */ /* 0x000fe80000100800 */
[----:B------:R1:W-:Y:S01]  /*6e4b0*/  STL [R1+0xac], R4 ;  /* 0x0000ac0401007387 */ /* 0x0003e20000100800 */
[----:B0-----:R-:W-:-:S03]  /*6e4c0*/  PRMT R25, R25, 0x3340, R4 ;  /* 0x0000334019197816 */ /* 0x001fc60000000004 */
[----:B------:R0:W-:Y:S04]  /*6e4d0*/  STL [R1], R21 ;  /* 0x0000001501007387 */ /* 0x0001e80000100800 */
[----:B------:R0:W-:Y:S04]  /*6e4e0*/  STL [R1+0xc0], R22 ;  /* 0x0000c01601007387 */ /* 0x0001e80000100800 */
[----:B------:R-:W4:Y:S04]  /*6e4f0*/  LDL.LU R2, [R1+0x1fb0] ;  /* 0x001fb00001027983 */ /* 0x000f280000300800 */
[----:B-1----:R-:W4:Y:S04]  /*6e500*/  LDL.LU R4, [R1+0x1fac] ;  /* 0x001fac0001047983 */ /* 0x002f280000300800 */
[----:B------:R-:W4:Y:S01]  /*6e510*/  LDL.LU R20, [R1+0xd0] ;  /* 0x0000d00001147983 */ /* 0x000f220000300800 */
[----:B0-----:R-:W-:-:S02]  /*6e520*/  PRMT R21, R21, 0x3340, R0 ;  /* 0x0000334015157816 */ /* 0x001fc40000000000 */
[----:B------:R-:W-:Y:S02]  /*6e530*/  PRMT R22, R22, 0x3340, R0 ;  /* 0x0000334016167816 */ /* 0x000fe40000000000 */
[----:B------:R-:W-:Y:S02]  /*6e540*/  PRMT R27, R27, 0x3340, R28 ;  /* 0x000033401b1b7816 */ /* 0x000fe4000000001c */
[----:B------:R-:W-:Y:S01]  /*6e550*/  PRMT R21, R25, 0x5410, R21 ;  /* 0x0000541019157816 */ /* 0x000fe20000000015 */
[----:B------:R-:W4:Y:S01]  /*6e560*/  LDL.LU R28, [R1+0xb0] ;  /* 0x0000b000011c7983 */ /* 0x000f220000300800 */
[----:B------:R-:W-:-:S03]  /*6e570*/  PRMT R23, R23, 0x3340, R0 ;  /* 0x0000334017177816 */ /* 0x000fc60000000000 */
[----:B------:R0:W-:Y:S01]  /*6e580*/  STL [R1+0x194], R24 ;  /* 0x0001941801007387 */ /* 0x0001e20000100800 */
[----:B------:R-:W-:Y:S02]  /*6e590*/  LOP3.LUT R25, R15, 0xffff, RZ, 0xc0, !PT ;  /* 0x0000ffff0f197812 */ /* 0x000fe400078ec0ff */
[----:B------:R-:W-:Y:S02]  /*6e5a0*/  LOP3.LUT R7, R7, 0xffff, RZ, 0xc0, !PT ;  /* 0x0000ffff07077812 */ /* 0x000fe400078ec0ff */
[----:B---3--:R-:W-:Y:S02]  /*6e5b0*/  LOP3.LUT R8, R8, 0xffff, RZ, 0xc0, !PT ;  /* 0x0000ffff08087812 */ /* 0x008fe400078ec0ff */
[----:B--2---:R-:W-:Y:S02]  /*6e5c0*/  LOP3.LUT R15, R9, 0xffff, RZ, 0xc0, !PT ;  /* 0x0000ffff090f7812 */ /* 0x004fe400078ec0ff */
[----:B------:R-:W-:Y:S02]  /*6e5d0*/  LOP3.LUT R9, R5, 0xffff, RZ, 0xc0, !PT ;  /* 0x0000ffff05097812 */ /* 0x000fe400078ec0ff */
[----:B------:R-:W-:-:S02]  /*6e5e0*/  PRMT R5, R15, 0x3340, R0 ;  /* 0x000033400f057816 */ /* 0x000fc40000000000 */
[----:B----4-:R-:W-:-:S04]  /*6e5f0*/  LOP3.LUT R29, R29, 0xffff, RZ, 0xc0, !PT ;  /* 0x0000ffff1d1d7812 */ /* 0x010fc800078ec0ff */
[----:B------:R-:W-:-:S04]  /*6e600*/  PRMT R26, R26, 0x3340, R29 ;  /* 0x000033401a1a7816 */ /* 0x000fc8000000001d */
[----:B0-----:R-:W-:Y:S02]  /*6e610*/  PRMT R24, R26, 0x5410, R22 ;  /* 0x000054101a187816 */ /* 0x001fe40000000016 */
[----:B------:R-:W2:Y:S04]  /*6e620*/  LDL.LU R22, [R1+0xa4] ;  /* 0x0000a40001167983 */ /* 0x000ea80000300800 */
[----:B------:R0:W-:Y:S04]  /*6e630*/  STL [R1+0x190], R21 ;  /* 0x0001901501007387 */ /* 0x0001e80000100800 */
[----:B------:R1:W-:Y:S01]  /*6e640*/  STL [R1+0x18c], R24 ;  /* 0x00018c1801007387 */ /* 0x0003e20000100800 */
[----:B0-----:R-:W-:-:S03]  /*6e650*/  PRMT R21, R27, 0x5410, R23 ;  /* 0x000054101b157816 */ /* 0x001fc60000000017 */
[----:B------:R-:W3:Y:S04]  /*6e660*/  LDL.LU R23, [R1+0xb8] ;  /* 0x0000b80001177983 */ /* 0x000ee80000300800 */
[----:B------:R0:W-:Y:S01]  /*6e670*/  STL [R1+0x1b4], R21 ;  /* 0x0001b41501007387 */ /* 0x0001e20000100800 */
[----:B------:R-:W-:Y:S02]  /*6e680*/  LOP3.LUT R26, R20, 0xffff, RZ, 0xc0, !PT ;  /* 0x0000ffff141a7812 */ /* 0x000fe400078ec0ff */
[----:B-1----:R-:W-:Y:S02]  /*6e690*/  LOP3.LUT R24, R13, 0xffff, RZ, 0xc0, !PT ;  /* 0x0000ffff0d187812 */ /* 0x002fe400078ec0ff */
[----:B------:R-:W-:Y:S02]  /*6e6a0*/  LOP3.LUT R20, R2, 0xffff, RZ, 0xc0, !PT ;  /* 0x0000ffff02147812 */ /* 0x000fe400078ec0ff */
[----:B0-----:R-:W-:-:S02]  /*6e6b0*/  LOP3.LUT R21, R11, 0xffff, RZ, 0xc0, !PT ;  /* 0x0000ffff0b157812 */ /* 0x001fc400078ec0ff */
[----:B------:R-:W-:Y:S02]  /*6e6c0*/  LOP3.LUT R11, R4, 0xffff, RZ, 0xc0, !PT ;  /* 0x0000ffff040b7812 */ /* 0x000fe400078ec0ff */
[----:B------:R-:W-:Y:S01]  /*6e6d0*/  LOP3.LUT R13, R3, 0xffff, RZ, 0xc0, !PT ;  /* 0x0000ffff030d7812 */ /* 0x000fe200078ec0ff */
[----:B------:R-:W-:Y:S04]  /*6e6e0*/  STL [R1+0x170], R21 ;  /* 0x0001701501007387 */ /* 0x000fe80000100800 */
[----:B------:R-:W-:Y:S04]  /*6e6f0*/  STL [R1+0x16c], R8 ;  /* 0x00016c0801007387 */ /* 0x000fe80000100800 */
[----:B------:R-:W-:Y:S04]  /*6e700*/  STL [R1+0x168], R15 ;  /* 0x0001680f01007387 */ /* 0x000fe80000100800 */
[----:B------:R-:W-:Y:S01]  /*6e710*/  STL [R1+0xa8], R11 ;  /* 0x0000a80b01007387 */ /* 0x000fe20000100800 */
[----:B------:R-:W-:-:S03]  /*6e720*/  PRMT R4, R7, 0x3340, R0 ;  /* 0x0000334007047816 */ /* 0x000fc60000000000 */
[----:B------:R0:W-:Y:S04]  /*6e730*/  STL [R1+0xc8], R20 ;  /* 0x0000c81401007387 */ /* 0x0001e80000100800 */
[----:B------:R-:W-:Y:S04]  /*6e740*/  STL [R1+0xa0], R13 ;  /* 0x0000a00d01007387 */ /* 0x000fe80000100800 */
[----:B------:R1:W-:Y:S04]  /*6e750*/  STL [R1+0xbc], R7 ;  /* 0x0000bc0701007387 */ /* 0x0003e80000100800 */
[----:B------:R4:W-:Y:S01]  /*6e760*/  STL [R1+0x4], R9 ;  /* 0x0000040901007387 */ /* 0x0009e20000100800 */
[----:B0-----:R-:W-:-:S03]  /*6e770*/  PRMT R20, R20, 0x3340, R9 ;  /* 0x0000334014147816 */ /* 0x001fc60000000009 */
[----:B------:R-:W3:Y:S01]  /*6e780*/  LDL.LU R15, [R1+0x1fa8] ;  /* 0x001fa800010f7983 */ /* 0x000ee20000300800 */
[----:B-1----:R-:W-:-:S03]  /*6e790*/  PRMT R7, R11, 0x3340, R13 ;  /* 0x000033400b077816 */ /* 0x002fc6000000000d */
[----:B------:R-:W3:Y:S01]  /*6e7a0*/  LDL.LU R13, [R1+0x1fa4] ;  /* 0x001fa400010d7983 */ /* 0x000ee20000300800 */
[----:B------:R-:W-:-:S03]  /*6e7b0*/  PRMT R21, R21, 0x3340, R8 ;  /* 0x0000334015157816 */ /* 0x000fc60000000008 */
[----:B------:R-:W3:Y:S04]  /*6e7c0*/  LDL.LU R11, [R1+0x1fa0] ;  /* 0x001fa000010b7983 */ /* 0x000ee80000300800 */
[----:B----4-:R-:W4:Y:S04]  /*6e7d0*/  LDL.LU R9, [R1+0x1f9c] ;  /* 0x001f9c0001097983 */ /* 0x010f280000300800 */
[----:B------:R-:W4:Y:S01]  /*6e7e0*/  LDL.LU R8, [R1+0x1f98] ;  /* 0x001f980001087983 */ /* 0x000f220000300800 */
[----:B------:R-:W-:Y:S02]  /*6e7f0*/  LOP3.LUT R27, R6, 0xffff, RZ, 0xc0, !PT ;  /* 0x0000ffff061b7812 */ /* 0x000fe400078ec0ff */
[----:B------:R-:W-:-:S02]  /*6e800*/  PRMT R2, R24, 0x3340, R0 ;  /* 0x0000334018027816 */ /* 0x000fc40000000000 */
[----:B------:R-:W-:Y:S02]  /*6e810*/  PRMT R6, R26, 0x3340, R25 ;  /* 0x000033401a067816 */ /* 0x000fe40000000019 */
[----:B------:R-:W-:Y:S02]  /*6e820*/  PRMT R3, R27, 0x3340, R0 ;  /* 0x000033401b037816 */ /* 0x000fe40000000000 */
[----:B------:R-:W-:Y:S02]  /*6e830*/  PRMT R6, R6, 0x5410, R2 ;  /* 0x0000541006067816 */ /* 0x000fe40000000002 */
[----:B------:R-:W4:Y:S01]  /*6e840*/  LDL.LU R2, [R1+0x84] ;  /* 0x0000840001027983 */ /* 0x000f220000300800 */
[----:B------:R-:W-:-:S03]  /*6e850*/  PRMT R4, R20, 0x5410, R4 ;  /* 0x0000541014047816 */ /* 0x000fc60000000004 */
[----:B------:R0:W-:Y:S01]  /*6e860*/  STL [R1+0x188], R6 ;  /* 0x0001880601007387 */ /* 0x0001e20000100800 */
[----:B------:R-:W-:Y:S02]  /*6e870*/  LOP3.LUT R28, R28, 0xffff, RZ, 0xc0, !PT ;  /* 0x0000ffff1c1c7812 */ /* 0x000fe400078ec0ff */
[----:B0-----:R-:W-:Y:S02]  /*6e880*/  PRMT R6, R7, 0x5410, R3 ;  /* 0x0000541007067816 */ /* 0x001fe40000000003 */
[----:B------:R-:W-:-:S03]  /*6e890*/  PRMT R3, R21, 0x5410, R5 ;  /* 0x0000541015037816 */ /* 0x000fc60000000005 */
[----:B------:R-:W-:Y:S04]  /*6e8a0*/  STL [R1+0x184], R6 ;  /* 0x0001840601007387 */ /* 0x000fe80000100800 */
[----:B------:R-:W-:Y:S04]  /*6e8b0*/  STL [R1+0x180], R4 ;  /* 0x0001800401007387 */ /* 0x000fe80000100800 */
[----:B------:R2:W-:Y:S04]  /*6e8c0*/  STL [R1+0x1a4], R3 ;  /* 0x0001a40301007387 */ /* 0x0005e80000100800 */
[----:B------:R-:W4:Y:S01]  /*6e8d0*/  LDL.LU R20, [R1+0x94] ;  /* 0x0000940001147983 */ /* 0x000f220000300800 */
[----:B--2---:R-:W-:-:S02]  /*6e8e0*/  LOP3.LUT R3, R22, 0xffff, RZ, 0xc0, !PT ;  /* 0x0000ffff16037812 */ /* 0x004fc400078ec0ff */
[----:B---3--:R-:W-:-:S05]  /*6e8f0*/  LOP3.LUT R6, R23, 0xffff, RZ, 0xc0, !PT ;  /* 0x0000ffff17067812 */ /* 0x008fca00078ec0ff */
[----:B------:R0:W-:Y:S04]  /*6e900*/  STL [R1+0xb8], R6 ;  /* 0x0000b80601007387 */ /* 0x0001e80000100800 */
[----:B------:R-:W-:Y:S04]  /*6e910*/  STL [R1+0xb0], R28 ;  /* 0x0000b01c01007387 */ /* 0x000fe80000100800 */
[----:B------:R1:W-:Y:S04]  /*6e920*/  STL [R1+0xa4], R3 ;  /* 0x0000a40301007387 */ /* 0x0003e80000100800 */
[----:B------:R-:W2:Y:S04]  /*6e930*/  LDL.LU R23, [R1+0x98] ;  /* 0x0000980001177983 */ /* 0x000ea80000300800 */
[----:B------:R-:W3:Y:S01]  /*6e940*/  LDL.LU R22, [R1+0x8c] ;  /* 0x00008c0001167983 */ /* 0x000ee20000300800 */
[----:B----4-:R-:W-:-:S03]  /*6e950*/  LOP3.LUT R7, R8, 0xffff, RZ, 0xc0, !PT ;  /* 0x0000ffff08077812 */ /* 0x010fc600078ec0ff */
[----:B------:R-:W4:Y:S01]  /*6e960*/  LDL.LU R8, [R1+0x80] ;  /* 0x0000800001087983 */ /* 0x000f220000300800 */
[----:B------:R-:W-:Y:S02]  /*6e970*/  LOP3.LUT R11, R11, 0xffff, RZ, 0xc0, !PT ;  /* 0x0000ffff0b0b7812 */ /* 0x000fe400078ec0ff */
[----:B------:R-:W-:Y:S02]  /*6e980*/  LOP3.LUT R21, R9, 0xffff, RZ, 0xc0, !PT ;  /* 0x0000ffff09157812 */ /* 0x000fe400078ec0ff */
[----:B------:R-:W-:Y:S01]  /*6e990*/  LOP3.LUT R4, R15, 0xffff, RZ, 0xc0, !PT ;  /* 0x0000ffff0f047812 */ /* 0x000fe200078ec0ff */
[----:B------:R1:W-:Y:S01]  /*6e9a0*/  STL [R1+0x150], R7 ;  /* 0x0001500701007387 */ /* 0x0003e20000100800 */
[----:B------:R-:W-:Y:S02]  /*6e9b0*/  LOP3.LUT R13, R13, 0xffff, RZ, 0xc0, !PT ;  /* 0x0000ffff0d0d7812 */ /* 0x000fe400078ec0ff */
[----:B------:R-:W-:Y:S01]  /*6e9c0*/  LOP3.LUT R5, R19, 0xffff, RZ, 0xc0, !PT ;  /* 0x0000ffff13057812 */ /* 0x000fe200078ec0ff */
[----:B------:R-:W-:Y:S01]  /*6e9d0*/  STL [R1+0x148], R11 ;  /* 0x0001480b01007387 */ /* 0x000fe20000100800 */
[----:B0-----:R-:W-:-:S03]  /*6e9e0*/  PRMT R6, R6, 0x3340, R28 ;  /* 0x0000334006067816 */ /* 0x001fc6000000001c */
[----:B------:R-:W-:Y:S01]  /*6e9f0*/  STL [R1+0x164], R21 ;  /* 0x0001641501007387 */ /* 0x000fe20000100800 */
[----:B-1----:R-:W-:-:S03]  /*6ea00*/  PRMT R3, R3, 0x3340, R0 ;  /* 0x0000334003037816 */ /* 0x002fc60000000000 */
[----:B------:R0:W-:Y:S04]  /*6ea10*/  STL [R1+0xd0], R4 ;  /* 0x0000d00401007387 */ /* 0x0001e80000100800 */
[----:B------:R-:W-:Y:S04]  /*6ea20*/  STL [R1+0x160], R13 ;  /* 0x0001600d01007387 */ /* 0x000fe80000100800 */
[----:B------:R1:W-:Y:S01]  /*6ea30*/  STL [R1+0x14c], R5 ;  /* 0x00014c0501007387 */ /* 0x0003e20000100800 */
[----:B------:R-:W-:-:S03]  /*6ea40*/  PRMT R7, R7, 0x3340, R11 ;  /* 0x0000334007077816 */ /* 0x000fc6000000000b */
[----:B------:R-:W2:Y:S04]  /*6ea50*/  LDL.LU R28, [R1+0x1f94] ;  /* 0x001f9400011c7983 */ /* 0x000ea80000300800 */
[----:B------:R-:W2:Y:S01]  /*6ea60*/  LDL.LU R19, [R1+0x78] ;  /* 0x0000780001137983 */ /* 0x000ea20000300800 */
[----:B------:R-:W-:-:S03]  /*6ea70*/  PRMT R6, R6, 0x5410, R3 ;  /* 0x0000541006067816 */ /* 0x000fc60000000003 */
[----:B------:R-:W2:Y:S01]  /*6ea80*/  LDL.LU R15, [R1+0x74] ;  /* 0x00007400010f7983 */ /* 0x000ea20000300800 */
[--C-:B0-----:R-:W-:Y:S02]  /*6ea90*/  PRMT R4, R4, 0x3340, R0.reuse ;  /* 0x0000334004047816 */ /* 0x101fe40000000000 */
[----:B-1----:R-:W-:Y:S02]  /*6eaa0*/  PRMT R5, R5, 0x3340, R0 ;  /* 0x0000334005057816 */ /* 0x002fe40000000000 */
[----:B------:R-:W-:Y:S02]  /*6eab0*/  PRMT R4, R7, 0x5410, R4 ;  /* 0x0000541007047816 */ /* 0x000fe40000000004 */
[----:B----4-:R-:W-:Y:S02]  /*6eac0*/  SHF.R.U32.HI R9, RZ, 0x8, R8 ;  /* 0x00000008ff097819 */ /* 0x010fe40000011608 */
[----:B------:R-:W-:Y:S02]  /*6ead0*/  PRMT R8, R21, 0x3340, R13 ;  /* 0x0000334015087816 */ /* 0x000fe4000000000d */
[----:B------:R-:W4:Y:S04]  /*6eae0*/  LDL.LU R13, [R1+0x7c] ;  /* 0x00007c00010d7983 */ /* 0x000f280000300800 */
[----:B------:R-:W4:Y:S04]  /*6eaf0*/  LDL.LU R11, [R1+0x6c] ;  /* 0x00006c00010b7983 */ /* 0x000f280000300800 */
[----:B------:R-:W4:Y:S04]  /*6eb00*/  LDL.LU R21, [R1+0x70] ;  /* 0x0000700001157983 */ /* 0x000f280000300800 */
[----:B------:R-:W4:Y:S01]  /*6eb10*/  LDL.LU R3, [R1+0x90] ;  /* 0x0000900001037983 */ /* 0x000f220000300800 */
[----:B------:R-:W-:-:S03]  /*6eb20*/  PRMT R5, R8, 0x5410, R5 ;  /* 0x0000541008057816 */ /* 0x000fc60000000005 */
[----:B------:R0:W-:Y:S04]  /*6eb30*/  STL [R1+0x178], R6 ;  /* 0x0001780601007387 */ /* 0x0001e80000100800 */
[----:B------:R1:W-:Y:S04]  /*6eb40*/  STL [R1+0x174], R4 ;  /* 0x0001740401007387 */ /* 0x0003e80000100800 */
[----:B------:R-:W4:Y:S01]  /*6eb50*/  LDL.LU R8, [R1+0x88] ;  /* 0x0000880001087983 */ /* 0x000f220000300800 */
[----:B0-----:R-:W0:Y:S01]  /*6eb60*/  S2R R6, SR_TID.X ;  /* 0x0000000000067919 */ /* 0x001e220000002100 */
[----:B------:R-:W-:-:S02]  /*6eb70*/  SHF.R.U32.HI R2, RZ, 0x8, R2 ;  /* 0x00000008ff027819 */ /* 0x000fc40000011602 */
[----:B------:R-:W-:Y:S02]  /*6eb80*/  LOP3.LUT R9, R9, 0xffff, RZ, 0xc0, !PT ;  /* 0x0000ffff09097812 */ /* 0x000fe400078ec0ff */
[----:B------:R-:W-:-:S04]  /*6eb90*/  LOP3.LUT R2, R2, 0xffff, RZ, 0xc0, !PT ;  /* 0x0000ffff02027812 */ /* 0x000fc800078ec0ff */
[----:B-1----:R-:W-:Y:S01]  /*6eba0*/  PRMT R4, R2, 0x3340, R9 ;  /* 0x0000334002047816 */ /* 0x002fe20000000009 */
[----:B------:R3:W-:Y:S04]  /*6ebb0*/  STL [R1+0x17c], R5 ;  /* 0x00017c0501007387 */ /* 0x0007e80000100800 */
[----:B------:R2:W-:Y:S01]  /*6ebc0*/  STL [R1+0x9c], R4 ;  /* 0x00009c0401007387 */ /* 0x0005e20000100800 */
[----:B---3--:R-:W-:Y:S02]  /*6ebd0*/  SHF.R.U32.HI R5, RZ, 0x8, R22 ;  /* 0x00000008ff057819 */ /* 0x008fe40000011616 */
[----:B--2---:R-:W-:Y:S02]  /*6ebe0*/  SHF.R.U32.HI R4, RZ, 0x8, R23 ;  /* 0x00000008ff047819 */ /* 0x004fe40000011617 */
[----:B------:R-:W-:-:S02]  /*6ebf0*/  LOP3.LUT R7, R5, 0xffff, RZ, 0xc0, !PT ;  /* 0x0000ffff05077812 */ /* 0x000fc400078ec0ff */
[----:B------:R-:W-:Y:S01]  /*6ec00*/  LOP3.LUT R4, R4, 0xffff, RZ, 0xc0, !PT ;  /* 0x0000ffff04047812 */ /* 0x000fe200078ec0ff */
[----:B0-----:R-:W-:Y:S01]  /*6ec10*/  IMAD.SHL.U32 R6, R6, 0x10, RZ ;  /* 0x0000001006067824 */ /* 0x001fe200078e00ff */
[----:B------:R-:W-:-:S04]  /*6ec20*/  PRMT R7, R7, 0x3340, R0 ;  /* 0x0000334007077816 */ /* 0x000fc80000000000 */
[----:B------:R-:W-:-:S05]  /*6ec30*/  LOP3.LUT R6, R6, 0x70, RZ, 0xc0, !PT ;  /* 0x0000007006067812 */ /* 0x000fca00078ec0ff */
[----:B------:R-:W-:Y:S01]  /*6ec40*/  IMAD.IADD R28, R6, 0x1, R28 ;  /* 0x00000001061c7824 */ /* 0x000fe200078e021c */
[----:B----4-:R-:W-:Y:S02]  /*6ec50*/  SHF.R.U32.HI R2, RZ, 0x8, R3 ;  /* 0x00000008ff027819 */ /* 0x010fe40000011603 */
[----:B------:R-:W-:Y:S02]  /*6ec60*/  SHF.R.U32.HI R3, RZ, 0x8, R20 ;  /* 0x00000008ff037819 */ /* 0x000fe40000011614 */
[----:B------:R-:W-:Y:S01]  /*6ec70*/  LOP3.LUT R2, R2, 0xffff, RZ, 0xc0, !PT ;  /* 0x0000ffff02027812 */ /* 0x000fe200078ec0ff */
[----:B------:R-:W2:Y:S01]  /*6ec80*/  LDL.LU R20, [R1+0xf4] ;  /* 0x0000f40001147983 */ /* 0x000ea20000300800 */
[----:B------:R-:W-:Y:S02]  /*6ec90*/  LOP3.LUT R3, R3, 0xffff, RZ, 0xc0, !PT ;  /* 0x0000ffff03037812 */ /* 0x000fe400078ec0ff */
[----:B------:R-:W-:Y:S01]  /*6eca0*/  PRMT R5, R2, 0x3340, R0 ;  /* 0x0000334002057816 */ /* 0x000fe20000000000 */
[----:B------:R-:W3:Y:S01]  /*6ecb0*/  LDL.LU R23, [R1+0x68] ;  /* 0x0000680001177983 */ /* 0x000ee20000300800 */
[----:B------:R-:W-:-:S02]  /*6ecc0*/  PRMT R2, R4, 0x3340, R3 ;  /* 0x0000334004027816 */ /* 0x000fc40000000003 */
[----:B------:R-:W-:-:S03]  /*6ecd0*/  SHF.R.U32.HI R3, RZ, 0x8, R19 ;  /* 0x00000008ff037819 */ /* 0x000fc60000011613 */
[----:B------:R0:W-:Y:S01]  /*6ece0*/  STL [R1+0x98], R2 ;  /* 0x0000980201007387 */ /* 0x0001e20000100800 */
[----:B------:R-:W-:-:S03]  /*6ecf0*/  LOP3.LUT R3, R3, 0xffff, RZ, 0xc0, !PT ;  /* 0x0000ffff03037812 */ /* 0x000fc600078ec0ff */
[----:B------:R-:W4:Y:S01]  /*6ed00*/  LDL.LU R22, [R1+0x24] ;  /* 0x0000240001167983 */ /* 0x000f220000300800 */
[----:B0-----:R-:W-:-:S03]  /*6ed10*/  SHF.R.U32.HI R2, RZ, 0x8, R8 ;  /* 0x00000008ff027819 */ /* 0x001fc60000011608 */
[----:B------:R0:W-:Y:S01]  /*6ed20*/  STL [R1+0x1f90], R7 ;  /* 0x001f900701007387 */ /* 0x0001e20000100800 */
[----:B------:R-:W-:-:S03]  /*6ed30*/  LOP3.LUT R2, R2, 0xffff, RZ, 0xc0, !PT ;  /* 0x0000ffff02027812 */ /* 0x000fc600078ec0ff */
[----:B------:R1:W-:Y:S01]  /*6ed40*/  STL [R1+0x1f24], R28 ;  /* 0x001f241c01007387 */ /* 0x0003e20000100800 */
[----:B0-----:R-:W-:-:S03]  /*6ed50*/  PRMT R7, R2, 0x3340, R3 ;  /* 0x0000334002077816 */ /* 0x001fc60000000003 */
[----:B------:R-:W2:Y:S04]  /*6ed60*/  LDL.LU R3, [R1+0xfc] ;  /* 0x0000fc0001037983 */ /* 0x000ea80000300800 */
[----:B------:R-:W2:Y:S01]  /*6ed70*/  LDL.LU R2, [R1+0xf8] ;  /* 0x0000f80001027983 */ /* 0x000ea20000300800 */
[----:B------:R-:W-:-:S04]  /*6ed80*/  SHF.R.U32.HI R4, RZ, 0x8, R15 ;  /* 0x00000008ff047819 */ /* 0x000fc8000001160f */
[----:B------:R-:W-:Y:S01]  /*6ed90*/  LOP3.LUT R4, R4, 0xffff, RZ, 0xc0, !PT ;  /* 0x0000ffff04047812 */ /* 0x000fe200078ec0ff */
[----:B------:R0:W-:Y:S01]  /*6eda0*/  STL [R1+0x90], R7 ;  /* 0x0000900701007387 */ /* 0x0001e20000100800 */
[----:B------:R-:W-:Y:S02]  /*6edb0*/  SHF.R.U32.HI R6, RZ, 0x8, R13 ;  /* 0x00000008ff067819 */ /* 0x000fe4000001160d */
[----:B------:R-:W-:Y:S01]  /*6edc0*/  PRMT R13, R4, 0x3340, R0 ;  /* 0x00003340040d7816 */ /* 0x000fe20000000000 */
[----:B-1----:R-:W2:Y:S01]  /*6edd0*/  LDL.LU R28, [R1+0x48] ;  /* 0x00004800011c7983 */ /* 0x002ea20000300800 */
[----:B------:R-:W-:Y:S02]  /*6ede0*/  SHF.R.U32.HI R8, RZ, 0x8, R11 ;  /* 0x00000008ff087819 */ /* 0x000fe4000001160b */
[----:B------:R-:W-:Y:S01]  /*6edf0*/  SHF.R.U32.HI R9, RZ, 0x8, R21 ;  /* 0x00000008ff097819 */ /* 0x000fe20000011615 */
[----:B0-----:R-:W2:Y:S04]  /*6ee00*/  LDL.LU R7, [R1+0x40] ;  /* 0x0000400001077983 */ /* 0x001ea80000300800 */
[----:B------:R-:W2:Y:S04]  /*6ee10*/  LDL.LU R19, [R1+0x4c] ;  /* 0x00004c0001137983 */ /* 0x000ea80000300800 */
[----:B------:R-:W2:Y:S04]  /*6ee20*/  LDL.LU R11, [R1+0x44] ;  /* 0x00004400010b7983 */ /* 0x000ea80000300800 */
[----:B------:R-:W2:Y:S04]  /*6ee30*/  LDL.LU R21, [R1+0x38] ;  /* 0x0000380001157983 */ /* 0x000ea80000300800 */
[----:B------:R0:W-:Y:S04]  /*6ee40*/  STL [R1+0x1f8c], R13 ;  /* 0x001f8c0d01007387 */ /* 0x0001e80000100800 */
[----:B0-----:R-:W2:Y:S01]  /*6ee50*/  LDL.LU R13, [R1+0xf0] ;  /* 0x0000f000010d7983 */ /* 0x001ea20000300800 */
[----:B------:R-:W-:-:S02]  /*6ee60*/  LOP3.LUT R9, R9, 0xffff, RZ, 0xc0, !PT ;  /* 0x0000ffff09097812 */ /* 0x000fc400078ec0ff */
[----:B------:R-:W-:Y:S02]  /*6ee70*/  LOP3.LUT R8, R8, 0xffff, RZ, 0xc0, !PT ;  /* 0x0000ffff08087812 */ /* 0x000fe400078ec0ff */
[----:B------:R-:W-:Y:S02]  /*6ee80*/  LOP3.LUT R6, R6, 0xffff, RZ, 0xc0, !PT ;  /* 0x0000ffff06067812 */ /* 0x000fe400078ec0ff */
[----:B------:R-:W-:Y:S02]  /*6ee90*/  PRMT R15, R9, 0x3340, R0 ;  /* 0x00003340090f7816 */ /* 0x000fe40000000000 */
[----:B------:R-:W-:-:S03]  /*6eea0*/  PRMT R4, R6, 0x3340, R8 ;  /* 0x0000334006047816 */ /* 0x000fc60000000008 */
[----:B------:R-:W-:Y:S04]  /*6eeb0*/  STL [R1+0x1f88], R15 ;  /* 0x001f880f01007387 */ /* 0x000fe80000100800 */
[----:B------:R2:W-:Y:S01]  /*6eec0*/  STL [R1+0x94], R4 ;  /* 0x0000940401007387 */ /* 0x0005e20000100800 */
[----:B------:R-:W-:-:S04]  /*6eed0*/  SHF.R.U32.HI R18, RZ, 0x8, R18 ;  /* 0x00000008ff127819 */ /* 0x000fc80000011612 */
[----:B------:R-:W-:Y:S02]  /*6eee0*/  LOP3.LUT R18, R18, 0xffff, RZ, 0xc0, !PT ;  /* 0x0000ffff12127812 */ /* 0x000fe400078ec0ff */
[----:B---3--:R-:W-:-:S04]  /*6eef0*/  SHF.R.U32.HI R6, RZ, 0x8, R23 ;  /* 0x00000008ff067819 */ /* 0x008fc80000011617 */
[----:B------:R-:W-:Y:S02]  /*6ef00*/  LOP3.LUT R6, R6, 0xffff, RZ, 0xc0, !PT ;  /* 0x0000ffff06067812 */ /* 0x000fe400078ec0ff */
[----:B----4-:R-:W-:-:S04]  /*6ef10*/  SHF.R.U32.HI R8, RZ, 0x8, R22 ;  /* 0x00000008ff087819 */ /* 0x010fc80000011616 */
[----:B------:R-:W-:Y:S02]  /*6ef20*/  LOP3.LUT R8, R8, 0xffff, RZ, 0xc0, !PT ;  /* 0x0000ffff08087812 */ /* 0x000fe400078ec0ff */
[----:B--2---:R-:W-:Y:S02]  /*6ef30*/  SHF.R.U32.HI R4, RZ, 0x8, R2 ;  /* 0x00000008ff047819 */ /* 0x004fe40000011602 */
[----:B------:R-:W-:Y:S02]  /*6ef40*/  SHF.R.U32.HI R2, RZ, 0x8, R20 ;  /* 0x00000008ff027819 */ /* 0x000fe40000011614 */
[----:B------:R-:W2:Y:S01]  /*6ef50*/  LDL.LU R20, [R1+0x13c] ;  /* 0x00013c0001147983 */ /* 0x000ea20000300800 */
[----:B------:R-:W-:-:S03]  /*6ef60*/  SHF.R.U32.HI R3, RZ, 0x8, R3 ;  /* 0x00000008ff037819 */ /* 0x000fc60000011603 */
[----:B------:R-:W3:Y:S01]  /*6ef70*/  LDL.LU R23, [R1+0x134] ;  /* 0x0001340001177983 */ /* 0x000ee20000300800 */
[----:B------:R-:W-:Y:S02]  /*6ef80*/  LOP3.LUT R4, R4, 0xffff, RZ, 0xc0, !PT ;  /* 0x0000ffff04047812 */ /* 0x000fe400078ec0ff */
[----:B------:R-:W-:Y:S01]  /*6ef90*/  LOP3.LUT R3, R3, 0xffff, RZ, 0xc0, !PT ;  /* 0x0000ffff03037812 */ /* 0x000fe200078ec0ff */
[----:B------:R-:W4:Y:S01]  /*6efa0*/  LDL.LU R22, [R1+0x128] ;  /* 0x0001280001167983 */ /* 0x000f220000300800 */
[----:B------:R-:W-:Y:S02]  /*6efb0*/  LOP3.LUT R2, R2, 0xffff, RZ, 0xc0, !PT ;  /* 0x0000ffff02027812 */ /* 0x000fe400078ec0ff */
[----:B------:R-:W-:Y:S02]  /*6efc0*/  PRMT R4, R3, 0x3340, R4 ;  /* 0x0000334003047816 */ /* 0x000fe40000000004 */
[--C-:B------:R-:W-:Y:S02]  /*6efd0*/  PRMT R3, R2, 0x3340, R0.reuse ;  /* 0x0000334002037816 */ /* 0x100fe40000000000 */
[----:B------:R-:W-:-:S03]  /*6efe0*/  PRMT R2, R18, 0x3340, R0 ;  /* 0x0000334012027816 */ /* 0x000fc60000000000 */
[----:B------:R0:W-:Y:S04]  /*6eff0*/  STL [R1+0x1f84], R3 ;  /* 0x001f840301007387 */ /* 0x0001e80000100800 */
[----:B------:R1:W-:Y:S01]  /*6f000*/  STL [R1+0x88], R4 ;  /* 0x0000880401007387 */ /* 0x0003e20000100800 */
[----:B0-----:R-:W-:Y:S02]  /*6f010*/  PRMT R3, R6, 0x3340, R8 ;  /* 0x0000334006037816 */ /* 0x001fe40000000008 */
[----:B------:R-:W-:Y:S01]  /*6f020*/  SHF.R.U32.HI R6, RZ, 0x8, R28 ;  /* 0x00000008ff067819 */ /* 0x000fe2000001161c */
[----:B------:R0:W-:Y:S03]  /*6f030*/  STL [R1+0x1f80], R2 ;  /* 0x001f800201007387 */ /* 0x0001e60000100800 */
[----:B------:R-:W-:-:S02]  /*6f040*/  LOP3.LUT R6, R6, 0xffff, RZ, 0xc0, !PT ;  /* 0x0000ffff06067812 */ /* 0x000fc400078ec0ff */
[----:B-1----:R-:W-:Y:S01]  /*6f050*/  SHF.R.U32.HI R4, RZ, 0x8, R13 ;  /* 0x00000008ff047819 */ /* 0x002fe2000001160d */
[----:B------:R-:W-:Y:S03]  /*6f060*/  STL [R1+0x8c], R3 ;  /* 0x00008c0301007387 */ /* 0x000fe60000100800 */
[----:B------:R-:W-:Y:S01]  /*6f070*/  LOP3.LUT R4, R4, 0xffff, RZ, 0xc0, !PT ;  /* 0x0000ffff04047812 */ /* 0x000fe200078ec0ff */
[----:B------:R-:W4:Y:S03]  /*6f080*/  LDL.LU R15, [R1+0x64] ;  /* 0x00006400010f7983 */ /* 0x000f260000300800 */
[----:B0-----:R-:W-:Y:S01]  /*6f090*/  PRMT R2, R4, 0x3340, R6 ;  /* 0x0000334004027816 */ /* 0x001fe20000000006 */
[----:B------:R-:W4:Y:S01]  /*6f0a0*/  LDL.LU R13, [R1+0x5c] ;  /* 0x00005c00010d7983 */ /* 0x000f220000300800 */
[----:B------:R-:W-:-:S03]  /*6f0b0*/  SHF.R.U32.HI R8, RZ, 0x8, R7 ;  /* 0x00000008ff087819 */ /* 0x000fc60000011607 */
[----:B------:R0:W-:Y:S04]  /*6f0c0*/  STL [R1+0x24], R2 ;  /* 0x0000240201007387 */ /* 0x0001e80000100800 */
[----:B------:R-:W4:Y:S01]  /*6f0d0*/  LDL.LU R7, [R1+0x114] ;  /* 0x0001140001077983 */ /* 0x000f220000300800 */
[----:B------:R-:W-:-:S03]  /*6f0e0*/  SHF.R.U32.HI R18, RZ, 0x8, R21 ;  /* 0x00000008ff127819 */ /* 0x000fc60000011615 */
[----:B------:R-:W4:Y:S01]  /*6f0f0*/  LDL.LU R21, [R1+0x60] ;  /* 0x0000600001157983 */ /* 0x000f220000300800 */
[----:B------:R-:W-:Y:S02]  /*6f100*/  SHF.R.U32.HI R9, RZ, 0x8, R19 ;  /* 0x00000008ff097819 */ /* 0x000fe40000011613 */
[----:B------:R-:W-:Y:S02]  /*6f110*/  SHF.R.U32.HI R11, RZ, 0x8, R11 ;  /* 0x00000008ff0b7819 */ /* 0x000fe4000001160b */
[----:B------:R-:W-:Y:S02]  /*6f120*/  LOP3.LUT R8, R8, 0xffff, RZ, 0xc0, !PT ;  /* 0x0000ffff08087812 */ /* 0x000fe400078ec0ff */
[----:B------:R-:W-:Y:S02]  /*6f130*/  LOP3.LUT R11, R11, 0xffff, RZ, 0xc0, !PT ;  /* 0x0000ffff0b0b7812 */ /* 0x000fe400078ec0ff */
[----:B------:R-:W-:Y:S02]  /*6f140*/  LOP3.LUT R19, R9, 0xffff, RZ, 0xc0, !PT ;  /* 0x0000ffff09137812 */ /* 0x000fe400078ec0ff */
[----:B------:R-:W-:-:S02]  /*6f150*/  LOP3.LUT R18, R18, 0xffff, RZ, 0xc0, !PT ;  /* 0x0000ffff12127812 */ /* 0x000fc400078ec0ff */
[--C-:B------:R-:W-:Y:S02]  /*6f160*/  PRMT R9, R8, 0x3340, R0.reuse ;  /* 0x0000334008097816 */ /* 0x100fe40000000000 */
[----:B0-----:R-:W-:Y:S02]  /*6f170*/  PRMT R2, R19, 0x3340, R11 ;  /* 0x0000334013027816 */ /* 0x001fe4000000000b */
[----:B------:R-:W-:Y:S02]  /*6f180*/  PRMT R11, R18, 0x3340, R0 ;  /* 0x00003340120b7816 */ /* 0x000fe40000000000 */
[----:B------:R-:W-:Y:S02]  /*6f190*/  SHF.R.U32.HI R14, RZ, 0x8, R14 ;  /* 0x00000008ff0e7819 */ /* 0x000fe4000001160e */
[----:B------:R-:W-:Y:S01]  /*6f1a0*/  SHF.R.U32.HI R16, RZ, 0x8, R16 ;  /* 0x00000008ff107819 */ /* 0x000fe20000011610 */
[----:B------:R-:W-:Y:S01]  /*6f1b0*/  STL [R1+0x1f7c], R9 ;  /* 0x001f7c0901007387 */ /* 0x000fe20000100800 */
[----:B------:R-:W-:-:S02]  /*6f1c0*/  LOP3.LUT R14, R14, 0xffff, RZ, 0xc0, !PT ;  /* 0x0000ffff0e0e7812 */ /* 0x000fc400078ec0ff */
[----:B------:R-:W-:Y:S01]  /*6f1d0*/  LOP3.LUT R16, R16, 0xffff, RZ, 0xc0, !PT ;  /* 0x0000ffff10107812 */ /* 0x000fe200078ec0ff */
[----:B------:R-:W-:Y:S04]  /*6f1e0*/  STL [R1+0x1f78], R11 ;  /* 0x001f780b01007387 */ /* 0x000fe80000100800 */
[----:B------:R0:W-:Y:S01]  /*6f1f0*/  STL [R1+0x80], R2 ;  /* 0x0000800201007387 */ /* 0x0001e20000100800 */
[----:B------:R-:W-:Y:S02]  /*6f200*/  PRMT R3, R14, 0x3340, R16 ;  /* 0x000033400e037816 */ /* 0x000fe40000000010 */
[----:B------:R-:W-:-:S04]  /*6f210*/  SHF.R.U32.HI R17, RZ, 0x8, R17 ;  /* 0x00000008ff117819 */ /* 0x000fc80000011611 */
[----:B------:R-:W-:Y:S02]  /*6f220*/  LOP3.LUT R17, R17, 0xffff, RZ, 0xc0, !PT ;  /* 0x0000ffff11117812 */ /* 0x000fe400078ec0ff */
[----:B--2---:R-:W-:Y:S02]  /*6f230*/  SHF.R.U32.HI R6, RZ, 0x8, R20 ;  /* 0x00000008ff067819 */ /* 0x004fe40000011614 */
[----:B---3--:R-:W-:Y:S02]  /*6f240*/  SHF.R.U32.HI R8, RZ, 0x8, R23 ;  /* 0x00000008ff087819 */ /* 0x008fe40000011617 */
[----:B------:R-:W-:Y:S02]  /*6f250*/  LOP3.LUT R6, R6, 0xffff, RZ, 0xc0, !PT ;  /* 0x0000ffff06067812 */ /* 0x000fe400078ec0ff */
[----:B------:R-:W-:-:S04]  /*6f260*/  LOP3.LUT R8, R8, 0xffff, RZ, 0xc0, !PT ;  /* 0x0000ffff08087812 */ /* 0x000fc800078ec0ff */
[----:B0-----:R-:W-:-:S05]  /*6f270*/  PRMT R2, R6, 0x3340, R8 ;  /* 0x0000334006027816 */ /* 0x001fca0000000008 */
[----:B------:R0:W-:Y:S04]  /*6f280*/  STL [R1+0x10], R2 ;  /* 0x0000100201007387 */ /* 0x0001e80000100800 */
[----:B------:R-:W2:Y:S04]  /*6f290*/  LDL.LU R9, [R1+0x138] ;  /* 0x0001380001097983 */ /* 0x000ea80000300800 */
[----:B0-----:R-:W3:Y:S04]  /*6f2a0*/  LDL.LU R2, [R1+0x130] ;  /* 0x0001300001027983 */ /* 0x001ee80000300800 */
[----:B------:R0:W-:Y:S04]  /*6f2b0*/  STL [R1+0x20], R3 ;  /* 0x0000200301007387 */ /* 0x0001e80000100800 */
[----:B------:R-:W3:Y:S01]  /*6f2c0*/  LDL.LU R28, [R1+0x124] ;  /* 0x00012400011c7983 */ /* 0x000ee20000300800 */
[----:B------:R-:W-:-:S03]  /*6f2d0*/  PRMT R6, R17, 0x3340, R0 ;  /* 0x0000334011067816 */ /* 0x000fc60000000000 */
[----:B------:R-:W3:Y:S01]  /*6f2e0*/  LDL.LU R20, [R1+0x10c] ;  /* 0x00010c0001147983 */ /* 0x000ee20000300800 */
[----:B----4-:R-:W-:-:S03]  /*6f2f0*/  SHF.R.U32.HI R17, RZ, 0x8, R15 ;  /* 0x00000008ff117819 */ /* 0x010fc6000001160f */
[----:B------:R-:W4:Y:S01]  /*6f300*/  LDL.LU R23, [R1+0x104] ;  /* 0x0001040001177983 */ /* 0x000f220000300800 */
[----:B------:R-:W-:Y:S02]  /*6f310*/  SHF.R.U32.HI R16, RZ, 0x8, R13 ;  /* 0x00000008ff107819 */ /* 0x000fe4000001160d */
[----:B------:R-:W-:Y:S02]  /*6f320*/  LOP3.LUT R17, R17, 0xffff, RZ, 0xc0, !PT ;  /* 0x0000ffff11117812 */ /* 0x000fe400078ec0ff */
[----:B------:R-:W-:Y:S02]  /*6f330*/  LOP3.LUT R16, R16, 0xffff, RZ, 0xc0, !PT ;  /* 0x0000ffff10107812 */ /* 0x000fe400078ec0ff */
[----:B------:R-:W-:Y:S02]  /*6f340*/  SHF.R.U32.HI R4, RZ, 0x8, R22 ;  /* 0x00000008ff047819 */ /* 0x000fe40000011616 */
[----:B------:R-:W4:Y:S01]  /*6f350*/  LDL.LU R22, [R1+0x100] ;  /* 0x0001000001167983 */ /* 0x000f220000300800 */
[----:B------:R-:W-:-:S02]  /*6f360*/  SHF.R.U32.HI R14, RZ, 0x8, R7 ;  /* 0x00000008ff0e7819 */ /* 0x000fc40000011607 */
[----:B------:R-:W-:Y:S01]  /*6f370*/  PRMT R7, R17, 0x3340, R16 ;  /* 0x0000334011077816 */ /* 0x000fe20000000010 */
[----:B------:R-:W4:Y:S04]  /*6f380*/  LDL.LU R11, [R1+0x58] ;  /* 0x00005800010b7983 */ /* 0x000f280000300800 */
[----:B0-----:R-:W4:Y:S04]  /*6f390*/  LDL.LU R3, [R1+0x50] ;  /* 0x0000500001037983 */ /* 0x001f280000300800 */
[----:B------:R0:W-:Y:S04]  /*6f3a0*/  STL [R1+0x14], R7 ;  /* 0x0000140701007387 */ /* 0x0001e80000100800 */
[----:B------:R-:W4:Y:S04]  /*6f3b0*/  LDL.LU R15, [R1+0x34] ;  /* 0x00003400010f7983 */ /* 0x000f280000300800 */
[----:B------:R-:W4:Y:S04]  /*6f3c0*/  LDL.LU R13, [R1+0x118] ;  /* 0x00011800010d7983 */ /* 0x000f280000300800 */
[----:B0-----:R-:W4:Y:S01]  /*6f3d0*/  LDL.LU R7, [R1+0x3c] ;  /* 0x00003c0001077983 */ /* 0x001f220000300800 */
[----:B------:R-:W-:-:S02]  /*6f3e0*/  SHF.R.U32.HI R8, RZ, 0x8, R12 ;  /* 0x00000008ff087819 */ /* 0x000fc4000001160c */
[----:B------:R-:W-:Y:S02]  /*6f3f0*/  SHF.R.U32.HI R12, RZ, 0x8, R21 ;  /* 0x00000008ff0c7819 */ /* 0x000fe40000011615 */
[----:B------:R-:W4:Y:S01]  /*6f400*/  LDL.LU R21, [R1+0x54] ;  /* 0x0000540001157983 */ /* 0x000f220000300800 */
[----:B------:R-:W-:Y:S02]  /*6f410*/  SHF.R.U32.HI R10, RZ, 0x8, R10 ;  /* 0x00000008ff0a7819 */ /* 0x000fe4000001160a */
[----:B------:R-:W-:Y:S02]  /*6f420*/  LOP3.LUT R12, R12, 0xffff, RZ, 0xc0, !PT ;  /* 0x0000ffff0c0c7812 */ /* 0x000fe400078ec0ff */
[----:B------:R-:W-:Y:S02]  /*6f430*/  LOP3.LUT R10, R10, 0xffff, RZ, 0xc0, !PT ;  /* 0x0000ffff0a0a7812 */ /* 0x000fe400078ec0ff */
[----:B------:R-:W-:Y:S02]  /*6f440*/  LOP3.LUT R8, R8, 0xffff, RZ, 0xc0, !PT ;  /* 0x0000ffff08087812 */ /* 0x000fe400078ec0ff */
[----:B------:R-:W-:-:S02]  /*6f450*/  LOP3.LUT R14, R14, 0xffff, RZ, 0xc0, !PT ;  /* 0x0000ffff0e0e7812 */ /* 0x000fc400078ec0ff */
[--C-:B------:R-:W-:Y:S02]  /*6f460*/  PRMT R10, R10, 0x3340, R0.reuse ;  /* 0x000033400a0a7816 */ /* 0x100fe40000000000 */
[----:B------:R-:W-:Y:S02]  /*6f470*/  PRMT R12, R12, 0x3340, R0 ;  /* 0x000033400c0c7816 */ /* 0x000fe40000000000 */
[----:B------:R-:W-:Y:S01]  /*6f480*/  PRMT R8, R14, 0x3340, R8 ;  /* 0x000033400e087816 */ /* 0x000fe20000000008 */
[----:B------:R-:W-:Y:S04]  /*6f490*/  STL [R1+0x1f74], R10 ;  /* 0x001f740a01007387 */ /* 0x000fe80000100800 */
[----:B------:R-:W-:Y:S04]  /*6f4a0*/  STL [R1+0x1f70], R12 ;  /* 0x001f700c01007387 */ /* 0x000fe80000100800 */
[----:B------:R0:W-:Y:S01]  /*6f4b0*/  STL [R1+0x18], R8 ;  /* 0x0000180801007387 */ /* 0x0001e20000100800 */
[----:B--2---:R-:W-:-:S02]  /*6f4c0*/  SHF.R.U32.HI R19, RZ, 0x8, R9 ;  /* 0x00000008ff137819 */ /* 0x004fc40000011609 */
[----:B---3--:R-:W-:Y:S02]  /*6f4d0*/  SHF.R.U32.HI R18, RZ, 0x8, R2 ;  /* 0x00000008ff127819 */ /* 0x008fe40000011602 */
[----:B------:R-:W-:Y:S02]  /*6f4e0*/  LOP3.LUT R19, R19, 0xffff, RZ, 0xc0, !PT ;  /* 0x0000ffff13137812 */ /* 0x000fe400078ec0ff */
[----:B------:R-:W-:Y:S02]  /*6f4f0*/  LOP3.LUT R18, R18, 0xffff, RZ, 0xc0, !PT ;  /* 0x0000ffff12127812 */ /* 0x000fe400078ec0ff */
[----:B------:R-:W-:Y:S02]  /*6f500*/  SHF.R.U32.HI R17, RZ, 0x8, R28 ;  /* 0x00000008ff117819 */ /* 0x000fe4000001161c */
[----:B------:R-:W-:Y:S02]  /*6f510*/  PRMT R9, R19, 0x3340, R18 ;  /* 0x0000334013097816 */ /* 0x000fe40000000012 */
[----:B------:R-:W-:-:S02]  /*6f520*/  LOP3.LUT R17, R17, 0xffff, RZ, 0xc0, !PT ;  /* 0x0000ffff11117812 */ /* 0x000fc400078ec0ff */
[----:B------:R-:W-:Y:S02]  /*6f530*/  SHF.R.U32.HI R16, RZ, 0x8, R20 ;  /* 0x00000008ff107819 */ /* 0x000fe40000011614 */
[----:B------:R-:W-:Y:S01]  /*6f540*/  PRMT R2, R17, 0x3340, R0 ;  /* 0x0000334011027816 */ /* 0x000fe20000000000 */
[----:B------:R-:W2:Y:S01]  /*6f550*/  LDL.LU R20, [R1+0x140] ;  /* 0x0001400001147983 */ /* 0x000ea20000300800 */
[----:B----4-:R-:W-:-:S03]  /*6f560*/  SHF.R.U32.HI R14, RZ, 0x8, R23 ;  /* 0x00000008ff0e7819 */ /* 0x010fc60000011617 */
[----:B------:R1:W-:Y:S01]  /*6f570*/  STL [R1+0x2c], R9 ;  /* 0x00002c0901007387 */ /* 0x0003e20000100800 */
[----:B------:R-:W-:Y:S02]  /*6f580*/  LOP3.LUT R14, R14, 0xffff, RZ, 0xc0, !PT ;  /* 0x0000ffff0e0e7812 */ /* 0x000fe400078ec0ff */
[----:B------:R-:W-:Y:S02]  /*6f590*/  LOP3.LUT R16, R16, 0xffff, RZ, 0xc0, !PT ;  /* 0x0000ffff10107812 */ /* 0x000fe400078ec0ff */
[----:B0-----:R-:W-:Y:S01]  /*6f5a0*/  SHF.R.U32.HI R8, RZ, 0x8, R22 ;  /* 0x00000008ff087819 */ /* 0x001fe20000011616 */
[----:B-1----:R-:W3:Y:S04]  /*6f5b0*/  LDL.LU R9, [R1+0x12c] ;  /* 0x00012c0001097983 */ /* 0x002ee80000300800 */
[----:B------:R0:W-:Y:S01]  /*6f5c0*/  STL [R1+0xc], R2 ;  /* 0x00000c0201007387 */ /* 0x0001e20000100800 */
[----:B------:R-:W-:-:S02]  /*6f5d0*/  SHF.R.U32.HI R19, RZ, 0x8, R11 ;  /* 0x00000008ff137819 */ /* 0x000fc4000001160b */
[----:B------:R-:W-:Y:S02]  /*6f5e0*/  SHF.R.U32.HI R18, RZ, 0x8, R3 ;  /* 0x00000008ff127819 */ /* 0x000fe40000011603 */
[----:B------:R-:W-:Y:S01]  /*6f5f0*/  LOP3.LUT R8, R8, 0xffff, RZ, 0xc0, !PT ;  /* 0x0000ffff08087812 */ /* 0x000fe200078ec0ff */
[----:B0-----:R-:W4:Y:S04]  /*6f600*/  LDL.LU R2, [R1+0x120] ;  /* 0x0001200001027983 */ /* 0x001f280000300800 */
[----:B------:R-:W4:Y:S04]  /*6f610*/  LDL.LU R28, [R1+0x108] ;  /* 0x00010800011c7983 */ /* 0x000f280000300800 */
[----:B------:R-:W4:Y:S04]  /*6f620*/  LDL.LU R23, [R1+0xe4] ;  /* 0x0000e40001177983 */ /* 0x000f280000300800 */
[----:B------:R-:W4:Y:S01]  /*6f630*/  LDL.LU R22, [R1+0xdc] ;  /* 0x0000dc0001167983 */ /* 0x000f220000300800 */
[----:B------:R-:W-:-:S02]  /*6f640*/  PRMT R10, R16, 0x3340, R14 ;  /* 0x00003340100a7816 */ /* 0x000fc4000000000e */
[----:B------:R-:W-:Y:S02]  /*6f650*/  LOP3.LUT R18, R18, 0xffff, RZ, 0xc0, !PT ;  /* 0x0000ffff12127812 */ /* 0x000fe400078ec0ff */
[----:B------:R-:W-:Y:S02]  /*6f660*/  LOP3.LUT R19, R19, 0xffff, RZ, 0xc0, !PT ;  /* 0x0000ffff13137812 */ /* 0x000fe400078ec0ff */
[----:B------:R-:W-:Y:S02]  /*6f670*/  PRMT R8, R8, 0x3340, R0 ;  /* 0x0000334008087816 */ /* 0x000fe40000000000 */
[----:B------:R-:W-:Y:S01]  /*6f680*/  SHF.R.U32.HI R16, RZ, 0x8, R7 ;  /* 0x00000008ff107819 */ /* 0x000fe20000011607 */
[----:B------:R0:W-:Y:S01]  /*6f690*/  STL [R1+0x84], R10 ;  /* 0x0000840a01007387 */ /* 0x0001e20000100800 */
[----:B------:R-:W-:-:S03]  /*6f6a0*/  PRMT R7, R19, 0x3340, R18 ;  /* 0x0000334013077816 */ /* 0x000fc60000000012 */
[----:B------:R1:W-:Y:S01]  /*6f6b0*/  STL [R1+0x8], R8 ;  /* 0x0000080801007387 */ /* 0x0003e20000100800 */
[----:B------:R-:W-:Y:S02]  /*6f6c0*/  SHF.R.U32.HI R14, RZ, 0x8, R15 ;  /* 0x00000008ff0e7819 */ /* 0x000fe4000001160f */
[----:B------:R-:W-:Y:S01]  /*6f6d0*/  SHF.R.U32.HI R17, RZ, 0x8, R13 ;  /* 0x00000008ff117819 */ /* 0x000fe2000001160d */
[----:B0-----:R-:W4:Y:S04]  /*6f6e0*/  LDL.LU R10, [R1+0xc4] ;  /* 0x0000c400010a7983 */ /* 0x001f280000300800 */
[----:B------:R-:W4:Y:S01]  /*6f6f0*/  LDL.LU R3, [R1+0x30] ;  /* 0x0000300001037983 */ /* 0x000f220000300800 */
[----:B-1----:R-:W-:-:S03]  /*6f700*/  SHF.R.U32.HI R8, RZ, 0x8, R21 ;  /* 0x00000008ff087819 */ /* 0x002fc60000011615 */
[----:B------:R0:W-:Y:S04]  /*6f710*/  STL [R1+0x38], R7 ;  /* 0x0000380701007387 */ /* 0x0001e80000100800 */
[----:B------:R-:W4:Y:S04]  /*6f720*/  LDL.LU R15, [R1+0x28] ;  /* 0x00002800010f7983 */ /* 0x000f280000300800 */
[----:B------:R-:W4:Y:S04]  /*6f730*/  LDL.LU R13, [R1+0xec] ;  /* 0x0000ec00010d7983 */ /* 0x000f280000300800 */
[----:B0-----:R-:W4:Y:S04]  /*6f740*/  LDL.LU R7, [R1+0x1c] ;  /* 0x00001c0001077983 */ /* 0x001f280000300800 */
[----:B------:R-:W4:Y:S01]  /*6f750*/  LDL.LU R21, [R1+0xcc] ;  /* 0x0000cc0001157983 */ /* 0x000f220000300800 */
[----:B------:R-:W-:-:S02]  /*6f760*/  LOP3.LUT R14, R14, 0xffff, RZ, 0xc0, !PT ;  /* 0x0000ffff0e0e7812 */ /* 0x000fc400078ec0ff */
[----:B------:R-:W-:Y:S02]  /*6f770*/  LOP3.LUT R16, R16, 0xffff, RZ, 0xc0, !PT ;  /* 0x0000ffff10107812 */ /* 0x000fe400078ec0ff */
[----:B------:R-:W-:Y:S02]  /*6f780*/  LOP3.LUT R17, R17, 0xffff, RZ, 0xc0, !PT ;  /* 0x0000ffff11117812 */ /* 0x000fe400078ec0ff */
[----:B------:R-:W-:Y:S02]  /*6f790*/  LOP3.LUT R8, R8, 0xffff, RZ, 0xc0, !PT ;  /* 0x0000ffff08087812 */ /* 0x000fe400078ec0ff */
[----:B------:R-:W-:Y:S02]  /*6f7a0*/  PRMT R14, R14, 0x3340, R0 ;  /* 0x000033400e0e7816 */ /* 0x000fe40000000000 */
[----:B------:R-:W-:Y:S02]  /*6f7b0*/  PRMT R11, R17, 0x3340, R16 ;  /* 0x00003340110b7816 */ /* 0x000fe40000000010 */
[----:B------:R-:W-:Y:S01]  /*6f7c0*/  PRMT R8, R8, 0x3340, R0 ;  /* 0x0000334008087816 */ /* 0x000fe20000000000 */
[----:B------:R-:W-:Y:S04]  /*6f7d0*/  STL [R1+0x1f5c], R14 ;  /* 0x001f5c0e01007387 */ /* 0x000fe80000100800 */
[----:B------:R0:W-:Y:S04]  /*6f7e0*/  STL [R1+0x7c], R11 ;  /* 0x00007c0b01007387 */ /* 0x0001e80000100800 */
[----:B------:R1:W-:Y:S04]  /*6f7f0*/  STL [R1+0x34], R8 ;  /* 0x0000340801007387 */ /* 0x0003e80000100800 */
[----:B0-----:R-:W4:Y:S01]  /*6f800*/  LDL.LU R11, [R1+0x144] ;  /* 0x00014400010b7983 */ /* 0x001f220000300800 */
[----:B--2---:R-:W-:-:S04]  /*6f810*/  SHF.R.U32.HI R20, RZ, 0x8, R20 ;  /* 0x00000008ff147819 */ /* 0x004fc80000011614 */
[----:B------:R-:W-:Y:S02]  /*6f820*/  LOP3.LUT R20, R20, 0xffff, RZ, 0xc0, !PT ;  /* 0x0000ffff14147812 */ /* 0x000fe400078ec0ff */
[----:B---3--:R-:W-:Y:S02]  /*6f830*/  SHF.R.U32.HI R19, RZ, 0x8, R9 ;  /* 0x00000008ff137819 */ /* 0x008fe40000011609 */
[----:B------:R-:W2:Y:S02]  /*6f840*/  LDL.LU R9, [R1+0x11c] ;  /* 0x00011c0001097983 */ /* 0x000ea40000300800 */
[----:B------:R-:W-:Y:S02]  /*6f850*/  LOP3.LUT R19, R19, 0xffff, RZ, 0xc0, !PT ;  /* 0x0000ffff13137812 */ /* 0x000fe400078ec0ff */
[----:B----4-:R-:W-:Y:S02]  /*6f860*/  SHF.R.U32.HI R18, RZ, 0x8, R2 ;  /* 0x00000008ff127819 */ /* 0x010fe40000011602 */
[----:B------:R-:W3:Y:S01]  /*6f870*/  LDL.LU R2, [R1+0x110] ;  /* 0x0001100001027983 */ /* 0x000ee20000300800 */
[----:B------:R-:W-:-:S03]  /*6f880*/  SHF.R.U32.HI R17, RZ, 0x8, R28 ;  /* 0x00000008ff117819 */ /* 0x000fc6000001161c */
[----:B------:R-:W4:Y:S01]  /*6f890*/  LDL.LU R28, [R1+0xe8] ;  /* 0x0000e800011c7983 */ /* 0x000f220000300800 */
[----:B------:R-:W-:-:S03]  /*6f8a0*/  SHF.R.U32.HI R16, RZ, 0x8, R23 ;  /* 0x00000008ff107819 */ /* 0x000fc60000011617 */
[----:B------:R-:W3:Y:S01]  /*6f8b0*/  LDL.LU R23, [R1+0xd8] ;  /* 0x0000d80001177983 */ /* 0x000ee20000300800 */
[----:B-1----:R-:W-:-:S03]  /*6f8c0*/  SHF.R.U32.HI R8, RZ, 0x8, R22 ;  /* 0x00000008ff087819 */ /* 0x002fc60000011616 */
[----:B------:R-:W3:Y:S01]  /*6f8d0*/  LDL.LU R22, [R1+0xd4] ;  /* 0x0000d40001167983 */ /* 0x000ee20000300800 */
[----:B------:R-:W-:Y:S02]  /*6f8e0*/  LOP3.LUT R18, R18, 0xffff, RZ, 0xc0, !PT ;  /* 0x0000ffff12127812 */ /* 0x000fe400078ec0ff */
[----:B------:R-:W-:Y:S02]  /*6f8f0*/  LOP3.LUT R16, R16, 0xffff, RZ, 0xc0, !PT ;  /* 0x0000ffff10107812 */ /* 0x000fe400078ec0ff */
[----:B------:R-:W-:Y:S02]  /*6f900*/  LOP3.LUT R17, R17, 0xffff, RZ, 0xc0, !PT ;  /* 0x0000ffff11117812 */ /* 0x000fe400078ec0ff */
[----:B------:R-:W-:Y:S02]  /*6f910*/  LOP3.LUT R8, R8, 0xffff, RZ, 0xc0, !PT ;  /* 0x0000ffff08087812 */ /* 0x000fe400078ec0ff */
[----:B------:R-:W-:Y:S02]  /*6f920*/  PRMT R19, R20, 0x3340, R19 ;  /* 0x0000334014137816 */ /* 0x000fe40000000013 */
[----:B------:R-:W-:-:S02]  /*6f930*/  PRMT R14, R18, 0x3340, R0 ;  /* 0x00003340120e7816 */ /* 0x000fc40000000000 */
[----:B------:R-:W-:Y:S02]  /*6f940*/  PRMT R12, R17, 0x3340, R16 ;  /* 0x00003340110c7816 */ /* 0x000fe40000000010 */
[----:B------:R-:W-:Y:S01]  /*6f950*/  PRMT R8, R8, 0x3340, R0 ;  /* 0x0000334008087816 */ /* 0x000fe20000000000 */
[----:B------:R0:W-:Y:S04]  /*6f960*/  STL [R1+0x70], R19 ;  /* 0x0000701301007387 */ /* 0x0001e80000100800 */
[----:B------:R-:W-:Y:S04]  /*6f970*/  STL [R1+0x44], R14 ;  /* 0x0000440e01007387 */ /* 0x000fe80000100800 */
[----:B------:R-:W-:Y:S01]  /*6f980*/  STL [R1+0x74], R12 ;  /* 0x0000740c01007387 */ /* 0x000fe20000100800 */
[----:B0-----:R-:W-:-:S03]  /*6f990*/  SHF.R.U32.HI R19, RZ, 0x8, R3 ;  /* 0x00000008ff137819 */ /* 0x001fc60000011603 */
[----:B------:R0:W-:Y:S01]  /*6f9a0*/  STL [R1+0x40], R8 ;  /* 0x0000400801007387 */ /* 0x0001e20000100800 */
[----:B------:R-:W-:-:S03]  /*6f9b0*/  SHF.R.U32.HI R18, RZ, 0x8, R15 ;  /* 0x00000008ff127819 */ /* 0x000fc6000001160f */
[----:B------:R-:W3:Y:S04]  /*6f9c0*/  LDL.LU R3, [R1+0xb4] ;  /* 0x0000b40001037983 */ /* 0x000ee80000300800 */
[----:B------:R-:W3:Y:S01]  /*6f9d0*/  LDL.LU R15, [R1+0xac] ;  /* 0x0000ac00010f7983 */ /* 0x000ee20000300800 */
[----:B0-----:R-:W-:-:S03]  /*6f9e0*/  SHF.R.U32.HI R8, RZ, 0x8, R21 ;  /* 0x00000008ff087819 */ /* 0x001fc60000011615 */
[----:B------:R-:W3:Y:S01]  /*6f9f0*/  LDL.LU R21, [R1] ;  /* 0x0000000001157983 */ /* 0x000ee20000300800 */
[----:B------:R-:W-:-:S03]  /*6fa00*/  SHF.R.U32.HI R17, RZ, 0x8, R13 ;  /* 0x00000008ff117819 */ /* 0x000fc6000001160d */
[----:B------:R-:W3:Y:S01]  /*6fa10*/  LDL.LU R13, [R1+0xe0] ;  /* 0x0000e000010d7983 */ /* 0x000ee20000300800 */
[----:B------:R-:W-:-:S03]  /*6fa20*/  SHF.R.U32.HI R16, RZ, 0x8, R7 ;  /* 0x00000008ff107819 */ /* 0x000fc60000011607 */
[----:B------:R-:W3:Y:S01]  /*6fa30*/  LDL.LU R7, [R1+0xc0] ;  /* 0x0000c00001077983 */ /* 0x000ee20000300800 */
[----:B------:R-:W-:Y:S02]  /*6fa40*/  SHF.R.U32.HI R20, RZ, 0x8, R10 ;  /* 0x00000008ff147819 */ /* 0x000fe4000001160a */
[----:B------:R-:W-:Y:S02]  /*6fa50*/  LOP3.LUT R19, R19, 0xffff, RZ, 0xc0, !PT ;  /* 0x0000ffff13137812 */ /* 0x000fe400078ec0ff */
[----:B------:R-:W-:Y:S02]  /*6fa60*/  LOP3.LUT R20, R20, 0xffff, RZ, 0xc0, !PT ;  /* 0x0000ffff14147812 */ /* 0x000fe400078ec0ff */
[----:B------:R-:W-:Y:S02]  /*6fa70*/  LOP3.LUT R18, R18, 0xffff, RZ, 0xc0, !PT ;  /* 0x0000ffff12127812 */ /* 0x000fe400078ec0ff */
[----:B------:R-:W-:Y:S02]  /*6fa80*/  LOP3.LUT R16, R16, 0xffff, RZ, 0xc0, !PT ;  /* 0x0000ffff10107812 */ /* 0x000fe400078ec0ff */
[----:B------:R-:W-:-:S02]  /*6fa90*/  LOP3.LUT R17, R17, 0xffff, RZ, 0xc0, !PT ;  /* 0x0000ffff11117812 */ /* 0x000fc400078ec0ff */
[----:B------:R-:W-:Y:S02]  /*6faa0*/  LOP3.LUT R8, R8, 0xffff, RZ, 0xc0, !PT ;  /* 0x0000ffff08087812 */ /* 0x000fe400078ec0ff */
[----:B------:R-:W-:Y:S02]  /*6fab0*/  PRMT R14, R20, 0x3340, R19 ;  /* 0x00003340140e7816 */ /* 0x000fe40000000013 */
[----:B------:R-:W-:Y:S02]  /*6fac0*/  PRMT R12, R18, 0x3340, R0 ;  /* 0x00003340120c7816 */ /* 0x000fe40000000000 */
[----:B------:R-:W-:Y:S02]  /*6fad0*/  PRMT R10, R17, 0x3340, R16 ;  /* 0x00003340110a7816 */ /* 0x000fe40000000010 */
[----:B------:R-:W-:Y:S01]  /*6fae0*/  PRMT R8, R8, 0x3340, R0 ;  /* 0x0000334008087816 */ /* 0x000fe20000000000 */
[----:B------:R-:W-:Y:S04]  /*6faf0*/  STL [R1+0x6c], R14 ;  /* 0x00006c0e01007387 */ /* 0x000fe80000100800 */
[----:B------:R-:W-:Y:S04]  /*6fb00*/  STL [R1+0x30], R12 ;  /* 0x0000300c01007387 */ /* 0x000fe80000100800 */
[----:B------:R-:W-:Y:S04]  /*6fb10*/  STL [R1+0x78], R10 ;  /* 0x0000780a01007387 */ /* 0x000fe80000100800 */
[----:B------:R3:W-:Y:S01]  /*6fb20*/  STL [R1+0x50], R8 ;  /* 0x0000500801007387 */ /* 0x0007e20000100800 */
[----:B------:R-:W-:-:S04]  /*6fb30*/  SHF.R.U32.HI R19, RZ, 0x8, R11 ;  /* 0x00000008ff137819 */ /* 0x000fc8000001160b */
[----:B------:R-:W-:Y:S02]  /*6fb40*/  LOP3.LUT R19, R19, 0xffff, RZ, 0xc0, !PT ;  /* 0x0000ffff13137812 */ /* 0x000fe400078ec0ff */
[----:B--2---:R-:W-:-:S04]  /*6fb50*/  SHF.R.U32.HI R18, RZ, 0x8, R9 ;  /* 0x00000008ff127819 */ /* 0x004fc80000011609 */
[----:B------:R-:W-:Y:S02]  /*6fb60*/  LOP3.LUT R18, R18, 0xffff, RZ, 0xc0, !PT ;  /* 0x0000ffff12127812 */ /* 0x000fe400078ec0ff */
[----:B----4-:R-:W-:Y:S02]  /*6fb70*/  SHF.R.U32.HI R17, RZ, 0x8, R28 ;  /* 0x00000008ff117819 */ /* 0x010fe4000001161c */
[----:B---3--:R-:W-:Y:S02]  /*6fb80*/  SHF.R.U32.HI R8, RZ, 0x8, R23 ;  /* 0x00000008ff087819 */ /* 0x008fe40000011617 */
[----:B------:R-:W-:Y:S02]  /*6fb90*/  SHF.R.U32.HI R16, RZ, 0x8, R22 ;  /* 0x00000008ff107819 */ /* 0x000fe40000011616 */
[----:B------:R-:W2:Y:S04]  /*6fba0*/  LDL.LU R22, [R1+0x15c] ;  /* 0x00015c0001167983 */ /* 0x000ea80000300800 */
[----:B------:R-:W3:Y:S04]  /*6fbb0*/  LDL.LU R28, [R1+0x158] ;  /* 0x00015800011c7983 */ /* 0x000ee80000300800 */
[----:B------:R-:W4:Y:S01]  /*6fbc0*/  LDL.LU R23, [R1+0x154] ;  /* 0x0001540001177983 */ /* 0x000f220000300800 */
[----:B------:R-:W-:-:S02]  /*6fbd0*/  SHF.R.U32.HI R20, RZ, 0x8, R2 ;  /* 0x00000008ff147819 */ /* 0x000fc40000011602 */
        /* <DEDUP_REMOVED lines=8> */
[----:B------:R-:W-:Y:S01]  /*6fc60*/  STL [R1+0x68], R10 ;  /* 0x0000680a01007387 */ /* 0x000fe20000100800 */
[----:B------:R-:W-:Y:S02]  /*6fc70*/  SHF.R.U32.HI R20, RZ, 0x8, R3 ;  /* 0x00000008ff147819 */ /* 0x000fe40000011603 */
[----:B------:R-:W-:Y:S01]  /*6fc80*/  SHF.R.U32.HI R17, RZ, 0x8, R15 ;  /* 0x00000008ff117819 */ /* 0x000fe2000001160f */
[----:B------:R-:W-:Y:S01]  /*6fc90*/  STL [R1+0x4c], R9 ;  /* 0x00004c0901007387 */ /* 0x000fe20000100800 */
[----:B------:R-:W-:Y:S02]  /*6fca0*/  LOP3.LUT R20, R20, 0xffff, RZ, 0xc0, !PT ;  /* 0x0000ffff14147812 */ /* 0x000fe400078ec0ff */
[----:B------:R-:W-:-:S02]  /*6fcb0*/  LOP3.LUT R17, R17, 0xffff, RZ, 0xc0, !PT ;  /* 0x0000ffff11117812 */ /* 0x000fc400078ec0ff */
[----:B------:R-:W-:Y:S01]  /*6fcc0*/  SHF.R.U32.HI R21, RZ, 0x8, R21 ;  /* 0x00000008ff157819 */ /* 0x000fe20000011615 */
[----:B------:R-:W-:Y:S03]  /*6fcd0*/  STL [R1+0x1f38], R16 ;  /* 0x001f381001007387 */ /* 0x000fe60000100800 */
[----:B------:R-:W-:Y:S01]  /*6fce0*/  LOP3.LUT R21, R21, 0xffff, RZ, 0xc0, !PT ;  /* 0x0000ffff15157812 */ /* 0x000fe200078ec0ff */
[----:B------:R0:W-:Y:S01]  /*6fcf0*/  STL [R1+0x64], R2 ;  /* 0x0000640201007387 */ /* 0x0001e20000100800 */
[----:B------:R-:W-:Y:S02]  /*6fd00*/  SHF.R.U32.HI R18, RZ, 0x8, R13 ;  /* 0x00000008ff127819 */ /* 0x000fe4000001160d */
[----:B------:R-:W-:Y:S02]  /*6fd10*/  SHF.R.U32.HI R8, RZ, 0x8, R29 ;  /* 0x00000008ff087819 */ /* 0x000fe4000001161d */
[----:B0-----:R-:W-:-:S02]  /*6fd20*/  PRMT R2, R20, 0x3340, R17 ;  /* 0x0000334014027816 */ /* 0x001fc40000000011 */
[----:B------:R-:W-:Y:S02]  /*6fd30*/  PRMT R17, R21, 0x3340, R0 ;  /* 0x0000334015117816 */ /* 0x000fe40000000000 */
[----:B------:R-:W-:Y:S02]  /*6fd40*/  LOP3.LUT R8, R8, 0xffff, RZ, 0xc0, !PT ;  /* 0x0000ffff08087812 */ /* 0x000fe400078ec0ff */
[----:B------:R-:W-:Y:S01]  /*6fd50*/  LOP3.LUT R18, R18, 0xffff, RZ, 0xc0, !PT ;  /* 0x0000ffff12127812 */ /* 0x000fe200078ec0ff */
[----:B------:R-:W-:Y:S01]  /*6fd60*/  STL [R1+0x1f34], R17 ;  /* 0x001f341101007387 */ /* 0x000fe20000100800 */
[----:B------:R-:W-:-:S03]  /*6fd70*/  SHF.R.U32.HI R19, RZ, 0x8, R7 ;  /* 0x00000008ff137819 */ /* 0x000fc60000011607 */
[----:B------:R0:W-:Y:S01]  /*6fd80*/  STL [R1+0x60], R2 ;  /* 0x0000600201007387 */ /* 0x0001e20000100800 */
[----:B------:R-:W-:-:S03]  /*6fd90*/  PRMT R7, R18, 0x3340, R8 ;  /* 0x0000334012077816 */ /* 0x000fc60000000008 */
[----:B0-----:R-:W4:Y:S04]  /*6fda0*/  LDL.LU R2, [R1+0xa8] ;  /* 0x0000a80001027983 */ /* 0x001f280000300800 */
[----:B------:R-:W4:Y:S04]  /*6fdb0*/  LDL.LU R3, [R1+0xa0] ;  /* 0x0000a00001037983 */ /* 0x000f280000300800 */
[----:B------:R0:W-:Y:S04]  /*6fdc0*/  STL [R1+0x5c], R7 ;  /* 0x00005c0701007387 */ /* 0x0001e80000100800 */
[----:B------:R-:W4:Y:S04]  /*6fdd0*/  LDL.LU R15, [R1+0xc8] ;  /* 0x0000c800010f7983 */ /* 0x000f280000300800 */
[----:B------:R-:W4:Y:S04]  /*6fde0*/  LDL.LU R13, [R1+0x4] ;  /* 0x00000400010d7983 */ /* 0x000f280000300800 */
[----:B0-----:R-:W4:Y:S01]  /*6fdf0*/  LDL.LU R7, [R1+0xbc] ;  /* 0x0000bc0001077983 */ /* 0x001f220000300800 */
[----:B------:R-:W-:-:S04]  /*6fe00*/  LOP3.LUT R19, R19, 0xffff, RZ, 0xc0, !PT ;  /* 0x0000ffff13137812 */ /* 0x000fc800078ec0ff */
[----:B------:R-:W-:Y:S02]  /*6fe10*/  PRMT R18, R19, 0x3340, R0 ;  /* 0x0000334013127816 */ /* 0x000fe40000000000 */
[----:B------:R-:W-:Y:S02]  /*6fe20*/  SHF.R.U32.HI R20, RZ, 0x8, R26 ;  /* 0x00000008ff147819 */ /* 0x000fe4000001161a */
[----:B------:R-:W-:Y:S02]  /*6fe30*/  SHF.R.U32.HI R8, RZ, 0x8, R25 ;  /* 0x00000008ff087819 */ /* 0x000fe40000011619 */
[----:B------:R-:W-:Y:S02]  /*6fe40*/  LOP3.LUT R20, R20, 0xffff, RZ, 0xc0, !PT ;  /* 0x0000ffff14147812 */ /* 0x000fe400078ec0ff */
[----:B------:R-:W-:Y:S01]  /*6fe50*/  LOP3.LUT R8, R8, 0xffff, RZ, 0xc0, !PT ;  /* 0x0000ffff08087812 */ /* 0x000fe200078ec0ff */
[----:B------:R-:W-:Y:S03]  /*6fe60*/  STL [R1+0x1f30], R18 ;  /* 0x001f301201007387 */ /* 0x000fe60000100800 */
[----:B------:R-:W-:-:S02]  /*6fe70*/  PRMT R8, R20, 0x3340, R8 ;  /* 0x0000334014087816 */ /* 0x000fc40000000008 */
[----:B------:R-:W-:-:S04]  /*6fe80*/  SHF.R.U32.HI R21, RZ, 0x8, R24 ;  /* 0x00000008ff157819 */ /* 0x000fc80000011618 */
[----:B------:R-:W-:-:S04]  /*6fe90*/  LOP3.LUT R21, R21, 0xffff, RZ, 0xc0, !PT ;  /* 0x0000ffff15157812 */ /* 0x000fc800078ec0ff */
[----:B------:R-:W-:Y:S02]  /*6fea0*/  PRMT R20, R21, 0x3340, R0 ;  /* 0x0000334015147816 */ /* 0x000fe40000000000 */
[----:B--2---:R-:W-:Y:S02]  /*6feb0*/  SHF.R.U32.HI R22, RZ, 0x8, R22 ;  /* 0x00000008ff167819 */ /* 0x004fe40000011616 */
[----:B---3--:R-:W-:Y:S02]  /*6fec0*/  SHF.R.U32.HI R19, RZ, 0x8, R28 ;  /* 0x00000008ff137819 */ /* 0x008fe4000001161c */
[----:B----4-:R-:W-:Y:S02]  /*6fed0*/  SHF.R.U32.HI R23, RZ, 0x8, R23 ;  /* 0x00000008ff177819 */ /* 0x010fe40000011617 */
[----:B------:R-:W-:Y:S02]  /*6fee0*/  LOP3.LUT R19, R19, 0xffff, RZ, 0xc0, !PT ;  /* 0x0000ffff13137812 */ /* 0x000fe400078ec0ff */
[----:B------:R-:W-:-:S02]  /*6fef0*/  LOP3.LUT R22, R22, 0xffff, RZ, 0xc0, !PT ;  /* 0x0000ffff16167812 */ /* 0x000fc400078ec0ff */
[----:B------:R-:W-:Y:S02]  /*6ff00*/  LOP3.LUT R23, R23, 0xffff, RZ, 0xc0, !PT ;  /* 0x0000ffff17177812 */ /* 0x000fe400078ec0ff */
[----:B------:R-:W-:Y:S02]  /*6ff10*/  PRMT R9, R22, 0x3340, R19 ;  /* 0x0000334016097816 */ /* 0x000fe40000000013 */
[----:B------:R-:W-:-:S05]  /*6ff20*/  PRMT R19, R23, 0x3340, R0 ;  /* 0x0000334017137816 */ /* 0x000fca0000000000 */
[----:B------:R-:W-:Y:S04]  /*6ff30*/  STL [R1+0x1f2c], R19 ;  /* 0x001f2c1301007387 */ /* 0x000fe80000100800 */
[----:B------:R0:W-:Y:S04]  /*6ff40*/  STL [R1+0x58], R9 ;  /* 0x0000580901007387 */ /* 0x0001e80000100800 */
[----:B------:R-:W2:Y:S04]  /*6ff50*/  LDL.LU R16, [R1+0x170] ;  /* 0x0001700001107983 */ /* 0x000ea80000300800 */
[----:B------:R-:W3:Y:S04]  /*6ff60*/  LDL.LU R14, [R1+0x16c] ;  /* 0x00016c00010e7983 */ /* 0x000ee80000300800 */
[----:B------:R1:W-:Y:S04]  /*6ff70*/  STL [R1+0x54], R8 ;  /* 0x0000540801007387 */ /* 0x0003e80000100800 */
[----:B------:R-:W4:Y:S04]  /*6ff80*/  LDL.LU R12, [R1+0x168] ;  /* 0x00016800010c7983 */ /* 0x000f280000300800 */
[----:B------:R-:W4:Y:S04]  /*6ff90*/  LDL.LU R10, [R1+0xb8] ;  /* 0x0000b800010a7983 */ /* 0x000f280000300800 */
[----:B------:R-:W4:Y:S04]  /*6ffa0*/  LDL.LU R11, [R1+0xb0] ;  /* 0x0000b000010b7983 */ /* 0x000f280000300800 */
[----:B------:R-:W4:Y:S04]  /*6ffb0*/  LDL.LU R28, [R1+0xa4] ;  /* 0x0000a400011c7983 */ /* 0x000f280000300800 */
[----:B------:R-:W-:Y:S04]  /*6ffc0*/  STL [R1+0x1f28], R20 ;  /* 0x001f281401007387 */ /* 0x000fe80000100800 */
[----:B0-----:R-:W4:Y:S01]  /*6ffd0*/  LDL.LU R9, [R1+0x150] ;  /* 0x0001500001097983 */ /* 0x001f220000300800 */
[----:B------:R-:W-:-:S03]  /*6ffe0*/  SHF.R.U32.HI R24, RZ, 0x8, R2 ;  /* 0x00000008ff187819 */ /* 0x000fc60000011602 */
[----:B------:R-:W4:Y:S01]  /*6fff0*/  LDL.LU R2, [R1+0x148] ;  /* 0x0001480001027983 */ /* 0x000f220000300800 */
[----:B------:R-:W-:-:S03]  /*70000*/  SHF.R.U32.HI R21, RZ, 0x8, R3 ;  /* 0x00000008ff157819 */ /* 0x000fc60000011603 */
[----:B------:R-:W4:Y:S01]  /*70010*/  LDL.LU R3, [R1+0xd0] ;  /* 0x0000d00001037983 */ /* 0x000f220000300800 */
[----:B------:R-:W-:-:S03]  /*70020*/  SHF.R.U32.HI R22, RZ, 0x8, R15 ;  /* 0x00000008ff167819 */ /* 0x000fc6000001160f */
[----:B------:R-:W4:Y:S01]  /*70030*/  LDL.LU R15, [R1+0x164] ;  /* 0x00016400010f7983 */ /* 0x000f220000300800 */
[----:B-1----:R-:W-:-:S03]  /*70040*/  SHF.R.U32.HI R8, RZ, 0x8, R13 ;  /* 0x00000008ff087819 */ /* 0x002fc6000001160d */
[----:B------:R-:W4:Y:S01]  /*70050*/  LDL.LU R13, [R1+0x160] ;  /* 0x00016000010d7983 */ /* 0x000f220000300800 */
[----:B------:R-:W-:-:S03]  /*70060*/  SHF.R.U32.HI R23, RZ, 0x8, R7 ;  /* 0x00000008ff177819 */ /* 0x000fc60000011607 */
[----:B------:R-:W4:Y:S01]  /*70070*/  LDL.LU R7, [R1+0x14c] ;  /* 0x00014c0001077983 */ /* 0x000f220000300800 */
        /* <DEDUP_REMOVED lines=15> */
[----:B--2---:R-:W-:-:S02]  /*70170*/  SHF.R.U32.HI R26, RZ, 0x8, R16 ;  /* 0x00000008ff1a7819 */ /* 0x004fc40000011610 */
[----:B---3--:R-:W-:Y:S02]  /*70180*/  SHF.R.U32.HI R23, RZ, 0x8, R14 ;  /* 0x00000008ff177819 */ /* 0x008fe4000001160e */
[----:B------:R-:W-:Y:S02]  /*70190*/  LOP3.LUT R26, R26, 0xffff, RZ, 0xc0, !PT ;  /* 0x0000ffff1a1a7812 */ /* 0x000fe400078ec0ff */
[----:B------:R-:W-:Y:S02]  /*701a0*/  LOP3.LUT R23, R23, 0xffff, RZ, 0xc0, !PT ;  /* 0x0000ffff17177812 */ /* 0x000fe400078ec0ff */
[----:B----4-:R-:W-:Y:S02]  /*701b0*/  SHF.R.U32.HI R27, RZ, 0x8, R12 ;  /* 0x00000008ff1b7819 */ /* 0x010fe4000001160c */
[----:B------:R-:W-:Y:S02]  /*701c0*/  SHF.R.U32.HI R24, RZ, 0x8, R10 ;  /* 0x00000008ff187819 */ /* 0x000fe4000001160a */
[----:B0-----:R-:W-:-:S02]  /*701d0*/  SHF.R.U32.HI R8, RZ, 0x8, R11 ;  /* 0x00000008ff087819 */ /* 0x001fc4000001160b */
[----:B------:R-:W-:Y:S02]  /*701e0*/  SHF.R.U32.HI R25, RZ, 0x8, R28 ;  /* 0x00000008ff197819 */ /* 0x000fe4000001161c */
[----:B------:R-:W-:Y:S02]  /*701f0*/  LOP3.LUT R8, R8, 0xffff, RZ, 0xc0, !PT ;  /* 0x0000ffff08087812 */ /* 0x000fe400078ec0ff */
[----:B------:R-:W-:Y:S02]  /*70200*/  LOP3.LUT R24, R24, 0xffff, RZ, 0xc0, !PT ;  /* 0x0000ffff18187812 */ /* 0x000fe400078ec0ff */
[----:B------:R-:W-:Y:S02]  /*70210*/  LOP3.LUT R27, R27, 0xffff, RZ, 0xc0, !PT ;  /* 0x0000ffff1b1b7812 */ /* 0x000fe400078ec0ff */
[----:B------:R-:W-:Y:S02]  /*70220*/  LOP3.LUT R25, R25, 0xffff, RZ, 0xc0, !PT ;  /* 0x0000ffff19197812 */ /* 0x000fe400078ec0ff */
[----:B------:R-:W-:-:S02]  /*70230*/  PRMT R10, R26, 0x3340, R23 ;  /* 0x000033401a0a7816 */ /* 0x000fc40000000017 */
[----:B------:R-:W-:Y:S02]  /*70240*/  PRMT R28, R24, 0x3340, R8 ;  /* 0x00003340181c7816 */ /* 0x000fe40000000008 */
[--C-:B------:R-:W-:Y:S02]  /*70250*/  PRMT R23, R27, 0x3340, R0.reuse ;  /* 0x000033401b177816 */ /* 0x100fe40000000000 */
[----:B------:R-:W-:Y:S02]  /*70260*/  PRMT R24, R25, 0x3340, R0 ;  /* 0x0000334019187816 */ /* 0x000fe40000000000 */
[----:B------:R-:W-:Y:S02]  /*70270*/  SHF.R.U32.HI R27, RZ, 0x8, R9 ;  /* 0x00000008ff1b7819 */ /* 0x000fe40000011609 */
[----:B------:R-:W-:Y:S02]  /*70280*/  SHF.R.U32.HI R25, RZ, 0x8, R2 ;  /* 0x00000008ff197819 */ /* 0x000fe40000011602 */
[----:B------:R-:W-:-:S02]  /*70290*/  SHF.R.U32.HI R26, RZ, 0x8, R3 ;  /* 0x00000008ff1a7819 */ /* 0x000fc40000011603 */
[----:B------:R-:W-:Y:S02]  /*702a0*/  LOP3.LUT R25, R25, 0xffff, RZ, 0xc0, !PT ;  /* 0x0000ffff19197812 */ /* 0x000fe400078ec0ff */
[----:B------:R-:W-:Y:S02]  /*702b0*/  LOP3.LUT R27, R27, 0xffff, RZ, 0xc0, !PT ;  /* 0x0000ffff1b1b7812 */ /* 0x000fe400078ec0ff */
[----:B------:R-:W-:Y:S01]  /*702c0*/  LOP3.LUT R26, R26, 0xffff, RZ, 0xc0, !PT ;  /* 0x0000ffff1a1a7812 */ /* 0x000fe200078ec0ff */
[----:B------:R-:W-:Y:S01]  /*702d0*/  STL [R1+0x1f44], R23 ;  /* 0x001f441701007387 */ /* 0x000fe20000100800 */
[----:B------:R-:W-:Y:S02]  /*702e0*/  PRMT R25, R27, 0x3340, R25 ;  /* 0x000033401b197816 */ /* 0x000fe40000000019 */
[----:B------:R-:W-:Y:S01]  /*702f0*/  PRMT R26, R26, 0x3340, R0 ;  /* 0x000033401a1a7816 */ /* 0x000fe20000000000 */
[----:B------:R0:W-:Y:S01]  /*70300*/  STL [R1+0x28], R10 ;  /* 0x0000280a01007387 */ /* 0x0001e20000100800 */
[----:B------:R-:W-:-:S02]  /*70310*/  SHF.R.U32.HI R8, RZ, 0x8, R13 ;  /* 0x00000008ff087819 */ /* 0x000fc4000001160d */
[----:B------:R-:W-:Y:S01]  /*70320*/  SHF.R.U32.HI R29, RZ, 0x8, R15 ;  /* 0x00000008ff1d7819 */ /* 0x000fe2000001160f */
[----:B------:R-:W-:Y:S01]  /*70330*/  STL [R1+0x1f48], R28 ;  /* 0x001f481c01007387 */ /* 0x000fe20000100800 */
[----:B------:R-:W-:Y:S02]  /*70340*/  SHF.R.U32.HI R3, RZ, 0x8, R7 ;  /* 0x00000008ff037819 */ /* 0x000fe40000011607 */
[----:B------:R-:W-:Y:S01]  /*70350*/  LOP3.LUT R2, R8, 0xffff, RZ, 0xc0, !PT ;  /* 0x0000ffff08027812 */ /* 0x000fe200078ec0ff */
[----:B------:R-:W-:Y:S01]  /*70360*/  STL [R1+0x1f4c], R24 ;  /* 0x001f4c1801007387 */ /* 0x000fe20000100800 */
[----:B------:R-:W-:-:S03]  /*70370*/  LOP3.LUT R29, R29, 0xffff, RZ, 0xc0, !PT ;  /* 0x0000ffff1d1d7812 */ /* 0x000fc600078ec0ff */
[----:B------:R-:W-:Y:S01]  /*70380*/  STL [R1+0x1f50], R25 ;  /* 0x001f501901007387 */ /* 0x000fe20000100800 */
[----:B------:R-:W-:-:S03]  /*70390*/  LOP3.LUT R8, R3, 0xffff, RZ, 0xc0, !PT ;  /* 0x0000ffff03087812 */ /* 0x000fc600078ec0ff */
[----:B------:R-:W-:Y:S01]  /*703a0*/  STL [R1+0x1f54], R26 ;  /* 0x001f541a01007387 */ /* 0x000fe20000100800 */
[----:B------:R-:W-:-:S03]  /*703b0*/  PRMT R27, R29, 0x3340, R2 ;  /* 0x000033401d1b7816 */ /* 0x000fc60000000002 */
        /* <DEDUP_REMOVED lines=10> */
[----:B------:R-:W2:Y:S04]  /*70460*/  LDL.LU R14, [R1+0x84] ;  /* 0x00008400010e7983 */ /* 0x000ea80000300800 */
[----:B--2---:R0:W-:Y:S04]  /*70470*/  STL [R1+0x1f64], R14 ;  /* 0x001f640e01007387 */ /* 0x0041e80000100800 */
[----:B0-----:R-:W2:Y:S04]  /*70480*/  LDL.LU R14, [R1+0x2c] ;  /* 0x00002c00010e7983 */ /* 0x001ea80000300800 */
[----:B--2---:R0:W-:Y:S04]  /*70490*/  STL [R1+0x1f6c], R14 ;  /* 0x001f6c0e01007387 */ /* 0x0041e80000100800 */
[----:B0-----:R-:W2:Y:S04]  /*704a0*/  LDL.LU R14, [R1+0x18] ;  /* 0x00001800010e7983 */ /* 0x001ea80000300800 */
[----:B------:R0:W-:Y:S04]  /*704b0*/  STL [R1+0x1f58], R27 ;  /* 0x001f581b01007387 */ /* 0x0001e80000100800 */
[----:B0-----:R-:W3:Y:S04]  /*704c0*/  LDL.LU R27, [R1+0x38] ;  /* 0x00003800011b7983 */ /* 0x001ee80000300800 */
[----:B---3--:R0:W-:Y:S04]  /*704d0*/  STL [R1+0x1f60], R27 ;  /* 0x001f601b01007387 */ /* 0x0081e80000100800 */
[----:B0-----:R-:W3:Y:S01]  /*704e0*/  LDL.LU R27, [R1+0x8] ;  /* 0x00000800011b7983 */ /* 0x001ee20000300800 */
[----:B------:R-:W-:-:S02]  /*704f0*/  LOP3.LUT R4, R4, 0xffff, RZ, 0xc0, !PT ;  /* 0x0000ffff04047812 */ /* 0x000fc400078ec0ff */
[--C-:B------:R-:W-:Y:S02]  /*70500*/  PRMT R8, R8, 0x3340, R0.reuse ;  /* 0x0000334008087816 */ /* 0x100fe40000000000 */
[----:B------:R-:W-:Y:S02]  /*70510*/  PRMT R4, R4, 0x3340, R0 ;  /* 0x0000334004047816 */ /* 0x000fe40000000000 */
[----:B------:R-:W-:Y:S01]  /*70520*/  PRMT R5, R7, 0x5410, R5 ;  /* 0x0000541007057816 */ /* 0x000fe20000000005 */
[----:B---3--:R0:W-:Y:S04]  /*70530*/  STL [R1+0x1f68], R27 ;  /* 0x001f681b01007387 */ /* 0x0081e80000100800 */
[----:B0-----:R-:W3:Y:S04]  /*70540*/  LDL.LU R27, [R1+0xc] ;  /* 0x00000c00011b7983 */ /* 0x001ee80000300800 */
        /* <DEDUP_REMOVED lines=12> */
[----:B------:R0:W-:Y:S04]  /*70610*/  STL [R1+0x1ee0], R0 ;  /* 0x001ee00001007387 */ /* 0x0001e80000100800 */
[----:B0-----:R-:W2:Y:S04]  /*70620*/  LDL.LU R0, [R1+0x80] ;  /* 0x0000800001007983 */ /* 0x001ea80000300800 */
[----:B------:R-:W4:Y:S02]  /*70630*/  LDL.LU R7, [R1+0x1f90] ;  /* 0x001f900001077983 */ /* 0x000f240000300800 */
[----:B----4-:R-:W-:-:S02]  /*70640*/  PRMT R7, R13, 0x5410, R7 ;  /* 0x000054100d077816 */ /* 0x010fc40000000007 */
[----:B------:R-:W4:Y:S02]  /*70650*/  LDL.LU R13, [R1+0x1f8c] ;  /* 0x001f8c00010d7983 */ /* 0x000f240000300800 */
[----:B----4-:R-:W-:Y:S02]  /*70660*/  PRMT R13, R15, 0x5410, R13 ;  /* 0x000054100f0d7816 */ /* 0x010fe4000000000d */
[----:B------:R-:W4:Y:S02]  /*70670*/  LDL.LU R15, [R1+0x1f88] ;  /* 0x001f8800010f7983 */ /* 0x000f240000300800 */
[----:B----4-:R-:W-:Y:S02]  /*70680*/  PRMT R15, R3, 0x5410, R15 ;  /* 0x00005410030f7816 */ /* 0x010fe4000000000f */
[----:B------:R-:W4:Y:S02]  /*70690*/  LDL.LU R3, [R1+0x1f84] ;  /* 0x001f840001037983 */ /* 0x000f240000300800 */
[----:B----4-:R-:W-:-:S02]  /*706a0*/  PRMT R3, R2, 0x5410, R3 ;  /* 0x0000541002037816 */ /* 0x010fc40000000003 */
[----:B------:R-:W4:Y:S02]  /*706b0*/  LDL.LU R2, [R1+0x1f80] ;  /* 0x001f800001027983 */ /* 0x000f240000300800 */
[----:B----4-:R-:W-:Y:S02]  /*706c0*/  PRMT R2, R9, 0x5410, R2 ;  /* 0x0000541009027816 */ /* 0x010fe40000000002 */
[----:B------:R-:W4:Y:S02]  /*706d0*/  LDL.LU R9, [R1+0x1f7c] ;  /* 0x001f7c0001097983 */ /* 0x000f240000300800 */
[----:B----4-:R-:W-:Y:S02]  /*706e0*/  PRMT R9, R11, 0x5410, R9 ;  /* 0x000054100b097816 */ /* 0x010fe40000000009 */
[----:B------:R-:W2:Y:S01]  /*706f0*/  LDL.LU R11, [R1+0x1f78] ;  /* 0x001f7800010b7983 */ /* 0x000ea20000300800 */
[----:B------:R-:W-:Y:S02]  /*70700*/  PRMT R29, R29, 0x5410, R4 ;  /* 0x000054101d1d7816 */ /* 0x000fe40000000004 */
[----:B------:R-:W-:Y:S01]  /*70710*/  PRMT R6, R10, 0x5410, R6 ;  /* 0x000054100a067816 */ /* 0x000fe20000000006 */
[----:B------:R-:W4:Y:S01]  /*70720*/  LDL.LU R4, [R1+0x70] ;  /* 0x0000700001047983 */ /* 0x000f220000300800 */
[----:B--2---:R-:W-:-:S03]  /*70730*/  PRMT R11, R0, 0x5410, R11 ;  /* 0x00005410000b7816 */ /* 0x004fc6000000000b */
[----:B------:R-:W2:Y:S04]  /*70740*/  LDL.LU R0, [R1+0x2d8] ;  /* 0x0002d80001007983 */ /* 0x000ea80000300800 */
[----:B------:R-:W3:Y:S04]  /*70750*/  LDL.LU R10, [R1+0x1f74] ;  /* 0x001f7400010a7983 */ /* 0x000ee80000300800 */
[----:B------:R0:W-:Y:S04]  /*70760*/  STL [R1+0x10], R6 ;  /* 0x0000100601007387 */ /* 0x0001e80000100800 */
[----:B0-----:R-:W2:Y:S01]  /*70770*/  LDL.LU R6, [R1+0x28] ;  /* 0x0000280001067983 */ /* 0x001ea20000300800 */
[----:B---3--:R-:W-:-:S03]  /*70780*/  PRMT R10, R12, 0x5410, R10 ;  /* 0x000054100c0a7816 */ /* 0x008fc6000000000a */
[----:B------:R-:W3:Y:S04]  /*70790*/  LDL.LU R12, [R1+0x1f70] ;  /* 0x001f7000010c7983 */ /* 0x000ee80000300800 */
[----:B------:R0:W-:Y:S04]  /*707a0*/  STL [R1+0x14], R10 ;  /* 0x0000140a01007387 */ /* 0x0001e80000100800 */
[----:B0-----:R-:W2:Y:S01]  /*707b0*/  LDL.LU R10, [R1+0x74] ;  /* 0x00007400010a7983 */ /* 0x001ea20000300800 */
[----:B---3--:R-:W-:-:S03]  /*707c0*/  PRMT R12, R14, 0x5410, R12 ;  /* 0x000054100e0c7816 */ /* 0x008fc6000000000c */
[----:B------:R-:W3:Y:S04]  /*707d0*/  LDL.LU R14, [R1+0x1f6c] ;  /* 0x001f6c00010e7983 */ /* 0x000ee80000300800 */
[----:B------:R0:W-:Y:S04]  /*707e0*/  STL [R1+0x18], R12 ;  /* 0x0000180c01007387 */ /* 0x0001e80000100800 */
[----:B0-----:R-:W4:Y:S01]  /*707f0*/  LDL.LU R12, [R1+0x44] ;  /* 0x00004400010c7983 */ /* 0x001f220000300800 */
[----:B---3--:R-:W-:-:S03]  /*70800*/  PRMT R14, R14, 0x5410, R27 ;  /* 0x000054100e0e7816 */ /* 0x008fc6000000001b */
[----:B------:R-:W3:Y:S04]  /*70810*/  LDL.LU R27, [R1+0x1f68] ;  /* 0x001f6800011b7983 */ /* 0x000ee80000300800 */
[----:B------:R0:W-:Y:S04]  /*70820*/  STL [R1+0x20], R14 ;  /* 0x0000200e01007387 */ /* 0x0001e80000100800 */
[----:B0-----:R-:W3:Y:S02]  /*70830*/  LDL.LU R14, [R1+0x1f64] ;  /* 0x001f6400010e7983 */ /* 0x001ee40000300800 */
[----:B---3--:R-:W-:-:S02]  /*70840*/  PRMT R14, R14, 0x5410, R27 ;  /* 0x000054100e0e7816 */ /* 0x008fc4000000001b */
[----:B------:R-:W3:Y:S04]  /*70850*/  LDL.LU R27, [R1+0x1f60] ;  /* 0x001f6000011b7983 */ /* 0x000ee80000300800 */
[----:B------:R0:W-:Y:S04]  /*70860*/  STL [R1+0x24], R14 ;  /* 0x0000240e01007387 */ /* 0x0001e80000100800 */
[----:B0-----:R-:W3:Y:S02]  /*70870*/  LDL.LU R14, [R1+0x1f5c] ;  /* 0x001f5c00010e7983 */ /* 0x001ee40000300800 */
[----:B---3--:R-:W-:-:S02]  /*70880*/  PRMT R14, R27, 0x5410, R14 ;  /* 0x000054101b0e7816 */ /* 0x008fc4000000000e */
[----:B------:R-:W3:Y:S04]  /*70890*/  LDL.LU R27, [R1+0x1f58] ;  /* 0x001f5800011b7983 */ /* 0x000ee80000300800 */
[----:B------:R0:W-:Y:S04]  /*708a0*/  STL [R1+0x2c], R14 ;  /* 0x00002c0e01007387 */ /* 0x0001e80000100800 */
[----:B0-----:R-:W2:Y:S01]  /*708b0*/  LDL.LU R14, [R1+0x40] ;  /* 0x00004000010e7983 */ /* 0x001ea20000300800 */
[----:B------:R-:W-:Y:S02]  /*708c0*/  PRMT R25, R25, 0x5410, R26 ;  /* 0x0000541019197816 */ /* 0x000fe4000000001a */
[----:B----4-:R-:W-:Y:S01]  /*708d0*/  PRMT R4, R4, 0x5410, R12 ;  /* 0x0000541004047816 */ /* 0x010fe2000000000c */
[----:B------:R-:W4:Y:S04]  /*708e0*/  LDL.LU R26, [R1+0x1f54] ;  /* 0x001f5400011a7983 */ /* 0x000f280000300800 */
[----:B------:R0:W-:Y:S01]  /*708f0*/  STL [R1+0x38], R25 ;  /* 0x0000381901007387 */ /* 0x0001e20000100800 */
[----:B------:R-:W-:-:S02]  /*70900*/  PRMT R28, R28, 0x5410, R24 ;  /* 0x000054101c1c7816 */ /* 0x000fc40000000018 */
[----:B------:R-:W-:Y:S01]  /*70910*/  PRMT R22, R22, 0x5410, R23 ;  /* 0x0000541016167816 */ /* 0x000fe20000000017 */
[----:B0-----:R-:W4:Y:S04]  /*70920*/  LDL.LU R25, [R1+0x1f50] ;  /* 0x001f500001197983 */ /* 0x001f280000300800 */
[----:B------:R-:W3:Y:S04]  /*70930*/  LDL.LU R12, [R1+0x2dc] ;  /* 0x0002dc00010c7983 */ /* 0x000ee80000300800 */
[----:B------:R0:W-:Y:S01]  /*70940*/  STL [R1+0x70], R4 ;  /* 0x0000700401007387 */ /* 0x0001e20000100800 */
[----:B------:R-:W-:-:S03]  /*70950*/  PRMT R16, R16, 0x5410, R21 ;  /* 0x0000541010107816 */ /* 0x000fc60000000015 */
[----:B0-----:R-:W3:Y:S01]  /*70960*/  LDL.LU R4, [R1+0x22c] ;  /* 0x00022c0001047983 */ /* 0x001ee20000300800 */
[----:B--2---:R-:W-:-:S03]  /*70970*/  PRMT R10, R10, 0x5410, R14 ;  /* 0x000054100a0a7816 */ /* 0x004fc6000000000e */
[----:B------:R-:W2:Y:S04]  /*70980*/  LDL.LU R14, [R1+0x1f0] ;  /* 0x0001f000010e7983 */ /* 0x000ea80000300800 */
[----:B------:R0:W-:Y:S04]  /*70990*/  STL [R1+0x74], R10 ;  /* 0x0000740a01007387 */ /* 0x0001e80000100800 */
[----:B0-----:R-:W2:Y:S04]  /*709a0*/  LDL.LU R10, [R1+0x1dc] ;  /* 0x0001dc00010a7983 */ /* 0x001ea80000300800 */
[----:B------:R-:W4:Y:S04]  /*709b0*/  LDL.LU R24, [R1+0x1f4c] ;  /* 0x001f4c0001187983 */ /* 0x000f280000300800 */
[----:B------:R0:W-:Y:S04]  /*709c0*/  STL [R1+0x30], R28 ;  /* 0x0000301c01007387 */ /* 0x0001e80000100800 */
[----:B0-----:R-:W4:Y:S04]  /*709d0*/  LDL.LU R28, [R1+0x1f48] ;  /* 0x001f4800011c7983 */ /* 0x001f280000300800 */
[----:B------:R-:W3:Y:S04]  /*709e0*/  LDL.LU R23, [R1+0x1f44] ;  /* 0x001f440001177983 */ /* 0x000ee80000300800 */
[----:B------:R0:W-:Y:S04]  /*709f0*/  STL [R1+0x78], R22 ;  /* 0x0000781601007387 */ /* 0x0001e80000100800 */
[----:B0-----:R-:W2:Y:S04]  /*70a00*/  LDL.LU R22, [R1+0x1f40] ;  /* 0x001f400001167983 */ /* 0x001ea80000300800 */
[----:B------:R-:W4:Y:S04]  /*70a10*/  LDL.LU R21, [R1+0x1f3c] ;  /* 0x001f3c0001157983 */ /* 0x000f280000300800 */
[----:B------:R0:W-:Y:S04]  /*70a20*/  STL [R1+0x7c], R16 ;  /* 0x00007c1001007387 */ /* 0x0001e80000100800 */
[----:B0-----:R-:W3:Y:S02]  /*70a30*/  LDL.LU R16, [R1+0x1f38] ;  /* 0x001f380001107983 */ /* 0x001ee40000300800 */
[----:B---3--:R-:W-:-:S02]  /*70a40*/  PRMT R16, R17, 0x5410, R16 ;  /* 0x0000541011107816 */ /* 0x008fc40000000010 */
[----:B------:R-:W3:Y:S02]  /*70a50*/  LDL.LU R17, [R1+0x1f34] ;  /* 0x001f340001117983 */ /* 0x000ee40000300800 */
[----:B---3--:R-:W-:Y:S02]  /*70a60*/  PRMT R17, R18, 0x5410, R17 ;  /* 0x0000541012117816 */ /* 0x008fe40000000011 */
[----:B------:R-:W3:Y:S02]  /*70a70*/  LDL.LU R18, [R1+0x1f30] ;  /* 0x001f300001127983 */ /* 0x000ee40000300800 */
[----:B---3--:R-:W-:Y:S02]  /*70a80*/  PRMT R18, R19, 0x5410, R18 ;  /* 0x0000541013127816 */ /* 0x008fe40000000012 */
[----:B------:R-:W3:Y:S02]  /*70a90*/  LDL.LU R19, [R1+0x1f2c] ;  /* 0x001f2c0001137983 */ /* 0x000ee40000300800 */
[----:B---3--:R-:W-:-:S02]  /*70aa0*/  PRMT R19, R20, 0x5410, R19 ;  /* 0x0000541014137816 */ /* 0x008fc40000000013 */
[----:B------:R-:W3:Y:S04]  /*70ab0*/  LDL.LU R20, [R1+0x1f28] ;  /* 0x001f280001147983 */ /* 0x000ee80000300800 */
[----:B------:R0:W-:Y:S04]  /*70ac0*/  STL.64 [R1+0x1f00], R18 ;  /* 0x001f001201007387 */ /* 0x0001e80000100a00 */
[----:B0-----:R-:W4:Y:S04]  /*70ad0*/  LDL.LU R18, [R1+0x48] ;  /* 0x0000480001127983 */ /* 0x001f280000300800 */
[----:B------:R-:W2:Y:S04]  /*70ae0*/  LDL.LU R19, [R1+0x3c] ;  /* 0x00003c0001137983 */ /* 0x000ea80000300800 */
[----:B------:R0:W-:Y:S04]  /*70af0*/  STL.64 [R1+0x1ef8], R16 ;  /* 0x001ef81001007387 */ /* 0x0001e80000100a00 */
[----:B0-----:R-:W3:Y:S01]  /*70b00*/  LDL.LU R17, [R1+0x54] ;  /* 0x0000540001117983 */ /* 0x001ee20000300800 */
[----:B----4-:R-:W-:-:S02]  /*70b10*/  PRMT R16, R18, 0x5410, R21 ;  /* 0x0000541012107816 */ /* 0x010fc40000000015 */
[----:B---3--:R-:W-:Y:S02]  /*70b20*/  PRMT R17, R17, 0x5410, R20 ;  /* 0x0000541011117816 */ /* 0x008fe40000000014 */
[----:B------:R-:W3:Y:S04]  /*70b30*/  LDL.LU R20, [R1+0x224] ;  /* 0x0002240001147983 */ /* 0x000ee80000300800 */
[----:B------:R2:W-:Y:S04]  /*70b40*/  STL [R1+0x94], R17 ;  /* 0x0000941101007387 */ /* 0x0005e80000100800 */
[----:B------:R-:W4:Y:S04]  /*70b50*/  LDL.LU R21, [R1+0x2d0] ;  /* 0x0002d00001157983 */ /* 0x000f280000300800 */
[----:B------:R0:W-:Y:S01]  /*70b60*/  STL [R1+0x90], R16 ;  /* 0x0000901001007387 */ /* 0x0001e20000100800 */
[----:B--2---:R-:W-:-:S03]  /*70b70*/  PRMT R17, R19, 0x5410, R22 ;  /* 0x0000541013117816 */ /* 0x004fc60000000016 */
[----:B------:R-:W2:Y:S01]  /*70b80*/  LDL.LU R22, [R1+0x2d4] ;  /* 0x0002d40001167983 */ /* 0x000ea20000300800 */
[----:B0-----:R-:W-:-:S03]  /*70b90*/  PRMT R16, R6, 0x5410, R23 ;  /* 0x0000541006107816 */ /* 0x001fc60000000017 */
[----:B------:R-:W-:Y:S01]  /*70ba0*/  STL [R1+0x3c], R17 ;  /* 0x00003c1101007387 */ /* 0x000fe20000100800 */
[----:B------:R-:W-:Y:S02]  /*70bb0*/  LOP3.LUT R6, R0, 0xffff, RZ, 0xc0, !PT ;  /* 0x0000ffff00067812 */ /* 0x000fe400078ec0ff */
[----:B------:R-:W-:Y:S01]  /*70bc0*/  PRMT R0, R28, 0x5410, R24 ;  /* 0x000054101c007816 */ /* 0x000fe20000000018 */
[----:B------:R-:W3:Y:S04]  /*70bd0*/  LDL.LU R23, [R1+0x200] ;  /* 0x0002000001177983 */ /* 0x000ee80000300800 */
[----:B------:R0:W-:Y:S04]  /*70be0*/  STL [R1+0x9c], R16 ;  /* 0x00009c1001007387 */ /* 0x0001e80000100800 */
[----:B------:R-:W4:Y:S04]  /*70bf0*/  LDL.LU R28, [R1+0x1f24] ;  /* 0x001f2400011c7983 */ /* 0x000f280000300800 */
[----:B------:R-:W2:Y:S04]  /*70c00*/  LDL.LU R24, [R1+0x208] ;  /* 0x0002080001187983 */ /* 0x000ea80000300800 */
[----:B0-----:R-:W4:Y:S04]  /*70c10*/  LDL.LU R16, [R1+0x1d0] ;  /* 0x0001d00001107983 */ /* 0x001f280000300800 */
[----:B------:R0:W-:Y:S04]  /*70c20*/  STL [R1+0x1c], R0 ;  /* 0x00001c0001007387 */ /* 0x0001e80000100800 */
[----:B------:R-:W4:Y:S04]  /*70c30*/  LDL.LU R17, [R1+0x1c8] ;  /* 0x0001c80001117983 */ /* 0x000f280000300800 */
[----:B------:R-:W4:Y:S01]  /*70c40*/  LDL.LU R18, [R1+0x1d8] ;  /* 0x0001d80001127983 */ /* 0x000f220000300800 */
[----:B0-----:R-:W-:-:S03]  /*70c50*/  PRMT R0, R25, 0x5410, R26 ;  /* 0x0000541019007816 */ /* 0x001fc6000000001a */
[----:B------:R-:W4:Y:S04]  /*70c60*/  LDL.LU R19, [R1+0x1cc] ;  /* 0x0001cc0001137983 */ /* 0x000f280000300800 */
[----:B------:R-:W3:Y:S01]  /*70c70*/  LDL.LU R26, [R1+0x230] ;  /* 0x00023000011a7983 */ /* 0x000ee20000300800 */
[----:B------:R-:W-:Y:S02]  /*70c80*/  LOP3.LUT R12, R12, 0xffff, RZ, 0xc0, !PT ;  /* 0x0000ffff0c0c7812 */ /* 0x000fe400078ec0ff */
[----:B------:R-:W-:Y:S02]  /*70c90*/  LOP3.LUT R14, R14, 0xffff, RZ, 0xc0, !PT ;  /* 0x0000ffff0e0e7812 */ /* 0x000fe400078ec0ff */
[--C-:B------:R-:W-:Y:S02]  /*70ca0*/  PRMT R4, R4, 0x4210, R6.reuse ;  /* 0x0000421004047816 */ /* 0x100fe40000000006 */
[----:B------:R-:W-:-:S02]  /*70cb0*/  PRMT R5, R5, 0x5210, R6 ;  /* 0x0000521005057816 */ /* 0x000fc40000000006 */
[----:B------:R-:W-:Y:S02]  /*70cc0*/  PRMT R7, R7, 0x5210, R12 ;  /* 0x0000521007077816 */ /* 0x000fe4000000000c */
[----:B------:R-:W-:Y:S02]  /*70cd0*/  LOP3.LUT R10, R10, 0xffff, RZ, 0xc0, !PT ;  /* 0x0000ffff0a0a7812 */ /* 0x000fe400078ec0ff */
[----:B------:R-:W-:Y:S02]  /*70ce0*/  PRMT R13, R13, 0x5210, R14 ;  /* 0x000052100d0d7816 */ /* 0x000fe4000000000e */
[----:B------:R-:W-:Y:S02]  /*70cf0*/  PRMT R15, R15, 0x5210, R10 ;  /* 0x000052100f0f7816 */ /* 0x000fe4000000000a */
[----:B---3--:R-:W-:Y:S02]  /*70d00*/  PRMT R6, R26, 0x4210, R12 ;  /* 0x000042101a067816 */ /* 0x008fe4000000000c */
[----:B--2---:R-:W-:Y:S01]  /*70d10*/  PRMT R12, R24, 0x4210, R14 ;  /* 0x00004210180c7816 */ /* 0x004fe2000000000e */
[----:B------:R-:W2:Y:S04]  /*70d20*/  LDL.LU R26, [R1+0x1d4] ;  /* 0x0001d400011a7983 */ /* 0x000ea80000300800 */
[----:B------:R-:W3:Y:S01]  /*70d30*/  LDL.LU R24, [R1+0x234] ;  /* 0x0002340001187983 */ /* 0x000ee20000300800 */
[----:B------:R-:W-:-:S02]  /*70d40*/  PRMT R14, R23, 0x4210, R10 ;  /* 0x00004210170e7816 */ /* 0x000fc4000000000a */
[----:B------:R-:W-:Y:S01]  /*70d50*/  PRMT R10, R27, 0x5410, R8 ;  /* 0x000054101b0a7816 */ /* 0x000fe20000000008 */
[----:B----4-:R0:W-:Y:S01]  /*70d60*/  STSM.16.M88.4 [R28], R4 ;  /* 0x000000041c007844 */ /* 0x0101e20000000200 */
[----:B------:R-:W-:-:S03]  /*70d70*/  LOP3.LUT R8, R22, 0xffff, RZ, 0xc0, !PT ;  /* 0x0000ffff16087812 */ /* 0x000fc600078ec0ff */
[----:B------:R-:W-:Y:S04]  /*70d80*/  STL [R1+0x98], R10 ;  /* 0x0000980a01007387 */ /* 0x000fe80000100800 */
[----:B------:R1:W-:Y:S01]  /*70d90*/  STSM.16.M88.4 [R28+0x100], R12 ;  /* 0x0001000c1c007844 */ /* 0x0003e20000000200 */
[----:B0-----:R-:W-:Y:S02]  /*70da0*/  LOP3.LUT R7, R21, 0xffff, RZ, 0xc0, !PT ;  /* 0x0000ffff15077812 */ /* 0x001fe400078ec0ff */
[--C-:B------:R-:W-:Y:S01]  /*70db0*/  PRMT R4, R20, 0x4210, R8.reuse ;  /* 0x0000421014047816 */ /* 0x100fe20000000008 */
[----:B-1----:R-:W4:Y:S04]  /*70dc0*/  LDL.LU R13, [R1+0x23c] ;  /* 0x00023c00010d7983 */ /* 0x002f280000300800 */
[----:B------:R-:W4:Y:S04]  /*70dd0*/  LDL.LU R15, [R1+0x1ec] ;  /* 0x0001ec00010f7983 */ /* 0x000f280000300800 */
[----:B------:R-:W4:Y:S04]  /*70de0*/  LDL.LU R22, [R1+0x1f8] ;  /* 0x0001f80001167983 */ /* 0x000f280000300800 */
[----:B------:R-:W4:Y:S04]  /*70df0*/  LDL.LU R21, [R1+0x1f4] ;  /* 0x0001f40001157983 */ /* 0x000f280000300800 */
[----:B------:R-:W4:Y:S01]  /*70e00*/  LDL.LU R20, [R1+0x1c0] ;  /* 0x0001c00001147983 */ /* 0x000f220000300800 */
[----:B------:R-:W-:-:S02]  /*70e10*/  PRMT R5, R3, 0x5210, R8 ;  /* 0x0000521003057816 */ /* 0x000fc40000000008 */
[----:B------:R-:W-:Y:S01]  /*70e20*/  LOP3.LUT R3, R16, 0xffff, RZ, 0xc0, !PT ;  /* 0x0000ffff10037812 */ /* 0x000fe200078ec0ff */
[----:B------:R-:W4:Y:S03]  /*70e30*/  LDL.LU R12, [R1+0x10] ;  /* 0x00001000010c7983 */ /* 0x000f260000300800 */
[----:B------:R-:W-:Y:S01]  /*70e40*/  PRMT R8, R19, 0x4210, R3 ;  /* 0x0000421013087816 */ /* 0x000fe20000000003 */
[----:B------:R-:W4:Y:S01]  /*70e50*/  LDL.LU R16, [R1+0x1bc] ;  /* 0x0001bc0001107983 */ /* 0x000f220000300800 */
[----:B------:R-:W0:Y:S01]  /*70e60*/  S2R R19, SR_TID.X ;  /* 0x0000000000137919 */ /* 0x000e220000002100 */
[--C-:B------:R-:W-:Y:S02]  /*70e70*/  PRMT R6, R17, 0x4210, R7.reuse ;  /* 0x0000421011067816 */ /* 0x100fe40000000007 */
[----:B------:R-:W-:Y:S01]  /*70e80*/  PRMT R7, R2, 0x5210, R7 ;  /* 0x0000521002077816 */ /* 0x000fe20000000007 */
[----:B------:R-:W-:Y:S01]  /*70e90*/  BAR.SYNC.DEFER_BLOCKING 0x0 ;  /* 0x0000000000007b1d */ /* 0x000fe20000010000 */
[----:B------:R-:W-:-:S04]  /*70ea0*/  LOP3.LUT R2, R18, 0xffff, RZ, 0xc0, !PT ;  /* 0x0000ffff12027812 */ /* 0x000fc800078ec0ff */
[----:B------:R-:W-:Y:S01]  /*70eb0*/  PRMT R11, R11, 0x5210, R2 ;  /* 0x000052100b0b7816 */ /* 0x000fe20000000002 */
[----:B------:R-:W4:Y:S04]  /*70ec0*/  LDL.LU R14, [R1+0x14] ;  /* 0x00001400010e7983 */ /* 0x000f280000300800 */
[----:B------:R-:W4:Y:S04]  /*70ed0*/  LDL.LU R23, [R1+0x1b8] ;  /* 0x0001b80001177983 */ /* 0x000f280000300800 */
[----:B------:R-:W4:Y:S01]  /*70ee0*/  LDL.LU R17, [R1+0x18] ;  /* 0x0000180001117983 */ /* 0x000f220000300800 */
[----:B0-----:R-:W-:-:S03]  /*70ef0*/  LOP3.LUT R18, R19, 0x3f, RZ, 0xc0, !PT ;  /* 0x0000003f13127812 */ /* 0x001fc600078ec0ff */
[----:B------:R-:W4:Y:S01]  /*70f00*/  LDL.LU R19, [R1+0x238] ;  /* 0x0002380001137983 */ /* 0x000f220000300800 */
[----:B------:R-:W-:Y:S01]  /*70f10*/  LEA R18, R18, UR4, 0x4 ;  /* 0x0000000412127c11 */ /* 0x000fe2000f8e20ff */
[----:B------:R-:W-:-:S04]  /*70f20*/  ULDC UR4, c[0x0][0x244] ;  /* 0x0000910000047ab9 */ /* 0x000fc80000000800 */
[----:B------:R-:W-:Y:S01]  /*70f30*/  STL [R1+0x34], R18 ;  /* 0x0000341201007387 */ /* 0x000fe20000100800 */
[----:B------:R-:W-:Y:S02]  /*70f40*/  PRMT R9, R9, 0x5210, R3 ;  /* 0x0000521009097816 */ /* 0x000fe40000000003 */
[----:B--2---:R-:W-:Y:S02]  /*70f50*/  PRMT R10, R26, 0x4210, R2 ;  /* 0x000042101a0a7816 */ /* 0x004fe40000000002 */
[----:B---3--:R-:W-:Y:S02]  /*70f60*/  LOP3.LUT R2, R24, 0xffff, RZ, 0xc0, !PT ;  /* 0x0000ffff18027812 */ /* 0x008fe400078ec0ff */
[----:B------:R-:W0:Y:S04]  /*70f70*/  LDS.128 R24, [R18] ;  /* 0x0000000012187984 */ /* 0x000e280000000c00 */
[----:B0-----:R-:W-:Y:S04]  /*70f80*/  STL.64 [R1], R24 ;  /* 0x0000001801007387 */ /* 0x001fe80000100a00 */
[----:B------:R-:W-:Y:S04]  /*70f90*/  STL.64 [R1+0x8], R26 ;  /* 0x0000081a01007387 */ /* 0x000fe80000100a00 */
[----:B------:R-:W0:Y:S01]  /*70fa0*/  LDS.128 R24, [R18+0x400] ;  /* 0x0004000012187984 */ /* 0x000e220000000c00 */
[----:B------:R-:W-:Y:S06]  /*70fb0*/  BAR.SYNC.DEFER_BLOCKING 0x0 ;  /* 0x0000000000007b1d */ /* 0x000fec0000010000 */
[----:B------:R-:W-:Y:S04]  /*70fc0*/  STSM.16.M88.4 [R28], R4 ;  /* 0x000000041c007844 */ /* 0x000fe80000000200 */
[----:B------:R4:W-:Y:S01]  /*70fd0*/  STSM.16.M88.4 [R28+0x100], R8 ;  /* 0x000100081c007844 */ /* 0x0009e20000000200 */
[----:B------:R-:W-:Y:S06]  /*70fe0*/  BAR.SYNC.DEFER_BLOCKING 0x0 ;  /* 0x0000000000007b1d */ /* 0x000fec0000010000 */
[----:B0-----:R-:W-:Y:S01]  /*70ff0*/  STL.64 [R1+0x1ef0], R26 ;  /* 0x001ef01a01007387 */ /* 0x001fe20000100a00 */
[----:B----4-:R-:W-:-:S03]  /*71000*/  LOP3.LUT R11, R13, 0xffff, RZ, 0xc0, !PT ;  /* 0x0000ffff0d0b7812 */ /* 0x010fc600078ec0ff */
[----:B------:R-:W-:Y:S01]  /*71010*/  STL.64 [R1+0x1ee8], R24 ;  /* 0x001ee81801007387 */ /* 0x000fe20000100a00 */
[----:B------:R-:W-:Y:S02]  /*71020*/  PRMT R8, R15, 0x4210, R2 ;  /* 0x000042100f087816 */ /* 0x000fe40000000002 */
[----:B------:R-:W-:Y:S02]  /*71030*/  LOP3.LUT R13, R22, 0xffff, RZ, 0xc0, !PT ;  /* 0x0000ffff160d7812 */ /* 0x000fe400078ec0ff */
[----:B------:R-:W-:Y:S01]  /*71040*/  LOP3.LUT R15, R21, 0xffff, RZ, 0xc0, !PT ;  /* 0x0000ffff150f7812 */ /* 0x000fe200078ec0ff */
[----:B------:R-:W2:Y:S01]  /*71050*/  LDL.LU R22, [R1+0x254] ;  /* 0x0002540001167983 */ /* 0x000ea20000300800 */
[----:B------:R-:W-:-:S03]  /*71060*/  PRMT R10, R20, 0x4210, R11 ;  /* 0x00004210140a7816 */ /* 0x000fc6000000000b */
[----:B------:R-:W3:Y:S04]  /*71070*/  LDL.LU R21, [R1+0x1e4] ;  /* 0x0001e40001157983 */ /* 0x000ee80000300800 */
[----:B------:R-:W3:Y:S04]  /*71080*/  LDL.LU R20, [R1+0x20] ;  /* 0x0000200001147983 */ /* 0x000ee80000300800 */
[----:B------:R0:W1:Y:S01]  /*71090*/  LDS.128 R4, [R18] ;  /* 0x0000000012047984 */ /* 0x0000620000000c00 */
[----:B------:R-:W-:Y:S02]  /*710a0*/  PRMT R11, R12, 0x5210, R11 ;  /* 0x000052100c0b7816 */ /* 0x000fe4000000000b */
[----:B------:R-:W-:-:S02]  /*710b0*/  PRMT R12, R16, 0x4210, R13 ;  /* 0x00004210100c7816 */ /* 0x000fc4000000000d */
[----:B------:R-:W-:Y:S02]  /*710c0*/  PRMT R13, R14, 0x5210, R13 ;  /* 0x000052100e0d7816 */ /* 0x000fe4000000000d */
[--C-:B------:R-:W-:Y:S02]  /*710d0*/  PRMT R14, R23, 0x4210, R15.reuse ;  /* 0x00004210170e7816 */ /* 0x100fe4000000000f */
[----:B------:R-:W-:Y:S02]  /*710e0*/  PRMT R15, R17, 0x5210, R15 ;  /* 0x00005210110f7816 */ /* 0x000fe4000000000f */
[----:B------:R-:W-:Y:S02]  /*710f0*/  PRMT R9, R29, 0x5210, R2 ;  /* 0x000052101d097816 */ /* 0x000fe40000000002 */
[----:B------:R-:W-:Y:S01]  /*71100*/  LOP3.LUT R2, R19, 0xffff, RZ, 0xc0, !PT ;  /* 0x0000ffff13027812 */ /* 0x000fe200078ec0ff */
[----:B--2---:R-:W-:Y:S04]  /*71110*/  STL [R1+0x1f20], R22 ;  /* 0x001f201601007387 */ /* 0x004fe80000100800 */
[----:B---3--:R-:W-:Y:S04]  /*71120*/  STL.64 [R1+0x1f18], R20 ;  /* 0x001f181401007387 */ /* 0x008fe80000100a00 */
[----:B------:R-:W2:Y:S04]  /*71130*/  LDL.LU R16, [R1+0x210] ;  /* 0x0002100001107983 */ /* 0x000ea80000300800 */
[----:B------:R-:W3:Y:S04]  /*71140*/  LDL.LU R17, [R1+0x1fc] ;  /* 0x0001fc0001117983 */ /* 0x000ee80000300800 */
[----:B0-----:R-:W4:Y:S04]  /*71150*/  LDL.LU R18, [R1+0x1b0] ;  /* 0x0001b00001127983 */ /* 0x001f280000300800 */
[----:B------:R-:W4:Y:S04]  /*71160*/  LDL.LU R19, [R1+0x24] ;  /* 0x0000240001137983 */ /* 0x000f280000300800 */
[----:B------:R-:W4:Y:S04]  /*71170*/  LDL.LU R29, [R1+0x38] ;  /* 0x00003800011d7983 */ /* 0x000f280000300800 */
[----:B------:R-:W4:Y:S04]  /*71180*/  LDL.LU R24, [R1+0x250] ;  /* 0x0002500001187983 */ /* 0x000f280000300800 */
[----:B-1----:R0:W-:Y:S04]  /*71190*/  STL [R1+0x1ec0], R4 ;  /* 0x001ec00401007387 */ /* 0x0021e80000100800 */
[----:B0-----:R-:W2:Y:S04]  /*711a0*/  LDL R4, [R1+0x34] ;  /* 0x0000340001047983 */ /* 0x001ea80000100800 */
[----:B------:R0:W-:Y:S04]  /*711b0*/  STL [R1+0x1ebc], R5 ;  /* 0x001ebc0501007387 */ /* 0x0001e80000100800 */
[----:B0-----:R-:W4:Y:S04]  /*711c0*/  LDL.LU R5, [R1+0x1a8] ;  /* 0x0001a80001057983 */ /* 0x001f280000300800 */
[----:B------:R0:W-:Y:S04]  /*711d0*/  STL [R1+0x1eb8], R6 ;  /* 0x001eb80601007387 */ /* 0x0001e80000100800 */
[----:B0-----:R-:W4:Y:S04]  /*711e0*/  LDL.LU R6, [R1+0x2c] ;  /* 0x00002c0001067983 */ /* 0x001f280000300800 */
[----:B------:R0:W-:Y:S04]  /*711f0*/  STL [R1+0x1eb4], R7 ;  /* 0x001eb40701007387 */ /* 0x0001e80000100800 */
[----:B0-----:R-:W4:Y:S04]  /*71200*/  LDL.LU R7, [R1+0x1ac] ;  /* 0x0001ac0001077983 */ /* 0x001f280000300800 */
[----:B--2---:R-:W0:Y:S01]  /*71210*/  LDS.128 R20, [R4+0x400] ;  /* 0x0004000004147984 */ /* 0x004e220000000c00 */
[----:B------:R-:W-:Y:S06]  /*71220*/  BAR.SYNC.DEFER_BLOCKING 0x0 ;  /* 0x0000000000007b1d */ /* 0x000fec0000010000 */
[----:B0-----:R-:W-:Y:S04]  /*71230*/  STL.64 [R1+0x40], R20 ;  /* 0x0000401401007387 */ /* 0x001fe80000100a00 */
[----:B------:R0:W-:Y:S04]  /*71240*/  STL.64 [R1+0x48], R22 ;  /* 0x0000481601007387 */ /* 0x0001e80000100a00 */
[----:B0-----:R-:W2:Y:S04]  /*71250*/  LDL.LU R22, [R1+0x1f20] ;  /* 0x001f200001167983 */ /* 0x001ea80000300800 */
[----:B------:R-:W4:Y:S04]  /*71260*/  LDL.LU.64 R20, [R1+0x1f18] ;  /* 0x001f180001147983 */ /* 0x000f280000300a00 */
[----:B------:R-:W2:Y:S04]  /*71270*/  LDL.LU R23, [R1+0x25c] ;  /* 0x00025c0001177983 */ /* 0x000ea80000300800 */
[----:B------:R-:W2:Y:S04]  /*71280*/  LDL.LU R25, [R1+0x1e0] ;  /* 0x0001e00001197983 */ /* 0x000ea80000300800 */
[----:B------:R-:W2:Y:S04]  /*71290*/  LDL.LU R26, [R1+0x70] ;  /* 0x00007000011a7983 */ /* 0x000ea80000300800 */
[----:B------:R-:W2:Y:S04]  /*712a0*/  LDL.LU R3, [R1+0x218] ;  /* 0x0002180001037983 */ /* 0x000ea80000300800 */
[----:B------:R-:W2:Y:S04]  /*712b0*/  LDL.LU R27, [R1+0x214] ;  /* 0x00021400011b7983 */ /* 0x000ea80000300800 */
[----:B------:R-:W-:Y:S04]  /*712c0*/  STSM.16.M88.4 [R28], R8 ;  /* 0x000000081c007844 */ /* 0x000fe80000000200 */
[----:B------:R0:W-:Y:S02]  /*712d0*/  STSM.16.M88.4 [R28+0x100], R12 ;  /* 0x0001000c1c007844 */ /* 0x0001e40000000200 */
[----:B0-----:R-:W-:-:S02]  /*712e0*/  LOP3.LUT R13, R16, 0xffff, RZ, 0xc0, !PT ;  /* 0x0000ffff100d7812 */ /* 0x001fc400078ec0ff */
[----:B---3--:R-:W-:Y:S01]  /*712f0*/  LOP3.LUT R15, R17, 0xffff, RZ, 0xc0, !PT ;  /* 0x0000ffff110f7812 */ /* 0x008fe200078ec0ff */
[----:B------:R-:W-:Y:S01]  /*71300*/  BAR.SYNC.DEFER_BLOCKING 0x0 ;  /* 0x0000000000007b1d */ /* 0x000fe20000010000 */
[--C-:B----4-:R-:W-:Y:S02]  /*71310*/  PRMT R8, R21, 0x4210, R2.reuse ;  /* 0x0000421015087816 */ /* 0x110fe40000000002 */
[----:B------:R-:W-:Y:S02]  /*71320*/  PRMT R9, R20, 0x5210, R2 ;  /* 0x0000521014097816 */ /* 0x000fe40000000002 */
[----:B------:R-:W-:Y:S01]  /*71330*/  LOP3.LUT R2, R24, 0xffff, RZ, 0xc0, !PT ;  /* 0x0000ffff18027812 */ /* 0x000fe200078ec0ff */
[----:B--2---:R-:W-:Y:S04]  /*71340*/  STL.64 [R1+0x1f10], R26 ;  /* 0x001f101a01007387 */ /* 0x004fe80000100a00 */
[----:B------:R-:W-:Y:S04]  /*71350*/  STL [R1+0x1f08], R25 ;  /* 0x001f081901007387 */ /* 0x000fe80000100800 */
[----:B------:R-:W0:Y:S01]  /*71360*/  LDS.128 R24, [R4] ;  /* 0x0000000004187984 */ /* 0x000e220000000c00 */
[----:B------:R-:W-:-:S03]  /*71370*/  LOP3.LUT R11, R22, 0xffff, RZ, 0xc0, !PT ;  /* 0x0000ffff160b7812 */ /* 0x000fc600078ec0ff */
[----:B------:R-:W2:Y:S01]  /*71380*/  LDL.LU R22, [R1+0x1a0] ;  /* 0x0001a00001167983 */ /* 0x000ea20000300800 */
[----:B------:R-:W-:-:S03]  /*71390*/  PRMT R10, R18, 0x4210, R11 ;  /* 0x00004210120a7816 */ /* 0x000fc6000000000b */
[----:B------:R-:W3:Y:S01]  /*713a0*/  LDL.LU R21, [R1+0x74] ;  /* 0x0000740001157983 */ /* 0x000ee20000300800 */
[----:B------:R-:W-:-:S03]  /*713b0*/  PRMT R11, R19, 0x5210, R11 ;  /* 0x00005210130b7816 */ /* 0x000fc6000000000b */
[----:B------:R-:W4:Y:S04]  /*713c0*/  LDL.LU R20, [R1+0x19c] ;  /* 0x00019c0001147983 */ /* 0x000f280000300800 */
[----:B------:R-:W2:Y:S04]  /*713d0*/  LDL.LU R16, [R1+0x30] ;  /* 0x0000300001107983 */ /* 0x000ea80000300800 */
[----:B------:R-:W3:Y:S04]  /*713e0*/  LDL.LU R17, [R1+0x198] ;  /* 0x0001980001117983 */ /* 0x000ee80000300800 */
[----:B------:R-:W3:Y:S04]  /*713f0*/  LDL.LU R18, [R1+0x78] ;  /* 0x0000780001127983 */ /* 0x000ee80000300800 */
[----:B------:R-:W3:Y:S04]  /*71400*/  LDL.LU R19, [R1+0x258] ;  /* 0x0002580001137983 */ /* 0x000ee80000300800 */
[----:B0-----:R-:W-:Y:S04]  /*71410*/  STL.64 [R1+0x50], R24 ;  /* 0x0000501801007387 */ /* 0x001fe80000100a00 */
[----:B------:R-:W-:Y:S04]  /*71420*/  STL.64 [R1+0x58], R26 ;  /* 0x0000581a01007387 */ /* 0x000fe80000100a00 */
[----:B------:R-:W0:Y:S01]  /*71430*/  LDS.128 R24, [R4+0x400] ;  /* 0x0004000004187984 */ /* 0x000e220000000c00 */
[----:B------:R-:W-:Y:S06]  /*71440*/  BAR.SYNC.DEFER_BLOCKING 0x0 ;  /* 0x0000000000007b1d */ /* 0x000fec0000010000 */
[----:B0-----:R-:W-:Y:S04]  /*71450*/  STL.64 [R1+0x60], R24 ;  /* 0x0000601801007387 */ /* 0x001fe80000100a00 */
[----:B------:R0:W-:Y:S04]  /*71460*/  STL.64 [R1+0x68], R26 ;  /* 0x0000681a01007387 */ /* 0x0001e80000100a00 */
[----:B0-----:R-:W3:Y:S04]  /*71470*/  LDL.LU.64 R26, [R1+0x1f10] ;  /* 0x001f1000011a7983 */ /* 0x001ee80000300a00 */
[----:B------:R-:W3:Y:S01]  /*71480*/  LDL.LU R25, [R1+0x1f08] ;  /* 0x001f080001197983 */ /* 0x000ee20000300800 */
[----:B------:R-:W-:-:S02]  /*71490*/  PRMT R12, R7, 0x4210, R13 ;  /* 0x00004210070c7816 */ /* 0x000fc4000000000d */
[----:B------:R-:W-:Y:S02]  /*714a0*/  PRMT R14, R5, 0x4210, R15 ;  /* 0x00004210050e7816 */ /* 0x000fe4000000000f */
[----:B------:R-:W-:Y:S02]  /*714b0*/  PRMT R13, R6, 0x5210, R13 ;  /* 0x00005210060d7816 */ /* 0x000fe4000000000d */
[----:B------:R-:W-:Y:S01]  /*714c0*/  PRMT R15, R29, 0x5210, R15 ;  /* 0x000052101d0f7816 */ /* 0x000fe2000000000f */
[----:B------:R0:W-:Y:S04]  /*714d0*/  STSM.16.M88.4 [R28], R8 ;  /* 0x000000081c007844 */ /* 0x0001e80000000200 */
[----:B------:R2:W-:Y:S01]  /*714e0*/  STSM.16.M88.4 [R28+0x100], R12 ;  /* 0x0001000c1c007844 */ /* 0x0005e20000000200 */
[----:B------:R-:W-:-:S02]  /*714f0*/  LOP3.LUT R3, R3, 0xffff, RZ, 0xc0, !PT ;  /* 0x0000ffff03037812 */ /* 0x000fc400078ec0ff */
[----:B0-----:R-:W-:Y:S02]  /*71500*/  LOP3.LUT R11, R23, 0xffff, RZ, 0xc0, !PT ;  /* 0x0000ffff170b7812 */ /* 0x001fe400078ec0ff */
[----:B------:R-:W3:Y:S04]  /*71510*/  LDL.LU R23, [R1+0x1c4] ;  /* 0x0001c40001177983 */ /* 0x000ee80000300800 */
[----:B------:R-:W3:Y:S04]  /*71520*/  LDL.LU R7, [R1+0x204] ;  /* 0x0002040001077983 */ /* 0x000ee80000300800 */
[----:B------:R-:W3:Y:S04]  /*71530*/  LDL.LU R6, [R1+0x1e8] ;  /* 0x0001e80001067983 */ /* 0x000ee80000300800 */
[----:B------:R-:W3:Y:S01]  /*71540*/  LDL.LU R24, [R1+0x194] ;  /* 0x0001940001187983 */ /* 0x000ee20000300800 */
[----:B--2---:R-:W-:-:S02]  /*71550*/  PRMT R13, R16, 0x5210, R3 ;  /* 0x00005210100d7816 */ /* 0x004fc40000000003 */
[----:B----4-:R-:W-:Y:S02]  /*71560*/  PRMT R12, R20, 0x4210, R3 ;  /* 0x00004210140c7816 */ /* 0x010fe40000000003 */
[--C-:B---3--:R-:W-:Y:S02]  /*71570*/  PRMT R9, R26, 0x5210, R2.reuse ;  /* 0x000052101a097816 */ /* 0x108fe40000000002 */
[----:B------:R-:W-:Y:S02]  /*71580*/  PRMT R8, R25, 0x4210, R2 ;  /* 0x0000421019087816 */ /* 0x000fe40000000002 */
[----:B------:R-:W-:Y:S01]  /*71590*/  LOP3.LUT R2, R27, 0xffff, RZ, 0xc0, !PT ;  /* 0x0000ffff1b027812 */ /* 0x000fe200078ec0ff */
[----:B------:R-:W2:Y:S03]  /*715a0*/  LDL.LU R25, [R1+0x190] ;  /* 0x0001900001197983 */ /* 0x000ea60000300800 */
[--C-:B------:R-:W-:Y:S01]  /*715b0*/  PRMT R14, R17, 0x4210, R2.reuse ;  /* 0x00004210110e7816 */ /* 0x100fe20000000002 */
[----:B------:R-:W3:Y:S01]  /*715c0*/  LDL.LU R26, [R1+0x18c] ;  /* 0x00018c00011a7983 */ /* 0x000ee20000300800 */
[----:B------:R-:W-:-:S02]  /*715d0*/  PRMT R15, R18, 0x5210, R2 ;  /* 0x00005210120f7816 */ /* 0x000fc40000000002 */
[----:B------:R-:W-:Y:S01]  /*715e0*/  LOP3.LUT R2, R19, 0xffff, RZ, 0xc0, !PT ;  /* 0x0000ffff13027812 */ /* 0x000fe200078ec0ff */
[----:B------:R-:W-:Y:S06]  /*715f0*/  BAR.SYNC.DEFER_BLOCKING 0x0 ;  /* 0x0000000000007b1d */ /* 0x000fec0000010000 */
[----:B------:R-:W4:Y:S04]  /*71600*/  LDL.LU R27, [R1+0x270] ;  /* 0x00027000011b7983 */ /* 0x000f280000300800 */
[----:B------:R-:W2:Y:S04]  /*71610*/  LDL.LU R3, [R1+0x7c] ;  /* 0x00007c0001037983 */ /* 0x000ea80000300800 */
[----:B------:R-:W0:Y:S04]  /*71620*/  LDS.128 R16, [R4] ;  /* 0x0000000004107984 */ /* 0x000e280000000c00 */
[----:B0-----:R-:W-:Y:S04]  /*71630*/  STL.64 [R1+0x80], R16 ;  /* 0x0000801001007387 */ /* 0x001fe80000100a00 */
[----:B------:R-:W-:Y:S04]  /*71640*/  STL.64 [R1+0x88], R18 ;  /* 0x0000881201007387 */ /* 0x000fe80000100a00 */
[----:B------:R-:W0:Y:S01]  /*71650*/  LDS.128 R16, [R4+0x400] ;  /* 0x0004000004107984 */ /* 0x000e220000000c00 */
[----:B------:R-:W-:-:S02]  /*71660*/  PRMT R10, R22, 0x4210, R11 ;  /* 0x00004210160a7816 */ /* 0x000fc4000000000b */
[----:B------:R-:W-:Y:S01]  /*71670*/  PRMT R11, R21, 0x5210, R11 ;  /* 0x00005210150b7816 */ /* 0x000fe2000000000b */
[----:B------:R-:W-:Y:S06]  /*71680*/  BAR.SYNC.DEFER_BLOCKING 0x0 ;  /* 0x0000000000007b1d */ /* 0x000fec0000010000 */
[----:B------:R-:W-:Y:S04]  /*71690*/  STSM.16.M88.4 [R28], R8 ;  /* 0x000000081c007844 */ /* 0x000fe80000000200 */
[----:B0-----:R-:W-:Y:S04]  /*716a0*/  STL.64 [R1+0xa0], R16 ;  /* 0x0000a01001007387 */ /* 0x001fe80000100a00 */
[----:B------:R0:W-:Y:S04]  /*716b0*/  STL.64 [R1+0xa8], R18 ;  /* 0x0000a81201007387 */ /* 0x0001e80000100a00 */
[----:B0-----:R-:W4:Y:S04]  /*716c0*/  LDL.LU.64 R18, [R1+0x1f00] ;  /* 0x001f000001127983 */ /* 0x001f280000300a00 */
[----:B------:R-:W4:Y:S04]  /*716d0*/  LDL.LU.64 R16, [R1+0x1ef8] ;  /* 0x001ef80001107983 */ /* 0x000f280000300a00 */
[----:B------:R-:W4:Y:S04]  /*716e0*/  LDL.LU R21, [R1+0x278] ;  /* 0x0002780001157983 */ /* 0x000f280000300800 */
[----:B------:R-:W4:Y:S04]  /*716f0*/  LDL.LU R20, [R1+0x1b4] ;  /* 0x0001b40001147983 */ /* 0x000f280000300800 */
[----:B------:R-:W4:Y:S04]  /*71700*/  LDL.LU R5, [R1+0x220] ;  /* 0x0002200001057983 */ /* 0x000f280000300800 */
[----:B------:R-:W4:Y:S04]  /*71710*/  LDL.LU R29, [R1+0x21c] ;  /* 0x00021c00011d7983 */ /* 0x000f280000300800 */
[----:B------:R-:W4:Y:S04]  /*71720*/  LDL.LU R22, [R1+0x188] ;  /* 0x0001880001167983 */ /* 0x000f280000300800 */
[----:B------:R-:W4:Y:S04]  /*71730*/  LDL.LU R11, [R1+0x274] ;  /* 0x00027400010b7983 */ /* 0x000f280000300800 */
[----:B------:R3:W-:Y:S01]  /*71740*/  STSM.16.M88.4 [R28+0x100], R12 ;  /* 0x0001000c1c007844 */ /* 0x0007e20000000200 */
[----:B------:R-:W-:-:S03]  /*71750*/  PRMT R8, R23, 0x4210, R2 ;  /* 0x0000421017087816 */ /* 0x000fc60000000002 */
[----:B------:R-:W4:Y:S01]  /*71760*/  LDL.LU R23, [R1+0x94] ;  /* 0x0000940001177983 */ /* 0x000f220000300800 */
[----:B--2---:R-:W-:Y:S02]  /*71770*/  PRMT R9, R3, 0x5210, R2 ;  /* 0x0000521003097816 */ /* 0x004fe40000000002 */
[----:B------:R-:W-:Y:S02]  /*71780*/  LOP3.LUT R2, R6, 0xffff, RZ, 0xc0, !PT ;  /* 0x0000ffff06027812 */ /* 0x000fe400078ec0ff */
[----:B------:R-:W-:Y:S02]  /*71790*/  LOP3.LUT R3, R7, 0xffff, RZ, 0xc0, !PT ;  /* 0x0000ffff07037812 */ /* 0x000fe400078ec0ff */
[--C-:B---3--:R-:W-:Y:S02]  /*717a0*/  PRMT R14, R26, 0x4210, R2.reuse ;  /* 0x000042101a0e7816 */ /* 0x108fe40000000002 */
[----:B------:R-:W-:Y:S02]  /*717b0*/  PRMT R12, R25, 0x4210, R3 ;  /* 0x00004210190c7816 */ /* 0x000fe40000000003 */
[----:B----4-:R-:W-:-:S02]  /*717c0*/  PRMT R15, R18, 0x5210, R2 ;  /* 0x00005210120f7816 */ /* 0x010fc40000000002 */
[----:B------:R-:W-:Y:S02]  /*717d0*/  LOP3.LUT R2, R27, 0xffff, RZ, 0xc0, !PT ;  /* 0x0000ffff1b027812 */ /* 0x000fe400078ec0ff */
[----:B------:R-:W-:-:S04]  /*717e0*/  LOP3.LUT R11, R11, 0xffff, RZ, 0xc0, !PT ;  /* 0x0000ffff0b0b7812 */ /* 0x000fc800078ec0ff */
[--C-:B------:R-:W-:Y:S01]  /*717f0*/  PRMT R10, R24, 0x4210, R11.reuse ;  /* 0x00004210180a7816 */ /* 0x100fe2000000000b */
[----:B------:R-:W-:Y:S06]  /*71800*/  BAR.SYNC.DEFER_BLOCKING 0x0 ;  /* 0x0000000000007b1d */ /* 0x000fec0000010000 */
[----:B------:R-:W0:Y:S01]  /*71810*/  LDS.128 R24, [R4] ;  /* 0x0000000004187984 */ /* 0x000e220000000c00 */
[----:B------:R-:W-:Y:S02]  /*71820*/  PRMT R11, R16, 0x5210, R11 ;  /* 0x00005210100b7816 */ /* 0x000fe4000000000b */
[----:B------:R-:W-:Y:S01]  /*71830*/  PRMT R13, R17, 0x5210, R3 ;  /* 0x00005210110d7816 */ /* 0x000fe20000000003 */
[----:B------:R-:W2:Y:S04]  /*71840*/  LDL.LU R16, [R1+0x184] ;  /* 0x0001840001107983 */ /* 0x000ea80000300800 */
[----:B------:R-:W3:Y:S04]  /*71850*/  LDL.LU R17, [R1+0x90] ;  /* 0x0000900001117983 */ /* 0x000ee80000300800 */
[----:B------:R-:W4:Y:S04]  /*71860*/  LDL.LU R18, [R1+0x180] ;  /* 0x0001800001127983 */ /* 0x000f280000300800 */
[----:B0-----:R-:W-:Y:S04]  /*71870*/  STL.64 [R1+0xb0], R24 ;  /* 0x0000b01801007387 */ /* 0x001fe80000100a00 */
[----:B------:R-:W-:Y:S04]  /*71880*/  STL.64 [R1+0xb8], R26 ;  /* 0x0000b81a01007387 */ /* 0x000fe80000100a00 */
[----:B------:R-:W0:Y:S01]  /*71890*/  LDS.128 R24, [R4+0x400] ;  /* 0x0004000004187984 */ /* 0x000e220000000c00 */
[----:B------:R-:W-:Y:S06]  /*718a0*/  BAR.SYNC.DEFER_BLOCKING 0x0 ;  /* 0x0000000000007b1d */ /* 0x000fec0000010000 */
[----:B------:R-:W-:Y:S04]  /*718b0*/  STSM.16.M88.4 [R28], R8 ;  /* 0x000000081c007844 */ /* 0x000fe80000000200 */
[----:B0-----:R-:W-:Y:S04]  /*718c0*/  STL.64 [R1+0xc0], R24 ;  /* 0x0000c01801007387 */ /* 0x001fe80000100a00 */
[----:B------:R0:W-:Y:S04]  /*718d0*/  STL.64 [R1+0xc8], R26 ;  /* 0x0000c81a01007387 */ /* 0x0001e80000100a00 */
[----:B0-----:R-:W4:Y:S04]  /*718e0*/  LDL.LU.64 R26, [R1+0x1ef0] ;  /* 0x001ef000011a7983 */ /* 0x001f280000300a00 */
[----:B------:R-:W4:Y:S04]  /*718f0*/  LDL.LU.64 R24, [R1+0x1ee8] ;  /* 0x001ee80001187983 */ /* 0x000f280000300a00 */
[----:B------:R-:W4:Y:S04]  /*71900*/  LDL.LU R11, [R1+0x3c] ;  /* 0x00003c00010b7983 */ /* 0x000f280000300800 */
[----:B------:R-:W-:Y:S01]  /*71910*/  STSM.16.M88.4 [R28+0x100], R12 ;  /* 0x0001000c1c007844 */ /* 0x000fe20000000200 */
[----:B------:R-:W-:Y:S01]  /*71920*/  BAR.SYNC.DEFER_BLOCKING 0x0 ;  /* 0x0000000000007b1d */ /* 0x000fe20000010000 */
[----:B------:R-:W-:-:S02]  /*71930*/  LOP3.LUT R8, R21, 0xffff, RZ, 0xc0, !PT ;  /* 0x0000ffff15087812 */ /* 0x000fc400078ec0ff */
[--C-:B------:R-:W-:Y:S02]  /*71940*/  PRMT R20, R20, 0x4210, R2.reuse ;  /* 0x0000421014147816 */ /* 0x100fe40000000002 */
[----:B------:R-:W-:Y:S02]  /*71950*/  PRMT R21, R19, 0x5210, R2 ;  /* 0x0000521013157816 */ /* 0x000fe40000000002 */
[----:B------:R-:W-:Y:S01]  /*71960*/  LOP3.LUT R2, R29, 0xffff, RZ, 0xc0, !PT ;  /* 0x0000ffff1d027812 */ /* 0x000fe200078ec0ff */
[----:B------:R-:W4:Y:S01]  /*71970*/  LDL.LU R7, [R1+0x9c] ;  /* 0x00009c0001077983 */ /* 0x000f220000300800 */
[--C-:B------:R-:W-:Y:S02]  /*71980*/  PRMT R22, R22, 0x4210, R8.reuse ;  /* 0x0000421016167816 */ /* 0x100fe40000000008 */
[----:B------:R-:W-:Y:S01]  /*71990*/  PRMT R23, R23, 0x5210, R8 ;  /* 0x0000521017177816 */ /* 0x000fe20000000008 */
[----:B------:R-:W4:Y:S04]  /*719a0*/  LDL.LU R6, [R1+0x178] ;  /* 0x0001780001067983 */ /* 0x000f280000300800 */
[----:B------:R-:W-:Y:S01]  /*719b0*/  LDS.128 R12, [R4+0x400] ;  /* 0x00040000040c7984 */ /* 0x000fe20000000c00 */
[----:B------:R-:W-:-:S03]  /*719c0*/  LOP3.LUT R3, R5, 0xffff, RZ, 0xc0, !PT ;  /* 0x0000ffff05037812 */ /* 0x000fc600078ec0ff */
[----:B------:R-:W4:Y:S04]  /*719d0*/  LDL.LU R5, [R1+0x1c] ;  /* 0x00001c0001057983 */ /* 0x000f280000300800 */
[----:B------:R-:W4:Y:S01]  /*719e0*/  LDL.LU R29, [R1+0x174] ;  /* 0x00017400011d7983 */ /* 0x000f220000300800 */
[--C-:B--2---:R-:W-:Y:S02]  /*719f0*/  PRMT R16, R16, 0x4210, R3.reuse ;  /* 0x0000421010107816 */ /* 0x104fe40000000003 */
[----:B---3--:R-:W-:Y:S02]  /*71a00*/  PRMT R17, R17, 0x5210, R3 ;  /* 0x0000521011117816 */ /* 0x008fe40000000003 */
[----:B------:R-:W2:Y:S01]  /*71a10*/  LDL.LU R3, [R1+0x228] ;  /* 0x0002280001037983 */ /* 0x000ea20000300800 */
[----:B----4-:R-:W-:-:S02]  /*71a20*/  PRMT R18, R18, 0x4210, R2 ;  /* 0x0000421012127816 */ /* 0x010fc40000000002 */
[----:B------:R-:W-:Y:S02]  /*71a30*/  PRMT R19, R11, 0x5210, R2 ;  /* 0x000052100b137816 */ /* 0x000fe40000000002 */
[----:B------:R-:W0:Y:S04]  /*71a40*/  LDS.128 R8, [R4] ;  /* 0x0000000004087984 */ /* 0x000e280000000c00 */
[----:B------:R-:W3:Y:S01]  /*71a50*/  LDL.LU R2, [R1+0x27c] ;  /* 0x00027c0001027983 */ /* 0x000ee20000300800 */
[----:B------:R-:W-:Y:S06]  /*71a60*/  BAR.SYNC.DEFER_BLOCKING 0x0 ;  /* 0x0000000000007b1d */ /* 0x000fec0000010000 */
[----:B0-----:R0:W-:Y:S04]  /*71a70*/  STL [R1+0x1e84], R8 ;  /* 0x001e840801007387 */ /* 0x0011e80000100800 */
        /* <DEDUP_REMOVED lines=8> */
[----:B0-----:R-:W4:Y:S04]  /*71b00*/  LDL.LU R12, [R1+0x290] ;  /* 0x00029000010c7983 */ /* 0x001f280000300800 */
[----:B------:R-:W-:Y:S04]  /*71b10*/  STSM.16.M88.4 [R28], R20 ;  /* 0x000000141c007844 */ /* 0x000fe80000000200 */
[----:B------:R-:W-:Y:S01]  /*71b20*/  STSM.16.M88.4 [R28+0x100], R16 ;  /* 0x000100101c007844 */ /* 0x000fe20000000200 */
[----:B------:R-:W-:Y:S06]  /*71b30*/  BAR.SYNC.DEFER_BLOCKING 0x0 ;  /* 0x0000000000007b1d */ /* 0x000fec0000010000 */
[----:B------:R-:W-:Y:S04]  /*71b40*/  STL [R1+0x1e70], R13 ;  /* 0x001e700d01007387 */ /* 0x000fe80000100800 */
[----:B------:R-:W0:Y:S04]  /*71b50*/  LDS.128 R16, [R4] ;  /* 0x0000000004107984 */ /* 0x000e280000000c00 */
[----:B------:R1:W-:Y:S04]  /*71b60*/  STL [R1+0x1e6c], R14 ;  /* 0x001e6c0e01007387 */ /* 0x0003e80000100800 */
[----:B-1----:R-:W4:Y:S04]  /*71b70*/  LDL.LU R14, [R1+0x20c] ;  /* 0x00020c00010e7983 */ /* 0x002f280000300800 */
[----:B------:R-:W-:Y:S01]  /*71b80*/  STL [R1+0x1e68], R15 ;  /* 0x001e680f01007387 */ /* 0x000fe20000100800 */
[----:B--2---:R-:W-:-:S04]  /*71b90*/  LOP3.LUT R3, R3, 0xffff, RZ, 0xc0, !PT ;  /* 0x0000ffff03037812 */ /* 0x004fc800078ec0ff */
[----:B------:R-:W-:Y:S02]  /*71ba0*/  PRMT R13, R0, 0x5210, R3 ;  /* 0x00005210000d7816 */ /* 0x000fe40000000003 */
[----:B------:R-:W2:Y:S04]  /*71bb0*/  LDL.LU R0, [R1+0x1ee0] ;  /* 0x001ee00001007983 */ /* 0x000ea80000300800 */
[----:B0-----:R-:W-:Y:S04]  /*71bc0*/  STL [R1+0x1e64], R16 ;  /* 0x001e641001007387 */ /* 0x001fe80000100800 */
[----:B------:R-:W-:Y:S04]  /*71bd0*/  STL [R1+0x1e60], R17 ;  /* 0x001e601101007387 */ /* 0x000fe80000100800 */
[----:B------:R-:W-:Y:S04]  /*71be0*/  STL [R1+0x1e5c], R18 ;  /* 0x001e5c1201007387 */ /* 0x000fe80000100800 */
[----:B------:R0:W-:Y:S01]  /*71bf0*/  STL [R1+0x1e58], R19 ;  /* 0x001e581301007387 */ /* 0x0001e20000100800 */
[----:B---3--:R-:W-:-:S04]  /*71c00*/  LOP3.LUT R2, R2, 0xffff, RZ, 0xc0, !PT ;  /* 0x0000ffff02027812 */ /* 0x008fc800078ec0ff */
[----:B------:R-:W-:-:S05]  /*71c10*/  PRMT R5, R5, 0x5210, R2 ;  /* 0x0000521005057816 */ /* 0x000fca0000000002 */
[----:B0-----:R-:W-:Y:S02]  /*71c20*/  IMAD.MOV.U32 R19, RZ, RZ, R5 ;  /* 0x000000ffff137224 */ /* 0x001fe400078e0005 */
[----:B------:R-:W3:Y:S01]  /*71c30*/  LDL R5, [R1] ;  /* 0x0000000001057983 */ /* 0x000ee20000100800 */
[----:B------:R-:W-:-:S05]  /*71c40*/  PRMT R6, R6, 0x4210, R2 ;  /* 0x0000421006067816 */ /* 0x000fca0000000002 */
[----:B------:R-:W-:Y:S01]  /*71c50*/  IMAD.MOV.U32 R18, RZ, RZ, R6 ;  /* 0x000000ffff127224 */ /* 0x000fe200078e0006 */
[----:B----4-:R-:W-:-:S04]  /*71c60*/  LOP3.LUT R20, R12, 0xffff, RZ, 0xc0, !PT ;  /* 0x0000ffff0c147812 */ /* 0x010fc800078ec0ff */
[--C-:B------:R-:W-:Y:S02]  /*71c70*/  PRMT R9, R9, 0x4210, R20.reuse ;  /* 0x0000421009097816 */ /* 0x100fe40000000014 */
[----:B------:R-:W-:Y:S02]  /*71c80*/  PRMT R7, R7, 0x5210, R20 ;  /* 0x0000521007077816 */ /* 0x000fe40000000014 */
[----:B------:R-:W0:Y:S03]  /*71c90*/  LDS.128 R20, [R4+0x400] ;  /* 0x0004000004147984 */ /* 0x000e260000000c00 */
[----:B------:R-:W-:Y:S01]  /*71ca0*/  IMAD.MOV.U32 R17, RZ, RZ, R7 ;  /* 0x000000ffff117224 */ /* 0x000fe200078e0007 */
[----:B0-----:R-:W-:Y:S04]  /*71cb0*/  STL [R1+0x1e54], R20 ;  /* 0x001e541401007387 */ /* 0x001fe80000100800 */
[----:B------:R-:W-:Y:S04]  /*71cc0*/  STL [R1+0x1e50], R21 ;  /* 0x001e501501007387 */ /* 0x000fe80000100800 */
[----:B------:R-:W-:Y:S04]  /*71cd0*/  STL [R1+0x1e4c], R22 ;  /* 0x001e4c1601007387 */ /* 0x000fe80000100800 */
[----:B------:R-:W-:Y:S04]  /*71ce0*/  STL [R1+0x1e48], R23 ;  /* 0x001e481701007387 */ /* 0x000fe80000100800 */
[----:B------:R-:W4:Y:S04]  /*71cf0*/  LDL R4, [R1+0x4] ;  /* 0x0000040001047983 */ /* 0x000f280000100800 */
[----:B------:R-:W4:Y:S04]  /*71d00*/  LDL R6, [R1+0x8] ;  /* 0x0000080001067983 */ /* 0x000f280000100800 */
[----:B------:R-:W4:Y:S01]  /*71d10*/  LDL R7, [R1+0xc] ;  /* 0x00000c0001077983 */ /* 0x000f220000100800 */
[----:B------:R-:W-:-:S02]  /*71d20*/  PRMT R12, R29, 0x4210, R3 ;  /* 0x000042101d0c7816 */ /* 0x000fc40000000003 */
[----:B------:R-:W0:Y:S01]  /*71d30*/  S2R R29, SR_TID.X ;  /* 0x00000000001d7919 */ /* 0x000e220000002100 */
[----:B------:R-:W-:Y:S01]  /*71d40*/  LOP3.LUT R2, R14, 0xffff, RZ, 0xc0, !PT ;  /* 0x0000ffff0e027812 */ /* 0x000fe200078ec0ff */
[----:B------:R-:W-:Y:S01]  /*71d50*/  IMAD.MOV.U32 R16, RZ, RZ, R9 ;  /* 0x000000ffff107224 */ /* 0x000fe200078e0009 */
[----:B------:R-:W-:Y:S02]  /*71d60*/  BAR.SYNC.DEFER_BLOCKING 0x0 ;  /* 0x0000000000007b1d */ /* 0x000fe40000010000 */
[--C-:B------:R-:W-:Y:S02]  /*71d70*/  PRMT R14, R10, 0x4210, R2.reuse ;  /* 0x000042100a0e7816 */ /* 0x100fe40000000002 */
[----:B------:R-:W-:Y:S01]  /*71d80*/  PRMT R15, R8, 0x5210, R2 ;  /* 0x00005210080f7816 */ /* 0x000fe20000000002 */
[C---:B------:R-:W-:Y:S01]  /*71d90*/  IMAD R3, R11.reuse, UR4, RZ ;  /* 0x000000040b037c24 */ /* 0x040fe2000f8e02ff */
[----:B------:R-:W-:Y:S01]  /*71da0*/  ULDC.64 UR4, c[0x0][0x220] ;  /* 0x0000880000047ab9 */ /* 0x000fe20000000a00 */
[----:B------:R-:W-:Y:S01]  /*71db0*/  ISETP.GE.AND P0, PT, R11, UR6, PT ;  /* 0x000000060b007c0c */ /* 0x000fe2000bf06270 */
[----:B------:R-:W-:-:S02]  /*71dc0*/  ULDC UR6, c[0x0][0x248] ;  /* 0x0000920000067ab9 */ /* 0x000fc40000000800 */
[----:B------:R-:W-:Y:S01]  /*71dd0*/  IADD3 R2, P1, R3, UR4, RZ ;  /* 0x0000000403027c10 */ /* 0x000fe2000ff3e0ff */
[----:B------:R-:W-:Y:S01]  /*71de0*/  ULDC UR4, c[0x0][0x248] ;  /* 0x0000920000047ab9 */ /* 0x000fe20000000800 */
[----:B------:R-:W-:Y:S01]  /*71df0*/  STSM.16.M88.4 [R28], R16 ;  /* 0x000000101c007844 */ /* 0x000fe20000000200 */
[----:B0-----:R-:W-:-:S03]  /*71e00*/  SHF.R.U32.HI R29, RZ, 0x5, R29 ;  /* 0x00000005ff1d7819 */ /* 0x001fc6000001161d */
[----:B------:R0:W-:Y:S01]  /*71e10*/  STSM.16.M88.4 [R28+0x100], R12 ;  /* 0x0001000c1c007844 */ /* 0x0001e20000000200 */
[----:B------:R-:W-:-:S04]  /*71e20*/  SGXT.U32 R29, R29, 0x1 ;  /* 0x000000011d1d781a */ /* 0x000fc80000000000 */
[----:B--2---:R-:W-:Y:S02]  /*71e30*/  LOP3.LUT R8, R0, R29, RZ, 0xfc, !PT ;  /* 0x0000001d00087212 */ /* 0x004fe400078efcff */
[----:B------:R-:W-:Y:S01]  /*71e40*/  LEA.HI.X.SX32 R3, R3, UR5, 0x1, P1 ;  /* 0x0000000503037c11 */ /* 0x000fe200088f0eff */
[----:B------:R-:W-:Y:S01]  /*71e50*/  ULDC UR5, c[0x0][0x248] ;  /* 0x0000920000057ab9 */ /* 0x000fe20000000800 */
[C---:B------:R-:W-:Y:S01]  /*71e60*/  ISETP.LT.AND P1, PT, R8.reuse, UR7, !P0 ;  /* 0x0000000708007c0c */ /* 0x040fe2000c721270 */
[----:B------:R-:W-:Y:S01]  /*71e70*/  IMAD R11, R8, UR4, RZ ;  /* 0x00000004080b7c24 */ /* 0x000fe2000f8e02ff */
[C-C-:B------:R-:W-:Y:S01]  /*71e80*/  LOP3.LUT R8, R0.reuse, 0x6, R29.reuse, 0xfe, !PT ;  /* 0x0000000600087812 */ /* 0x140fe200078efe1d */
[----:B------:R-:W-:Y:S01]  /*71e90*/  ULDC UR7, c[0x0][0x248] ;  /* 0x0000920000077ab9 */ /* 0x000fe20000000800 */
[C-C-:B------:R-:W-:Y:S01]  /*71ea0*/  LOP3.LUT R10, R0.reuse, 0x4, R29.reuse, 0xfe, !PT ;  /* 0x00000004000a7812 */ /* 0x140fe200078efe1d */
[----:B------:R-:W-:Y:S01]  /*71eb0*/  ULDC UR4, c[0x0][0x248] ;  /* 0x0000920000047ab9 */ /* 0x000fe20000000800 */
[----:B0-----:R-:W-:-:S02]  /*71ec0*/  LOP3.LUT R28, R0, 0x2, R29, 0xfe, !PT ;  /* 0x00000002001c7812 */ /* 0x001fc400078efe1d */
[CC--:B------:R-:W-:Y:S02]  /*71ed0*/  IADD3 R16, P6, R11.reuse, R2.reuse, RZ ;  /* 0x000000020b107210 */ /* 0x0c0fe40007fde0ff */
[C---:B------:R-:W-:Y:S01]  /*71ee0*/  ISETP.LT.AND P3, PT, R28.reuse, UR8, !P0 ;  /* 0x000000081c007c0c */ /* 0x040fe2000c761270 */
[----:B------:R-:W-:Y:S01]  /*71ef0*/  IMAD R9, R28, UR5, RZ ;  /* 0x000000051c097c24 */ /* 0x000fe2000f8e02ff */
[----:B------:R-:W-:Y:S01]  /*71f00*/  ISETP.LT.AND P2, PT, R10, UR12, !P0 ;  /* 0x0000000c0a007c0c */ /* 0x000fe2000c741270 */
[C---:B------:R-:W-:Y:S01]  /*71f10*/  IMAD R28, R8.reuse, UR7, RZ ;  /* 0x00000007081c7c24 */ /* 0x040fe2000f8e02ff */
[----:B------:R-:W-:Y:S01]  /*71f20*/  ISETP.LT.AND P4, PT, R8, UR13, !P0 ;  /* 0x0000000d08007c0c */ /* 0x000fe2000c781270 */
[----:B------:R-:W-:Y:S01]  /*71f30*/  IMAD R10, R10, UR6, RZ ;  /* 0x000000060a0a7c24 */ /* 0x000fe2000f8e02ff */
[-C--:B------:R-:W-:Y:S01]  /*71f40*/  LEA.HI.X.SX32 R17, R11, R3.reuse, 0x1, P6 ;  /* 0x000000030b117211 */ /* 0x080fe200030f0eff */
[----:B------:R-:W-:Y:S01]  /*71f50*/  ULDC UR8, c[0x0][0x22c] ;  /* 0x00008b0000087ab9 */ /* 0x000fe20000000800 */
[CC--:B------:R-:W-:Y:S01]  /*71f60*/  IADD3 R14, P5, R9.reuse, R2.reuse, RZ ;  /* 0x00000002090e7210 */ /* 0x0c0fe20007fbe0ff */
[----:B------:R-:W-:Y:S01]  /*71f70*/  ULDC UR12, c[0x0][0x22c] ;  /* 0x00008b00000c7ab9 */ /* 0x000fe20000000800 */
[CC--:B------:R-:W-:Y:S01]  /*71f80*/  IADD3 R12, P6, R10.reuse, R2.reuse, RZ ;  /* 0x000000020a0c7210 */ /* 0x0c0fe20007fde0ff */
[----:B------:R-:W-:Y:S01]  /*71f90*/  ULDC UR6, c[0x0][0x248] ;  /* 0x0000920000067ab9 */ /* 0x000fe20000000800 */
[-C--:B------:R-:W-:Y:S01]  /*71fa0*/  LEA.HI.X.SX32 R15, R9, R3.reuse, 0x1, P5 ;  /* 0x00000003090f7211 */ /* 0x080fe200028f0eff */
[----:B------:R-:W-:Y:S01]  /*71fb0*/  ULDC UR13, c[0x0][0x22c] ;  /* 0x00008b00000d7ab9 */ /* 0x000fe20000000800 */
[----:B------:R-:W-:Y:S01]  /*71fc0*/  LEA.HI.X.SX32 R13, R10, R3, 0x1, P6 ;  /* 0x000000030a0d7211 */ /* 0x000fe200030f0eff */
[----:B------:R-:W-:Y:S01]  /*71fd0*/  ULDC UR5, c[0x0][0x248] ;  /* 0x0000920000057ab9 */ /* 0x000fe20000000800 */
[----:B------:R-:W-:Y:S01]  /*71fe0*/  ULDC UR7, c[0x0][0x248] ;  /* 0x0000920000077ab9 */ /* 0x000fe20000000800 */
[----:B---3--:R-:W-:Y:S01]  /*71ff0*/  PRMT R8, R5, 0x7770, RZ ;  /* 0x0000777005087816 */ /* 0x008fe200000000ff */
[----:B------:R-:W-:Y:S06]  /*72000*/  BAR.SYNC.DEFER_BLOCKING 0x0 ;  /* 0x0000000000007b1d */ /* 0x000fec0000010000 */
[----:B------:R0:W-:Y:S02]  /*72010*/  @P1 STG.E.U8 desc[UR10][R16.64], R8 ;  /* 0x0000000810001986 */ /* 0x0001e4000c10110a */
[----:B0-----:R-:W-:-:S04]  /*72020*/  IADD3 R8, P1, R28, R2, RZ ;  /* 0x000000021c087210 */ /* 0x001fc80007f3e0ff */
[----:B------:R-:W-:Y:S02]  /*72030*/  LEA.HI.X.SX32 R9, R28, R3, 0x1, P1 ;  /* 0x000000031c097211 */ /* 0x000fe400008f0eff */
[----:B------:R-:W-:Y:S01]  /*72040*/  PRMT R5, R5, 0x7771, RZ ;  /* 0x0000777105057816 */ /* 0x000fe200000000ff */
[----:B------:R-:W-:Y:S04]  /*72050*/  STL [R1+0x1edc], R24 ;  /* 0x001edc1801007387 */ /* 0x000fe80000100800 */
[----:B------:R-:W-:Y:S01]  /*72060*/  STL [R1+0x1ed4], R25 ;  /* 0x001ed41901007387 */ /* 0x000fe20000100800 */
[----:B----4-:R-:W-:Y:S02]  /*72070*/  PRMT R11, R4, 0x7770, RZ ;  /* 0x00007770040b7816 */ /* 0x010fe400000000ff */
[----:B------:R-:W-:-:S03]  /*72080*/  PRMT R10, R6, 0x7770, RZ ;  /* 0x00007770060a7816 */ /* 0x000fc600000000ff */
[----:B------:R-:W-:Y:S01]  /*72090*/  @P3 STG.E.U8 desc[UR10][R14.64], R11 ;  /* 0x0000000b0e003986 */ /* 0x000fe2000c10110a */
[----:B------:R-:W-:-:S03]  /*720a0*/  PRMT R28, R7, 0x7770, RZ ;  /* 0x00007770071c7816 */ /* 0x000fc600000000ff */
[----:B------:R-:W-:Y:S04]  /*720b0*/  @P2 STG.E.U8 desc[UR10][R12.64], R10 ;  /* 0x0000000a0c002986 */ /* 0x000fe8000c10110a */
[----:B------:R0:W-:Y:S02]  /*720c0*/  @P4 STG.E.U8 desc[UR10][R8.64], R28 ;  /* 0x0000001c08004986 */ /* 0x0001e4000c10110a */
[----:B0-----:R-:W-:-:S04]  /*720d0*/  LOP3.LUT R28, R0, 0x8, R29, 0xfe, !PT ;  /* 0x00000008001c7812 */ /* 0x001fc800078efe1d */
[C---:B------:R-:W-:Y:S01]  /*720e0*/  ISETP.LT.AND P1, PT, R28.reuse, UR8, !P0 ;  /* 0x000000081c007c0c */ /* 0x040fe2000c721270 */
[----:B------:R-:W-:Y:S01]  /*720f0*/  IMAD R28, R28, UR4, RZ ;  /* 0x000000041c1c7c24 */ /* 0x000fe2000f8e02ff */
[C-C-:B------:R-:W-:Y:S01]  /*72100*/  LOP3.LUT R8, R0.reuse, 0xc, R29.reuse, 0xfe, !PT ;  /* 0x0000000c00087812 */ /* 0x140fe200078efe1d */
[----:B------:R-:W-:Y:S01]  /*72110*/  ULDC UR8, c[0x0][0x22c] ;  /* 0x00008b0000087ab9 */ /* 0x000fe20000000800 */
[C-C-:B------:R-:W-:Y:S01]  /*72120*/  LOP3.LUT R9, R0.reuse, 0xa, R29.reuse, 0xfe, !PT ;  /* 0x0000000a00097812 */ /* 0x140fe200078efe1d */
[----:B------:R-:W-:Y:S01]  /*72130*/  ULDC UR4, c[0x0][0x248] ;  /* 0x0000920000047ab9 */ /* 0x000fe20000000800 */
[----:B------:R-:W-:Y:S02]  /*72140*/  LOP3.LUT R11, R0, 0xe, R29, 0xfe, !PT ;  /* 0x0000000e000b7812 */ /* 0x000fe400078efe1d */
[-C--:B------:R-:W-:Y:S01]  /*72150*/  IADD3 R16, P6, R28, R2.reuse, RZ ;  /* 0x000000021c107210 */ /* 0x080fe20007fde0ff */
[C---:B------:R-:W-:Y:S01]  /*72160*/  IMAD R10, R8.reuse, UR6, RZ ;  /* 0x00000006080a7c24 */ /* 0x040fe2000f8e02ff */
[C---:B------:R-:W-:Y:S01]  /*72170*/  ISETP.LT.AND P3, PT, R9.reuse, UR12, !P0 ;  /* 0x0000000c09007c0c */ /* 0x040fe2000c761270 */
[----:B------:R-:W-:Y:S01]  /*72180*/  IMAD R9, R9, UR5, RZ ;  /* 0x0000000509097c24 */ /* 0x000fe2000f8e02ff */
[----:B------:R-:W-:Y:S01]  /*72190*/  ISETP.LT.AND P2, PT, R8, UR13, !P0 ;  /* 0x0000000d08007c0c */ /* 0x000fe2000c741270 */
[----:B------:R-:W-:Y:S01]  /*721a0*/  ULDC UR12, c[0x0][0x22c] ;  /* 0x00008b00000c7ab9 */ /* 0x000fe20000000800 */
[-C--:B------:R-:W-:Y:S01]  /*721b0*/  LEA.HI.X.SX32 R17, R28, R3.reuse, 0x1, P6 ;  /* 0x000000031c117211 */ /* 0x080fe200030f0eff */
[C---:B------:R-:W-:Y:S01]  /*721c0*/  IMAD R28, R11.reuse, UR7, RZ ;  /* 0x000000070b1c7c24 */ /* 0x040fe2000f8e02ff */
[----:B------:R-:W-:Y:S01]  /*721d0*/  PRMT R8, R24, 0x7770, RZ ;  /* 0x0000777018087816 */ /* 0x000fe200000000ff */
[----:B------:R-:W-:Y:S01]  /*721e0*/  ULDC UR5, c[0x0][0x248] ;  /* 0x0000920000057ab9 */ /* 0x000fe20000000800 */
[----:B------:R-:W-:Y:S01]  /*721f0*/  ISETP.LT.AND P4, PT, R11, UR14, !P0 ;  /* 0x0000000e0b007c0c */ /* 0x000fe2000c781270 */
[----:B------:R-:W-:Y:S01]  /*72200*/  ULDC UR6, c[0x0][0x248] ;  /* 0x0000920000067ab9 */ /* 0x000fe20000000800 */
[CC--:B------:R-:W-:Y:S01]  /*72210*/  IADD3 R14, P5, R9.reuse, R2.reuse, RZ ;  /* 0x00000002090e7210 */ /* 0x0c0fe20007fbe0ff */
[----:B------:R0:W-:Y:S01]  /*72220*/  @P1 STG.E.U8 desc[UR10][R16.64], R8 ;  /* 0x0000000810001986 */ /* 0x0001e2000c10110a */
[C---:B------:R-:W-:Y:S01]  /*72230*/  IADD3 R12, P6, R10.reuse, R2, RZ ;  /* 0x000000020a0c7210 */ /* 0x040fe20007fde0ff */
[----:B------:R-:W-:Y:S01]  /*72240*/  ULDC UR7, c[0x0][0x248] ;  /* 0x0000920000077ab9 */ /* 0x000fe20000000800 */
[-C--:B------:R-:W-:Y:S01]  /*72250*/  LEA.HI.X.SX32 R15, R9, R3.reuse, 0x1, P5 ;  /* 0x00000003090f7211 */ /* 0x080fe200028f0eff */
[----:B------:R-:W-:Y:S01]  /*72260*/  ULDC UR13, c[0x0][0x22c] ;  /* 0x00008b00000d7ab9 */ /* 0x000fe20000000800 */
[----:B------:R-:W-:Y:S01]  /*72270*/  PRMT R11, R25, 0x7770, RZ ;  /* 0x00007770190b7816 */ /* 0x000fe200000000ff */
[----:B------:R-:W-:Y:S01]  /*72280*/  ULDC UR14, c[0x0][0x22c] ;  /* 0x00008b00000e7ab9 */ /* 0x000fe20000000800 */
[----:B------:R-:W-:-:S02]  /*72290*/  LEA.HI.X.SX32 R13, R10, R3, 0x1, P6 ;  /* 0x000000030a0d7211 */ /* 0x000fc400030f0eff */
[----:B0-----:R-:W-:Y:S02]  /*722a0*/  IADD3 R8, P1, R28, R2, RZ ;  /* 0x000000021c087210 */ /* 0x001fe40007f3e0ff */
[----:B------:R-:W-:Y:S02]  /*722b0*/  PRMT R10, R26, 0x7770, RZ ;  /* 0x000077701a0a7816 */ /* 0x000fe400000000ff */
[----:B------:R-:W-:Y:S02]  /*722c0*/  LEA.HI.X.SX32 R9, R28, R3, 0x1, P1 ;  /* 0x000000031c097211 */ /* 0x000fe400008f0eff */
[----:B------:R-:W-:Y:S01]  /*722d0*/  PRMT R28, R27, 0x7770, RZ ;  /* 0x000077701b1c7816 */ /* 0x000fe200000000ff */
[----:B------:R-:W-:Y:S04]  /*722e0*/  @P3 STG.E.U8 desc[UR10][R14.64], R11 ;  /* 0x0000000b0e003986 */ /* 0x000fe8000c10110a */
[----:B------:R0:W-:Y:S04]  /*722f0*/  @P2 STG.E.U8 desc[UR10][R12.64], R10 ;  /* 0x0000000a0c002986 */ /* 0x0001e8000c10110a */
[----:B------:R1:W-:Y:S01]  /*72300*/  @P4 STG.E.U8 desc[UR10][R8.64], R28 ;  /* 0x0000001c08004986 */ /* 0x0003e2000c10110a */
[----:B0-----:R-:W-:-:S02]  /*72310*/  LOP3.LUT R10, R0, 0x12, R29, 0xfe, !PT ;  /* 0x00000012000a7812 */ /* 0x001fc400078efe1d */
[----:B-1----:R-:W-:-:S04]  /*72320*/  LOP3.LUT R28, R0, 0x10, R29, 0xfe, !PT ;  /* 0x00000010001c7812 */ /* 0x002fc800078efe1d */
[C---:B------:R-:W-:Y:S01]  /*72330*/  ISETP.LT.AND P1, PT, R28.reuse, UR8, !P0 ;  /* 0x000000081c007c0c */ /* 0x040fe2000c721270 */
[----:B------:R-:W-:Y:S01]  /*72340*/  IMAD R28, R28, UR4, RZ ;  /* 0x000000041c1c7c24 */ /* 0x000fe2000f8e02ff */
[C---:B------:R-:W-:Y:S01]  /*72350*/  ISETP.LT.AND P3, PT, R10.reuse, UR12, !P0 ;  /* 0x0000000c0a007c0c */ /* 0x040fe2000c761270 */
[----:B------:R-:W-:Y:S01]  /*72360*/  IMAD R10, R10, UR5, RZ ;  /* 0x000000050a0a7c24 */ /* 0x000fe2000f8e02ff */
[C-C-:B------:R-:W-:Y:S01]  /*72370*/  LOP3.LUT R9, R0.reuse, 0x14, R29.reuse, 0xfe, !PT ;  /* 0x0000001400097812 */ /* 0x140fe200078efe1d */
[----:B------:R-:W-:Y:S01]  /*72380*/  ULDC UR8, c[0x0][0x22c] ;  /* 0x00008b0000087ab9 */ /* 0x000fe20000000800 */
[----:B------:R-:W-:Y:S01]  /*72390*/  LOP3.LUT R8, R0, 0x16, R29, 0xfe, !PT ;  /* 0x0000001600087812 */ /* 0x000fe200078efe1d */
[----:B------:R-:W-:Y:S01]  /*723a0*/  ULDC UR4, c[0x0][0x248] ;  /* 0x0000920000047ab9 */ /* 0x000fe20000000800 */
[-C--:B------:R-:W-:Y:S01]  /*723b0*/  IADD3 R14, P6, R28, R2.reuse, RZ ;  /* 0x000000021c0e7210 */ /* 0x080fe20007fde0ff */
[C---:B------:R-:W-:Y:S01]  /*723c0*/  IMAD R11, R9.reuse, UR6, RZ ;  /* 0x00000006090b7c24 */ /* 0x040fe2000f8e02ff */
[-C--:B------:R-:W-:Y:S01]  /*723d0*/  IADD3 R12, P5, R10, R2.reuse, RZ ;  /* 0x000000020a0c7210 */ /* 0x080fe20007fbe0ff */
[----:B------:R-:W-:Y:S01]  /*723e0*/  ULDC UR12, c[0x0][0x22c] ;  /* 0x00008b00000c7ab9 */ /* 0x000fe20000000800 */
[-C--:B------:R-:W-:Y:S01]  /*723f0*/  LEA.HI.X.SX32 R15, R28, R3.reuse, 0x1, P6 ;  /* 0x000000031c0f7211 */ /* 0x080fe200030f0eff */
[C---:B------:R-:W-:Y:S01]  /*72400*/  IMAD R28, R8.reuse, UR7, RZ ;  /* 0x00000007081c7c24 */ /* 0x040fe2000f8e02ff */
[----:B------:R-:W-:Y:S01]  /*72410*/  ISETP.LT.AND P2, PT, R9, UR13, !P0 ;  /* 0x0000000d09007c0c */ /* 0x000fe2000c741270 */
[----:B------:R-:W-:Y:S01]  /*72420*/  ULDC UR6, c[0x0][0x248] ;  /* 0x0000920000067ab9 */ /* 0x000fe20000000800 */
[----:B------:R-:W-:Y:S01]  /*72430*/  ISETP.LT.AND P4, PT, R8, UR14, !P0 ;  /* 0x0000000e08007c0c */ /* 0x000fe2000c781270 */
[----:B------:R0:W-:Y:S01]  /*72440*/  @P1 STG.E.U8 desc[UR10][R14.64], R5 ;  /* 0x000000050e001986 */ /* 0x0001e2000c10110a */
[-C--:B------:R-:W-:Y:S01]  /*72450*/  LEA.HI.X.SX32 R13, R10, R3.reuse, 0x1, P5 ;  /* 0x000000030a0d7211 */ /* 0x080fe200028f0eff */
[----:B------:R-:W-:Y:S01]  /*72460*/  ULDC UR13, c[0x0][0x22c] ;  /* 0x00008b00000d7ab9 */ /* 0x000fe20000000800 */
[----:B------:R-:W-:Y:S01]  /*72470*/  PRMT R10, R4, 0x7771, RZ ;  /* 0x00007771040a7816 */ /* 0x000fe200000000ff */
[----:B------:R-:W-:Y:S01]  /*72480*/  ULDC UR5, c[0x0][0x248] ;  /* 0x0000920000057ab9 */ /* 0x000fe20000000800 */
[CC--:B------:R-:W-:Y:S01]  /*72490*/  IADD3 R8, P6, R11.reuse, R2.reuse, RZ ;  /* 0x000000020b087210 */ /* 0x0c0fe20007fde0ff */
[----:B------:R-:W-:Y:S01]  /*724a0*/  ULDC UR7, c[0x0][0x248] ;  /* 0x0000920000077ab9 */ /* 0x000fe20000000800 */
[----:B------:R-:W-:Y:S01]  /*724b0*/  IADD3 R4, P1, R28, R2, RZ ;  /* 0x000000021c047210 */ /* 0x000fe20007f3e0ff */
[----:B------:R-:W-:Y:S01]  /*724c0*/  ULDC UR14, c[0x0][0x22c] ;  /* 0x00008b00000e7ab9 */ /* 0x000fe20000000800 */
[----:B------:R-:W-:-:S02]  /*724d0*/  LEA.HI.X.SX32 R9, R11, R3, 0x1, P6 ;  /* 0x000000030b097211 */ /* 0x000fc400030f0eff */
[----:B------:R-:W-:Y:S02]  /*724e0*/  PRMT R6, R6, 0x7771, RZ ;  /* 0x0000777106067816 */ /* 0x000fe400000000ff */
[----:B0-----:R-:W-:Y:S02]  /*724f0*/  LEA.HI.X.SX32 R5, R28, R3, 0x1, P1 ;  /* 0x000000031c057211 */ /* 0x001fe400008f0eff */
[----:B------:R-:W-:Y:S01]  /*72500*/  PRMT R28, R7, 0x7771, RZ ;  /* 0x00007771071c7816 */ /* 0x000fe200000000ff */
[----:B------:R-:W-:Y:S04]  /*72510*/  @P3 STG.E.U8 desc[UR10][R12.64], R10 ;  /* 0x0000000a0c003986 */ /* 0x000fe8000c10110a */
[----:B------:R-:W-:Y:S04]  /*72520*/  @P2 STG.E.U8 desc[UR10][R8.64], R6 ;  /* 0x0000000608002986 */ /* 0x000fe8000c10110a */
[----:B------:R0:W-:Y:S01]  /*72530*/  @P4 STG.E.U8 desc[UR10][R4.64], R28 ;  /* 0x0000001c04004986 */ /* 0x0001e2000c10110a */
[----:B------:R-:W-:-:S02]  /*72540*/  LOP3.LUT R7, R0, 0x1e, R29, 0xfe, !PT ;  /* 0x0000001e00077812 */ /* 0x000fc400078efe1d */
[----:B0-----:R-:W-:-:S04]  /*72550*/  LOP3.LUT R28, R0, 0x18, R29, 0xfe, !PT ;  /* 0x00000018001c7812 */ /* 0x001fc800078efe1d */
[C---:B------:R-:W-:Y:S01]  /*72560*/  ISETP.LT.AND P1, PT, R28.reuse, UR8, !P0 ;  /* 0x000000081c007c0c */ /* 0x040fe2000c721270 */
[----:B------:R-:W-:Y:S01]  /*72570*/  IMAD R28, R28, UR4, RZ ;  /* 0x000000041c1c7c24 */ /* 0x000fe2000f8e02ff */
[C-C-:B------:R-:W-:Y:S01]  /*72580*/  LOP3.LUT R4, R0.reuse, 0x1c, R29.reuse, 0xfe, !PT ;  /* 0x0000001c00047812 */ /* 0x140fe200078efe1d */
[----:B------:R-:W-:Y:S01]  /*72590*/  STL [R1+0x1ed0], R26 ;  /* 0x001ed01a01007387 */ /* 0x000fe20000100800 */
[----:B------:R-:W-:Y:S01]  /*725a0*/  LOP3.LUT R5, R0, 0x1a, R29, 0xfe, !PT ;  /* 0x0000001a00057812 */ /* 0x000fe200078efe1d */
[----:B------:R-:W-:Y:S01]  /*725b0*/  ULDC UR4, c[0x0][0x248] ;  /* 0x0000920000047ab9 */ /* 0x000fe20000000800 */
[----:B------:R-:W-:Y:S01]  /*725c0*/  IADD3 R12, P6, R28, R2, RZ ;  /* 0x000000021c0c7210 */ /* 0x000fe20007fde0ff */
[C---:B------:R-:W-:Y:S01]  /*725d0*/  IMAD R6, R4.reuse, UR6, RZ ;  /* 0x0000000604067c24 */ /* 0x040fe2000f8e02ff */
[C---:B------:R-:W-:Y:S01]  /*725e0*/  ISETP.LT.AND P3, PT, R5.reuse, UR12, !P0 ;  /* 0x0000000c05007c0c */ /* 0x040fe2000c761270 */
[----:B------:R-:W-:Y:S01]  /*725f0*/  IMAD R5, R5, UR5, RZ ;  /* 0x0000000505057c24 */ /* 0x000fe2000f8e02ff */
[----:B------:R-:W-:-:S02]  /*72600*/  ISETP.LT.AND P2, PT, R4, UR13, !P0 ;  /* 0x0000000d04007c0c */ /* 0x000fc4000c741270 */
[C---:B------:R-:W-:Y:S01]  /*72610*/  ISETP.LT.AND P4, PT, R7.reuse, UR14, !P0 ;  /* 0x0000000e07007c0c */ /* 0x040fe2000c781270 */
[----:B------:R-:W-:Y:S01]  /*72620*/  STL [R1+0x1ed8], R27 ;  /* 0x001ed81b01007387 */ /* 0x000fe20000100800 */
[-C--:B------:R-:W-:Y:S01]  /*72630*/  LEA.HI.X.SX32 R13, R28, R3.reuse, 0x1, P6 ;  /* 0x000000031c0d7211 */ /* 0x080fe200030f0eff */
[----:B------:R-:W-:Y:S01]  /*72640*/  IMAD R28, R7, UR7, RZ ;  /* 0x00000007071c7c24 */ /* 0x000fe2000f8e02ff */
[----:B------:R-:W-:Y:S01]  /*72650*/  PRMT R4, R24, 0x7771, RZ ;  /* 0x0000777118047816 */ /* 0x000fe200000000ff */
[----:B------:R-:W-:Y:S01]  /*72660*/  ULDC UR5, c[0x0][0x22c] ;  /* 0x00008b0000057ab9 */ /* 0x000fe20000000800 */
[CC--:B------:R-:W-:Y:S01]  /*72670*/  IADD3 R10, P5, R5.reuse, R2.reuse, RZ ;  /* 0x00000002050a7210 */ /* 0x0c0fe20007fbe0ff */
[----:B------:R-:W-:Y:S01]  /*72680*/  ULDC UR6, c[0x0][0x22c] ;  /* 0x00008b0000067ab9 */ /* 0x000fe20000000800 */
[C---:B------:R-:W-:Y:S01]  /*72690*/  IADD3 R8, P6, R6.reuse, R2, RZ ;  /* 0x0000000206087210 */ /* 0x040fe20007fde0ff */
[----:B------:R0:W-:Y:S01]  /*726a0*/  @P1 STG.E.U8 desc[UR10][R12.64], R4 ;  /* 0x000000040c001986 */ /* 0x0001e2000c10110a */
[-C--:B------:R-:W-:Y:S01]  /*726b0*/  LEA.HI.X.SX32 R11, R5, R3.reuse, 0x1, P5 ;  /* 0x00000003050b7211 */ /* 0x080fe200028f0eff */
[----:B------:R-:W-:Y:S01]  /*726c0*/  ULDC UR7, c[0x0][0x22c] ;  /* 0x00008b0000077ab9 */ /* 0x000fe20000000800 */
[----:B------:R-:W-:Y:S01]  /*726d0*/  PRMT R7, R25, 0x7771, RZ ;  /* 0x0000777119077816 */ /* 0x000fe200000000ff */
[----:B------:R-:W-:Y:S01]  /*726e0*/  ULDC UR8, c[0x0][0x22c] ;  /* 0x00008b0000087ab9 */ /* 0x000fe20000000800 */
[----:B------:R-:W-:Y:S01]  /*726f0*/  LEA.HI.X.SX32 R9, R6, R3, 0x1, P6 ;  /* 0x0000000306097211 */ /* 0x000fe200030f0eff */
[----:B------:R-:W-:Y:S01]  /*72700*/  ULDC UR12, c[0x0][0x22c] ;  /* 0x00008b00000c7ab9 */ /* 0x000fe20000000800 */
[----:B------:R-:W-:-:S02]  /*72710*/  PRMT R6, R26, 0x7771, RZ ;  /* 0x000077711a067816 */ /* 0x000fc400000000ff */
[----:B0-----:R-:W-:-:S04]  /*72720*/  IADD3 R4, P1, R28, R2, RZ ;  /* 0x000000021c047210 */ /* 0x001fc80007f3e0ff */
[----:B------:R-:W-:Y:S02]  /*72730*/  LEA.HI.X.SX32 R5, R28, R3, 0x1, P1 ;  /* 0x000000031c057211 */ /* 0x000fe400008f0eff */
[----:B------:R-:W-:Y:S01]  /*72740*/  PRMT R28, R27, 0x7771, RZ ;  /* 0x000077711b1c7816 */ /* 0x000fe200000000ff */
[----:B------:R-:W-:Y:S04]  /*72750*/  @P3 STG.E.U8 desc[UR10][R10.64], R7 ;  /* 0x000000070a003986 */ /* 0x000fe8000c10110a */
[----:B------:R-:W-:Y:S04]  /*72760*/  @P2 STG.E.U8 desc[UR10][R8.64], R6 ;  /* 0x0000000608002986 */ /* 0x000fe8000c10110a */
[----:B------:R0:W-:Y:S02]  /*72770*/  @P4 STG.E.U8 desc[UR10][R4.64], R28 ;  /* 0x0000001c04004986 */ /* 0x0001e4000c10110a */
[----:B0-----:R-:W-:-:S02]  /*72780*/  LOP3.LUT R4, R0, 0x1fe, R29, 0xfe, !PT ;  /* 0x000001fe00047812 */ /* 0x001fc400078efe1d */
[----:B------:R-:W-:-:S03]  /*72790*/  LOP3.LUT R6, R0, 0x22, R29, 0xfe, !PT ;  /* 0x0000002200067812 */ /* 0x000fc600078efe1d */
[----:B------:R0:W-:Y:S01]  /*727a0*/  STL [R1+0x7c], R4 ;  /* 0x00007c0401007387 */ /* 0x0001e20000100800 */
[C-C-:B------:R-:W-:Y:S02]  /*727b0*/  LOP3.LUT R5, R0.reuse, 0x24, R29.reuse, 0xfe, !PT ;  /* 0x0000002400057812 */ /* 0x140fe400078efe1d */
[C-C-:B------:R-:W-:Y:S02]  /*727c0*/  LOP3.LUT R6, R0.reuse, 0x30, R29.reuse, 0xfe, !PT ;  /* 0x0000003000067812 */ /* 0x140fe400078efe1d */
[C-C-:B------:R-:W-:Y:S02]  /*727d0*/  LOP3.LUT R5, R0.reuse, 0x32, R29.reuse, 0xfe, !PT ;  /* 0x0000003200057812 */ /* 0x140fe400078efe1d */
[----:B0-----:R-:W-:-:S05]  /*727e0*/  LOP3.LUT R4, R0, 0x26, R29, 0xfe, !PT ;  /* 0x0000002600047812 */ /* 0x001fca00078efe1d */
[----:B------:R0:W-:Y:S04]  /*727f0*/  STL [R1+0x1c], R4 ;  /* 0x00001c0401007387 */ /* 0x0001e80000100800 */
[----:B------:R1:W-:Y:S04]  /*72800*/  STL [R1+0x30], R6 ;  /* 0x0000300601007387 */ /* 0x0003e80000100800 */
[----:B------:R2:W-:Y:S01]  /*72810*/  STL [R1+0x38], R5 ;  /* 0x0000380501007387 */ /* 0x0005e20000100800 */
[C-C-:B0-----:R-:W-:Y:S02]  /*72820*/  LOP3.LUT R4, R0.reuse, 0x34, R29.reuse, 0xfe, !PT ;  /* 0x0000003400047812 */ /* 0x141fe400078efe1d */
[----:B-1----:R-:W-:-:S03]  /*72830*/  LOP3.LUT R6, R0, 0x36, R29, 0xfe, !PT ;  /* 0x0000003600067812 */ /* 0x002fc600078efe1d */
[----:B------:R0:W-:Y:S01]  /*72840*/  STL [R1+0x3c], R4 ;  /* 0x00003c0401007387 */ /* 0x0001e20000100800 */
[----:B--2---:R-:W-:-:S03]  /*72850*/  LOP3.LUT R5, R0, 0x38, R29, 0xfe, !PT ;  /* 0x0000003800057812 */ /* 0x004fc600078efe1d */
[----:B------:R1:W-:Y:S04]  /*72860*/  STL [R1+0x70], R6 ;  /* 0x0000700601007387 */ /* 0x0003e80000100800 */
[----:B------:R2:W-:Y:S01]  /*72870*/  STL [R1+0x74], R5 ;  /* 0x0000740501007387 */ /* 0x0005e20000100800 */
[C-C-:B0-----:R-:W-:Y:S02]  /*72880*/  LOP3.LUT R4, R0.reuse, 0x3a, R29.reuse, 0xfe, !PT ;  /* 0x0000003a00047812 */ /* 0x141fe400078efe1d */
[----:B-1----:R-:W-:-:S03]  /*72890*/  LOP3.LUT R6, R0, 0x3c, R29, 0xfe, !PT ;  /* 0x0000003c00067812 */ /* 0x002fc600078efe1d */
[----:B------:R0:W-:Y:S01]  /*728a0*/  STL [R1+0x78], R4 ;  /* 0x0000780401007387 */ /* 0x0001e20000100800 */
[----:B--2---:R-:W-:-:S03]  /*728b0*/  LOP3.LUT R5, R0, 0x3e, R29, 0xfe, !PT ;  /* 0x0000003e00057812 */ /* 0x004fc600078efe1d */
[----:B------:R1:W-:Y:S01]  /*728c0*/  STL [R1+0x90], R6 ;  /* 0x0000900601007387 */ /* 0x0003e20000100800 */
[----:B------:R-:W-:-:S03]  /*728d0*/  LOP3.LUT R8, R0, 0x4a, R29, 0xfe, !PT ;  /* 0x0000004a00087812 */ /* 0x000fc600078efe1d */
[----:B------:R2:W-:Y:S01]  /*728e0*/  STL [R1+0x94], R5 ;  /* 0x0000940501007387 */ /* 0x0005e20000100800 */
[C-C-:B0-----:R-:W-:Y:S02]  /*728f0*/  LOP3.LUT R4, R0.reuse, 0x40, R29.reuse, 0xfe, !PT ;  /* 0x0000004000047812 */ /* 0x141fe400078efe1d */
[C-C-:B-1----:R-:W-:Y:S02]  /*72900*/  LOP3.LUT R6, R0.reuse, 0x42, R29.reuse, 0xfe, !PT ;  /* 0x0000004200067812 */ /* 0x142fe400078efe1d */
[----:B--2---:R-:W-:-:S05]  /*72910*/  LOP3.LUT R5, R0, 0x44, R29, 0xfe, !PT ;  /* 0x0000004400057812 */ /* 0x004fca00078efe1d */
[----:B------:R0:W-:Y:S04]  /*72920*/  STL.64 [R1+0x1ec8], R4 ;  /* 0x001ec80401007387 */ /* 0x0001e80000100a00 */
[----:B------:R-:W-:Y:S04]  /*72930*/  STL [R1+0x9c], R6 ;  /* 0x00009c0601007387 */ /* 0x000fe80000100800 */
[----:B------:R1:W-:Y:S01]  /*72940*/  STL [R1+0xdc], R8 ;  /* 0x0000dc0801007387 */ /* 0x0003e20000100800 */
[C-C-:B0-----:R-:W-:Y:S02]  /*72950*/  LOP3.LUT R5, R0.reuse, 0x4c, R29.reuse, 0xfe, !PT ;  /* 0x0000004c00057812 */ /* 0x141fe400078efe1d */
[----:B------:R-:W-:-:S02]  /*72960*/  LOP3.LUT R4, R0, 0x4e, R29, 0xfe, !PT ;  /* 0x0000004e00047812 */ /* 0x000fc400078efe1d */
[C-C-:B-1----:R-:W-:Y:S01]  /*72970*/  LOP3.LUT R8, R0.reuse, 0x50, R29.reuse, 0xfe, !PT ;  /* 0x0000005000087812 */ /* 0x142fe200078efe1d */
[----:B------:R0:W-:Y:S04]  /*72980*/  STL [R1+0xe0], R5 ;  /* 0x0000e00501007387 */ /* 0x0001e80000100800 */
[----:B------:R1:W-:Y:S04]  /*72990*/  STL [R1+0xe4], R4 ;  /* 0x0000e40401007387 */ /* 0x0003e80000100800 */
[----:B------:R2:W-:Y:S01]  /*729a0*/  STL [R1+0xe8], R8 ;  /* 0x0000e80801007387 */ /* 0x0005e20000100800 */
[----:B0-----:R-:W-:-:S02]  /*729b0*/  LOP3.LUT R5, R0, 0x52, R29, 0xfe, !PT ;  /* 0x0000005200057812 */ /* 0x001fc400078efe1d */
        /* <DEDUP_REMOVED lines=180> */
[C-C-:B-1----:R-:W-:Y:S02]  /*73500*/  LOP3.LUT R4, R0.reuse, 0x108, R29.reuse, 0xfe, !PT ;  /* 0x0000010800047812 */ /* 0x142fe400078efe1d */
[C-C-:B--2---:R-:W-:Y:S01]  /*73510*/  LOP3.LUT R8, R0.reuse, 0x10a, R29.reuse, 0xfe, !PT ;  /* 0x0000010a00087812 */ /* 0x144fe200078efe1d */
[----:B------:R0:W-:Y:S04]  /*73520*/  STL [R1+0x254], R5 ;  /* 0x0002540501007387 */ /* 0x0001e80000100800 */
[----:B------:R1:W-:Y:S04]  /*73530*/  STL [R1+0x1ea4], R8 ;  /* 0x001ea40801007387 */ /* 0x0003e80000100800 */
[----:B------:R2:W-:Y:S01]  /*73540*/  STL [R1+0x258], R4 ;  /* 0x0002580401007387 */ /* 0x0005e20000100800 */
[----:B0-----:R-:W-:-:S02]  /*73550*/  LOP3.LUT R5, R0, 0x110, R29, 0xfe, !PT ;  /* 0x0000011000057812 */ /* 0x001fc400078efe1d */
[C-C-:B-1----:R-:W-:Y:S02]  /*73560*/  LOP3.LUT R8, R0.reuse, 0x10e, R29.reuse, 0xfe, !PT ;  /* 0x0000010e00087812 */ /* 0x142fe400078efe1d */
[----:B--2---:R-:W-:-:S05]  /*73570*/  LOP3.LUT R4, R0, 0x10c, R29, 0xfe, !PT ;  /* 0x0000010c00047812 */ /* 0x004fca00078efe1d */
[----:B------:R0:W-:Y:S04]  /*73580*/  STL [R1+0x260], R4 ;  /* 0x0002600401007387 */ /* 0x0001e80000100800 */
[----:B------:R1:W-:Y:S01]  /*73590*/  STL [R1+0x264], R8 ;  /* 0x0002640801007387 */ /* 0x0003e20000100800 */
[----:B0-----:R-:W-:-:S03]  /*735a0*/  LOP3.LUT R4, R0, 0x112, R29, 0xfe, !PT ;  /* 0x0000011200047812 */ /* 0x001fc600078efe1d */
[----:B------:R0:W-:Y:S01]  /*735b0*/  STL [R1+0x268], R5 ;  /* 0x0002680501007387 */ /* 0x0001e20000100800 */
[----:B-1----:R-:W-:-:S03]  /*735c0*/  LOP3.LUT R8, R0, 0x114, R29, 0xfe, !PT ;  /* 0x0000011400087812 */ /* 0x002fc600078efe1d */
[----:B------:R1:W-:Y:S01]  /*735d0*/  STL [R1+0x26c], R4 ;  /* 0x00026c0401007387 */ /* 0x0003e20000100800 */
[----:B0-----:R-:W-:-:S03]  /*735e0*/  LOP3.LUT R5, R0, 0x116, R29, 0xfe, !PT ;  /* 0x0000011600057812 */ /* 0x001fc600078efe1d */
[----:B------:R0:W-:Y:S01]  /*735f0*/  STL [R1+0x270], R8 ;  /* 0x0002700801007387 */ /* 0x0001e20000100800 */
[----:B-1----:R-:W-:-:S03]  /*73600*/  LOP3.LUT R4, R0, 0x118, R29, 0xfe, !PT ;  /* 0x0000011800047812 */ /* 0x002fc600078efe1d */
        /* <DEDUP_REMOVED lines=40> */
[----:B-1----:R-:W-:-:S03]  /*73890*/  LOP3.LUT R5, R0, 0x140, R29, 0xfe, !PT ;  /* 0x0000014000057812 */ /* 0x002fc600078efe1d */
[----:B------:R-:W-:Y:S01]  /*738a0*/  STL [R1+0x2c8], R8 ;  /* 0x0002c80801007387 */ /* 0x000fe20000100800 */
[C-C-:B------:R-:W-:Y:S02]  /*738b0*/  LOP3.LUT R10, R0.reuse, 0x146, R29.reuse, 0xfe, !PT ;  /* 0x00000146000a7812 */ /* 0x140fe400078efe1d */
[C-C-:B--2---:R-:W-:Y:S01]  /*738c0*/  LOP3.LUT R4, R0.reuse, 0x142, R29.reuse, 0xfe, !PT ;  /* 0x0000014200047812 */ /* 0x144fe200078efe1d */
[----:B------:R0:W-:Y:S01]  /*738d0*/  STL [R1+0x2cc], R5 ;  /* 0x0002cc0501007387 */ /* 0x0001e20000100800 */
[C-C-:B------:R-:W-:Y:S02]  /*738e0*/  LOP3.LUT R11, R0.reuse, 0x148, R29.reuse, 0xfe, !PT ;  /* 0x00000148000b7812 */ /* 0x140fe400078efe1d */
[C-C-:B------:R-:W-:Y:S01]  /*738f0*/  LOP3.LUT R12, R0.reuse, 0x14a, R29.reuse, 0xfe, !PT ;  /* 0x0000014a000c7812 */ /* 0x140fe200078efe1d */
[----:B------:R-:W-:Y:S01]  /*73900*/  STL [R1+0x1e88], R9 ;  /* 0x001e880901007387 */ /* 0x000fe20000100800 */
[C-C-:B------:R-:W-:Y:S02]  /*73910*/  LOP3.LUT R13, R0.reuse, 0x14c, R29.reuse, 0xfe, !PT ;  /* 0x0000014c000d7812 */ /* 0x140fe400078efe1d */
[C-C-:B------:R-:W-:Y:S01]  /*73920*/  LOP3.LUT R14, R0.reuse, 0x150, R29.reuse, 0xfe, !PT ;  /* 0x00000150000e7812 */ /* 0x140fe200078efe1d */
[----:B------:R1:W-:Y:S01]  /*73930*/  STL [R1+0x2d0], R4 ;  /* 0x0002d00401007387 */ /* 0x0003e20000100800 */
[----:B------:R-:W-:-:S03]  /*73940*/  LOP3.LUT R15, R0, 0x152, R29, 0xfe, !PT ;  /* 0x00000152000f7812 */ /* 0x000fc600078efe1d */
[----:B------:R-:W-:Y:S01]  /*73950*/  STL [R1+0x1e8c], R10 ;  /* 0x001e8c0a01007387 */ /* 0x000fe20000100800 */
[----:B0-----:R-:W-:-:S03]  /*73960*/  LOP3.LUT R5, R0, 0x154, R29, 0xfe, !PT ;  /* 0x0000015400057812 */ /* 0x001fc600078efe1d */
[----:B------:R-:W-:Y:S01]  /*73970*/  STL [R1+0x1e90], R11 ;  /* 0x001e900b01007387 */ /* 0x000fe20000100800 */
[----:B-1----:R-:W-:-:S03]  /*73980*/  LOP3.LUT R4, R0, 0x14e, R29, 0xfe, !PT ;  /* 0x0000014e00047812 */ /* 0x002fc600078efe1d */
[----:B------:R-:W-:Y:S04]  /*73990*/  STL [R1+0x1e94], R12 ;  /* 0x001e940c01007387 */ /* 0x000fe80000100800 */
[----:B------:R-:W-:Y:S04]  /*739a0*/  STL [R1+0x1e98], R13 ;  /* 0x001e980d01007387 */ /* 0x000fe80000100800 */
[----:B------:R-:W-:Y:S04]  /*739b0*/  STL [R1+0x1e9c], R14 ;  /* 0x001e9c0e01007387 */ /* 0x000fe80000100800 */
[----:B------:R0:W-:Y:S01]  /*739c0*/  STL [R1+0x2e8], R4 ;  /* 0x0002e80401007387 */ /* 0x0001e20000100800 */
[----:B------:R-:W-:-:S03]  /*739d0*/  LOP3.LUT R8, R0, 0x158, R29, 0xfe, !PT ;  /* 0x0000015800087812 */ /* 0x000fc600078efe1d */
[----:B------:R-:W-:Y:S01]  /*739e0*/  STL [R1+0x1ea0], R15 ;  /* 0x001ea00f01007387 */ /* 0x000fe20000100800 */
[----:B0-----:R-:W-:-:S03]  /*739f0*/  LOP3.LUT R4, R0, 0x156, R29, 0xfe, !PT ;  /* 0x0000015600047812 */ /* 0x001fc600078efe1d */
[----:B------:R0:W-:Y:S04]  /*73a00*/  STL [R1+0x2f4], R5 ;  /* 0x0002f40501007387 */ /* 0x0001e80000100800 */
        /* <DEDUP_REMOVED lines=40> */
[----:B--2---:R-:W-:-:S03]  /*73c90*/  LOP3.LUT R4, R0, 0x180, R29, 0xfe, !PT ;  /* 0x0000018000047812 */ /* 0x004fc600078efe1d */
[----:B------:R0:W-:Y:S01]  /*73ca0*/  STL [R1+0x348], R5 ;  /* 0x0003480501007387 */ /* 0x0001e20000100800 */
[C-C-:B------:R-:W-:Y:S02]  /*73cb0*/  LOP3.LUT R17, R0.reuse, 0x184, R29.reuse, 0xfe, !PT ;  /* 0x0000018400117812 */ /* 0x140fe400078efe1d */
[C-C-:B------:R-:W-:Y:S01]  /*73cc0*/  LOP3.LUT R18, R0.reuse, 0x186, R29.reuse, 0xfe, !PT ;  /* 0x0000018600127812 */ /* 0x140fe200078efe1d */
[----:B------:R-:W-:Y:S04]  /*73cd0*/  STL [R1+0x1ea8], R16 ;  /* 0x001ea81001007387 */ /* 0x000fe80000100800 */
[----:B------:R1:W-:Y:S01]  /*73ce0*/  STL [R1+0x34c], R4 ;  /* 0x00034c0401007387 */ /* 0x0003e20000100800 */
[----:B0-----:R-:W-:-:S03]  /*73cf0*/  LOP3.LUT R5, R0, 0x192, R29, 0xfe, !PT ;  /* 0x0000019200057812 */ /* 0x001fc600078efe1d */
[----:B------:R-:W-:Y:S01]  /*73d00*/  STL [R1+0x1eac], R17 ;  /* 0x001eac1101007387 */ /* 0x000fe20000100800 */
[C-C-:B------:R-:W-:Y:S02]  /*73d10*/  LOP3.LUT R8, R0.reuse, 0x196, R29.reuse, 0xfe, !PT ;  /* 0x0000019600087812 */ /* 0x140fe400078efe1d */
[C-C-:B-1----:R-:W-:Y:S01]  /*73d20*/  LOP3.LUT R4, R0.reuse, 0x194, R29.reuse, 0xfe, !PT ;  /* 0x0000019400047812 */ /* 0x142fe200078efe1d */
[----:B------:R-:W-:Y:S04]  /*73d30*/  STL [R1+0x1eb0], R18 ;  /* 0x001eb01201007387 */ /* 0x000fe80000100800 */
        /* <DEDUP_REMOVED lines=59> */
[----:B------:R-:W2:Y:S04]  /*740f0*/  LDL.LU R13, [R1] ;  /* 0x00000000010d7983 */ /* 0x000ea80000300800 */
[----:B------:R-:W-:Y:S01]  /*74100*/  STL [R1+0x3fc], R5 ;  /* 0x0003fc0501007387 */ /* 0x000fe20000100800 */
[----:B0-----:R-:W-:-:S03]  /*74110*/  LOP3.LUT R8, R0, 0x1d2, R29, 0xfe, !PT ;  /* 0x000001d200087812 */ /* 0x001fc600078efe1d */
[----:B------:R0:W-:Y:S01]  /*74120*/  STL [R1+0x400], R4 ;  /* 0x0004000401007387 */ /* 0x0001e20000100800 */
[----:B------:R-:W-:-:S03]  /*74130*/  LOP3.LUT R9, R0, 0x1d6, R29, 0xfe, !PT ;  /* 0x000001d600097812 */ /* 0x000fc600078efe1d */
[----:B------:R1:W-:Y:S01]  /*74140*/  STL [R1+0x404], R8 ;  /* 0x0004040801007387 */ /* 0x0003e20000100800 */
[C-C-:B0-----:R-:W-:Y:S02]  /*74150*/  LOP3.LUT R4, R0.reuse, 0x1d4, R29.reuse, 0xfe, !PT ;  /* 0x000001d400047812 */ /* 0x141fe400078efe1d */
[C-C-:B------:R-:W-:Y:S02]  /*74160*/  LOP3.LUT R5, R0.reuse, 0x22, R29.reuse, 0xfe, !PT ;  /* 0x0000002200057812 */ /* 0x140fe400078efe1d */
[----:B-1----:R-:W-:Y:S01]  /*74170*/  LOP3.LUT R8, R0, 0x1d8, R29, 0xfe, !PT ;  /* 0x000001d800087812 */ /* 0x002fe200078efe1d */
[----:B------:R0:W-:Y:S04]  /*74180*/  STL [R1+0x408], R4 ;  /* 0x0004080401007387 */ /* 0x0001e80000100800 */
[----:B------:R-:W-:Y:S01]  /*74190*/  STL [R1+0x40c], R9 ;  /* 0x00040c0901007387 */ /* 0x000fe20000100800 */
[----:B------:R-:W-:-:S03]  /*741a0*/  IMAD.MOV.U32 R14, RZ, RZ, R5 ;  /* 0x000000ffff0e7224 */ /* 0x000fc600078e0005 */
[----:B------:R1:W-:Y:S01]  /*741b0*/  STL [R1+0x410], R8 ;  /* 0x0004100801007387 */ /* 0x0003e20000100800 */
[C-C-:B0-----:R-:W-:Y:S02]  /*741c0*/  LOP3.LUT R4, R0.reuse, 0x1da, R29.reuse, 0xfe, !PT ;  /* 0x000001da00047812 */ /* 0x141fe400078efe1d */
[----:B------:R-:W-:-:S03]  /*741d0*/  LOP3.LUT R5, R0, 0x1de, R29, 0xfe, !PT ;  /* 0x000001de00057812 */ /* 0x000fc600078efe1d */
[----:B------:R0:W-:Y:S01]  /*741e0*/  STL [R1+0x414], R4 ;  /* 0x0004140401007387 */ /* 0x0001e20000100800 */
[----:B-1----:R-:W-:-:S05]  /*741f0*/  LOP3.LUT R8, R0, 0x1dc, R29, 0xfe, !PT ;  /* 0x000001dc00087812 */ /* 0x002fca00078efe1d */
[----:B------:R1:W-:Y:S01]  /*74200*/  STL [R1+0x418], R8 ;  /* 0x0004180801007387 */ /* 0x0003e20000100800 */
[----:B0-----:R-:W-:-:S03]  /*74210*/  LOP3.LUT R4, R0, 0x1e0, R29, 0xfe, !PT ;  /* 0x000001e000047812 */ /* 0x001fc600078efe1d */
[----:B------:R-:W-:Y:S01]  /*74220*/  STL [R1+0x41c], R5 ;  /* 0x00041c0501007387 */ /* 0x000fe20000100800 */
[----:B------:R-:W-:-:S03]  /*74230*/  LOP3.LUT R9, R0, 0x1e6, R29, 0xfe, !PT ;  /* 0x000001e600097812 */ /* 0x000fc600078efe1d */
[----:B------:R0:W-:Y:S01]  /*74240*/  STL [R1+0x420], R4 ;  /* 0x0004200401007387 */ /* 0x0001e20000100800 */
[----:B-1----:R-:W-:-:S05]  /*74250*/  LOP3.LUT R8, R0, 0x1e2, R29, 0xfe, !PT ;  /* 0x000001e200087812 */ /* 0x002fca00078efe1d */
[----:B------:R1:W-:Y:S01]  /*74260*/  STL [R1+0x424], R8 ;  /* 0x0004240801007387 */ /* 0x0003e20000100800 */
[C-C-:B0-----:R-:W-:Y:S02]  /*74270*/  LOP3.LUT R4, R0.reuse, 0x1e4, R29.reuse, 0xfe, !PT ;  /* 0x000001e400047812 */ /* 0x141fe400078efe1d */
[----:B------:R-:W-:-:S03]  /*74280*/  LOP3.LUT R5, R0, 0x24, R29, 0xfe, !PT ;  /* 0x0000002400057812 */ /* 0x000fc600078efe1d */
[----:B------:R0:W-:Y:S01]  /*74290*/  STL [R1+0x428], R4 ;  /* 0x0004280401007387 */ /* 0x0001e20000100800 */
[----:B-1----:R-:W-:-:S03]  /*742a0*/  LOP3.LUT R8, R0, 0x1e8, R29, 0xfe, !PT ;  /* 0x000001e800087812 */ /* 0x002fc600078efe1d */
[----:B------:R-:W-:Y:S04]  /*742b0*/  STL [R1+0x42c], R9 ;  /* 0x00042c0901007387 */ /* 0x000fe80000100800 */
[----:B------:R-:W3:Y:S04]  /*742c0*/  LDL.LU R12, [R1+0x4] ;  /* 0x00000400010c7983 */ /* 0x000ee80000300800 */
[----:B------:R1:W-:Y:S01]  /*742d0*/  STL [R1+0x430], R8 ;  /* 0x0004300801007387 */ /* 0x0003e20000100800 */
[----:B0-----:R-:W-:Y:S01]  /*742e0*/  IMAD.MOV.U32 R4, RZ, RZ, R5 ;  /* 0x000000ffff047224 */ /* 0x001fe200078e0005 */
[----:B------:R-:W-:-:S02]  /*742f0*/  LOP3.LUT R5, R0, 0x1ec, R29, 0xfe, !PT ;  /* 0x000001ec00057812 */ /* 0x000fc400078efe1d */
[----:B------:R-:W4:Y:S01]  /*74300*/  LDL.LU R10, [R1+0x1c] ;  /* 0x00001c00010a7983 */ /* 0x000f220000300800 */
[----:B-1----:R-:W-:-:S05]  /*74310*/  LOP3.LUT R8, R0, 0x1ea, R29, 0xfe, !PT ;  /* 0x000001ea00087812 */ /* 0x002fca00078efe1d */
[----:B------:R0:W-:Y:S04]  /*74320*/  STL [R1+0x434], R8 ;  /* 0x0004340801007387 */ /* 0x0001e80000100800 */
[----:B------:R1:W-:Y:S01]  /*74330*/  STL [R1+0x438], R5 ;  /* 0x0004380501007387 */ /* 0x0003e20000100800 */
[C-C-:B0-----:R-:W-:Y:S02]  /*74340*/  LOP3.LUT R8, R0.reuse, 0x1ee, R29.reuse, 0xfe, !PT ;  /* 0x000001ee00087812 */ /* 0x141fe400078efe1d */
[----:B-1----:R-:W-:-:S03]  /*74350*/  LOP3.LUT R5, R0, 0x1f0, R29, 0xfe, !PT ;  /* 0x000001f000057812 */ /* 0x002fc600078efe1d */
[----:B------:R0:W-:Y:S04]  /*74360*/  STL [R1+0x43c], R8 ;  /* 0x00043c0801007387 */ /* 0x0001e80000100800 */
[----:B------:R1:W-:Y:S04]  /*74370*/  STL [R1+0x440], R5 ;  /* 0x0004400501007387 */ /* 0x0003e80000100800 */
[----:B------:R-:W4:Y:S01]  /*74380*/  LDL.LU R9, [R1+0x8] ;  /* 0x0000080001097983 */ /* 0x000f220000300800 */
[C-C-:B0-----:R-:W-:Y:S02]  /*74390*/  LOP3.LUT R8, R0.reuse, 0x1f2, R29.reuse, 0xfe, !PT ;  /* 0x000001f200087812 */ /* 0x141fe400078efe1d */
[----:B-1----:R-:W-:-:S03]  /*743a0*/  LOP3.LUT R5, R0, 0x1f4, R29, 0xfe, !PT ;  /* 0x000001f400057812 */ /* 0x002fc600078efe1d */
[----:B------:R0:W-:Y:S04]  /*743b0*/  STL [R1+0x3c8], R8 ;  /* 0x0003c80801007387 */ /* 0x0001e80000100800 */
[----:B0-----:R-:W4:Y:S04]  /*743c0*/  LDL.LU R8, [R1+0xc] ;  /* 0x00000c0001087983 */ /* 0x001f280000300800 */
[----:B------:R0:W-:Y:S04]  /*743d0*/  STL [R1+0x3dc], R5 ;  /* 0x0003dc0501007387 */ /* 0x0001e80000100800 */
[----:B0-----:R-:W4:Y:S01]  /*743e0*/  LDL.LU R5, [R1+0x7c] ;  /* 0x00007c0001057983 */ /* 0x001f220000300800 */
[----:B------:R-:W-:-:S02]  /*743f0*/  LOP3.LUT R28, R0, 0x20, R29, 0xfe, !PT ;  /* 0x00000020001c7812 */ /* 0x000fc400078efe1d */
[----:B------:R-:W-:-:S03]  /*74400*/  LOP3.LUT R15, R0, 0x1f6, R29, 0xfe, !PT ;  /* 0x000001f6000f7812 */ /* 0x000fc600078efe1d */
[C---:B------:R-:W-:Y:S01]  /*74410*/  IMAD R11, R28.reuse, UR4, RZ ;  /* 0x000000041c0b7c24 */ /* 0x040fe2000f8e02ff */
[----:B------:R-:W-:Y:S01]  /*74420*/  ISETP.LT.AND P2, PT, R28, UR5, !P0 ;  /* 0x000000051c007c0c */ /* 0x000fe2000c741270 */
[----:B------:R0:W-:Y:S01]  /*74430*/  STL [R1+0x3e0], R15 ;  /* 0x0003e00f01007387 */ /* 0x0001e20000100800 */
[C-C-:B------:R-:W-:Y:S01]  /*74440*/  LOP3.LUT R16, R0.reuse, 0x1f8, R29.reuse, 0xfe, !PT ;  /* 0x000001f800107812 */ /* 0x140fe200078efe1d */
[----:B------:R-:W-:Y:S01]  /*74450*/  ULDC UR4, c[0x0][0x248] ;  /* 0x0000920000047ab9 */ /* 0x000fe20000000800 */
[C-C-:B------:R-:W-:Y:S01]  /*74460*/  LOP3.LUT R24, R0.reuse, 0x28, R29.reuse, 0xfe, !PT ;  /* 0x0000002800187812 */ /* 0x140fe200078efe1d */
[----:B------:R-:W-:Y:S01]  /*74470*/  ULDC UR5, c[0x0][0x22c] ;  /* 0x00008b0000057ab9 */ /* 0x000fe20000000800 */
[C-C-:B------:R-:W-:Y:S02]  /*74480*/  LOP3.LUT R27, R0.reuse, 0x2a, R29.reuse, 0xfe, !PT ;  /* 0x0000002a001b7812 */ /* 0x140fe400078efe1d */
[C-C-:B------:R-:W-:Y:S02]  /*74490*/  LOP3.LUT R25, R0.reuse, 0x2c, R29.reuse, 0xfe, !PT ;  /* 0x0000002c00197812 */ /* 0x140fe400078efe1d */
[----:B------:R-:W-:-:S02]  /*744a0*/  LOP3.LUT R26, R0, 0x2e, R29, 0xfe, !PT ;  /* 0x0000002e001a7812 */ /* 0x000fc400078efe1d */
[C-C-:B------:R-:W-:Y:S02]  /*744b0*/  LOP3.LUT R6, R0.reuse, 0x46, R29.reuse, 0xfe, !PT ;  /* 0x0000004600067812 */ /* 0x140fe400078efe1d */
[C-C-:B------:R-:W-:Y:S02]  /*744c0*/  LOP3.LUT R7, R0.reuse, 0x48, R29.reuse, 0xfe, !PT ;  /* 0x0000004800077812 */ /* 0x140fe400078efe1d */
[C-C-:B------:R-:W-:Y:S02]  /*744d0*/  LOP3.LUT R19, R0.reuse, 0x188, R29.reuse, 0xfe, !PT ;  /* 0x0000018800137812 */ /* 0x140fe400078efe1d */
[C-C-:B------:R-:W-:Y:S02]  /*744e0*/  LOP3.LUT R20, R0.reuse, 0x18a, R29.reuse, 0xfe, !PT ;  /* 0x0000018a00147812 */ /* 0x140fe400078efe1d */
[C-C-:B------:R-:W-:Y:S02]  /*744f0*/  LOP3.LUT R21, R0.reuse, 0x18c, R29.reuse, 0xfe, !PT ;  /* 0x0000018c00157812 */ /* 0x140fe400078efe1d */
[----:B------:R-:W-:-:S02]  /*74500*/  LOP3.LUT R22, R0, 0x18e, R29, 0xfe, !PT ;  /* 0x0000018e00167812 */ /* 0x000fc400078efe1d */
[C-C-:B------:R-:W-:Y:S02]  /*74510*/  LOP3.LUT R23, R0.reuse, 0x190, R29.reuse, 0xfe, !PT ;  /* 0x0000019000177812 */ /* 0x140fe400078efe1d */
[C-C-:B0-----:R-:W-:Y:S02]  /*74520*/  LOP3.LUT R15, R0.reuse, 0x1fa, R29.reuse, 0xfe, !PT ;  /* 0x000001fa000f7812 */ /* 0x141fe400078efe1d */
[C---:B------:R-:W-:Y:S02]  /*74530*/  IADD3 R28, P1, R11.reuse, R2, RZ ;  /* 0x000000020b1c7210 */ /* 0x040fe40007f3e0ff */
[----:B------:R-:W-:Y:S01]  /*74540*/  LOP3.LUT R0, R0, 0x1fc, R29, 0xfe, !PT ;  /* 0x000001fc00007812 */ /* 0x000fe200078efe1d */
[----:B------:R-:W-:Y:S01]  /*74550*/  STL [R1+0x3e4], R16 ;  /* 0x0003e41001007387 */ /* 0x000fe20000100800 */
[----:B------:R-:W-:-:S03]  /*74560*/  LEA.HI.X.SX32 R29, R11, R3, 0x1, P1 ;  /* 0x000000030b1d7211 */ /* 0x000fc600008f0eff */
[----:B------:R0:W-:Y:S01]  /*74570*/  STL [R1+0x3e8], R15 ;  /* 0x0003e80f01007387 */ /* 0x0001e20000100800 */
[C---:B------:R-:W-:Y:S01]  /*74580*/  ISETP.LT.AND P3, PT, R14.reuse, UR5, !P0 ;  /* 0x000000050e007c0c */ /* 0x040fe2000c761270 */
[----:B------:R-:W-:Y:S02]  /*74590*/  ULDC UR5, c[0x0][0x248] ;  /* 0x0000920000057ab9 */ /* 0x000fe40000000800 */
[----:B------:R1:W-:Y:S04]  /*745a0*/  STL [R1+0x2c4], R0 ;  /* 0x0002c40001007387 */ /* 0x0003e80000100800 */
[----:B0-----:R-:W4:Y:S01]  /*745b0*/  LDL.LU R15, [R1+0x9c] ;  /* 0x00009c00010f7983 */ /* 0x001f220000300800 */
[----:B-1----:R-:W-:Y:S01]  /*745c0*/  IMAD R0, R14, UR4, RZ ;  /* 0x000000040e007c24 */ /* 0x002fe2000f8e02ff */
[----:B------:R-:W-:Y:S01]  /*745d0*/  ULDC UR4, c[0x0][0x248] ;  /* 0x0000920000047ab9 */ /* 0x000fe20000000800 */
[----:B------:R-:W-:-:S02]  /*745e0*/  ISETP.LT.AND P5, PT, R27, UR8, !P0 ;  /* 0x000000081b007c0c */ /* 0x000fc4000c7a1270 */
[----:B--2---:R-:W-:-:S05]  /*745f0*/  PRMT R11, R13, 0x7772, RZ ;  /* 0x000077720d0b7816 */ /* 0x004fca00000000ff */
[----:B------:R0:W-:Y:S01]  /*74600*/  @P2 STG.E.U8 desc[UR10][R28.64], R11 ;  /* 0x0000000b1c002986 */ /* 0x0001e2000c10110a */
[C---:B------:R-:W-:Y:S01]  /*74610*/  ISETP.LT.AND P2, PT, R4.reuse, UR6, !P0 ;  /* 0x0000000604007c0c */ /* 0x040fe2000c741270 */
[----:B------:R-:W-:Y:S01]  /*74620*/  IMAD R4, R4, UR4, RZ ;  /* 0x0000000404047c24 */ /* 0x000fe2000f8e02ff */
[----:B------:R-:W-:Y:S01]  /*74630*/  ULDC UR4, c[0x0][0x22c] ;  /* 0x00008b0000047ab9 */ /* 0x000fe20000000800 */
[----:B------:R-:W-:Y:S01]  /*74640*/  ULDC UR6, c[0x0][0x248] ;  /* 0x0000920000067ab9 */ /* 0x000fe20000000800 */
[----:B0-----:R-:W-:-:S04]  /*74650*/  IADD3 R28, P1, R0, R2, RZ ;  /* 0x00000002001c7210 */ /* 0x001fc80007f3e0ff */
[----:B------:R-:W-:Y:S01]  /*74660*/  LEA.HI.X.SX32 R29, R0, R3, 0x1, P1 ;  /* 0x00000003001d7211 */ /* 0x000fe200008f0eff */
[----:B------:R-:W-:Y:S01]  /*74670*/  IMAD R18, R25, UR6, RZ ;  /* 0x0000000619127c24 */ /* 0x000fe2000f8e02ff */
[----:B------:R-:W-:Y:S01]  /*74680*/  ULDC UR6, c[0x0][0x22c] ;  /* 0x00008b0000067ab9 */ /* 0x000fe20000000800 */
[----:B---3--:R-:W-:Y:S01]  /*74690*/  PRMT R14, R12, 0x7772, RZ ;  /* 0x000077720c0e7816 */ /* 0x008fe200000000ff */
[C---:B----4-:R-:W-:Y:S01]  /*746a0*/  IMAD R0, R10.reuse, UR5, RZ ;  /* 0x000000050a007c24 */ /* 0x050fe2000f8e02ff */
[----:B------:R-:W-:-:S03]  /*746b0*/  ISETP.LT.AND P4, PT, R10, UR7, !P0 ;  /* 0x000000070a007c0c */ /* 0x000fc6000c781270 */
[----:B------:R0:W-:Y:S01]  /*746c0*/  @P3 STG.E.U8 desc[UR10][R28.64], R14 ;  /* 0x0000000e1c003986 */ /* 0x0001e2000c10110a */
[CC--:B------:R-:W-:Y:S01]  /*746d0*/  IADD3 R10, P1, R4.reuse, R2.reuse, RZ ;  /* 0x00000002040a7210 */ /* 0x0c0fe20007f3e0ff */
[----:B------:R-:W-:Y:S01]  /*746e0*/  ULDC UR7, c[0x0][0x22c] ;  /* 0x00008b0000077ab9 */ /* 0x000fe20000000800 */
[----:B------:R-:W-:Y:S02]  /*746f0*/  ULDC UR5, c[0x0][0x248] ;  /* 0x0000920000057ab9 */ /* 0x000fe40000000800 */
[----:B------:R-:W-:Y:S02]  /*74700*/  LEA.HI.X.SX32 R11, R4, R3, 0x1, P1 ;  /* 0x00000003040b7211 */ /* 0x000fe400008f0eff */
[----:B0-----:R-:W-:-:S04]  /*74710*/  IADD3 R28, P3, R0, R2, RZ ;  /* 0x00000002001c7210 */ /* 0x001fc80007f7e0ff */
[----:B------:R-:W-:Y:S02]  /*74720*/  LEA.HI.X.SX32 R29, R0, R3, 0x1, P3 ;  /* 0x00000003001d7211 */ /* 0x000fe400018f0eff */
[----:B------:R-:W-:-:S05]  /*74730*/  PRMT R4, R9, 0x7772, RZ ;  /* 0x0000777209047816 */ /* 0x000fca00000000ff */
[----:B------:R-:W-:Y:S01]  /*74740*/  @P2 STG.E.U8 desc[UR10][R10.64], R4 ;  /* 0x000000040a002986 */ /* 0x000fe2000c10110a */
[----:B------:R-:W-:Y:S01]  /*74750*/  ISETP.LT.AND P2, PT, R24, UR7, !P0 ;  /* 0x0000000718007c0c */ /* 0x000fe2000c741270 */
[----:B------:R-:W-:Y:S01]  /*74760*/  ULDC UR7, c[0x0][0x22c] ;  /* 0x00008b0000077ab9 */ /* 0x000fe20000000800 */
[----:B------:R-:W-:-:S05]  /*74770*/  PRMT R0, R8, 0x7772, RZ ;  /* 0x0000777208007816 */ /* 0x000fca00000000ff */
[----:B------:R0:W-:Y:S01]  /*74780*/  @P4 STG.E.U8 desc[UR10][R28.64], R0 ;  /* 0x000000001c004986 */ /* 0x0001e2000c10110a */
[----:B------:R-:W-:Y:S01]  /*74790*/  ISETP.LT.AND P1, PT, R5, UR4, !P0 ;  /* 0x0000000405007c0c */ /* 0x000fe2000c721270 */
[----:B------:R-:W-:Y:S02]  /*747a0*/  ULDC UR4, c[0x0][0x248] ;  /* 0x0000920000047ab9 */ /* 0x000fe40000000800 */
[----:B0-----:R-:W-:Y:S01]  /*747b0*/  IMAD R0, R24, UR4, RZ ;  /* 0x0000000418007c24 */ /* 0x001fe2000f8e02ff */
[----:B------:R-:W-:Y:S01]  /*747c0*/  ISETP.LT.AND P4, PT, R25, UR7, !P0 ;  /* 0x0000000719007c0c */ /* 0x000fe2000c781270 */
[----:B------:R-:W2:Y:S01]  /*747d0*/  LDL.LU R24, [R1+0x1edc] ;  /* 0x001edc0001187983 */ /* 0x000ea20000300800 */
[----:B------:R-:W-:Y:S01]  /*747e0*/  IMAD R17, R27, UR5, RZ ;  /* 0x000000051b117c24 */ /* 0x000fe2000f8e02ff */
[----:B------:R-:W-:Y:S01]  /*747f0*/  ULDC UR4, c[0x0][0x248] ;  /* 0x0000920000047ab9 */ /* 0x000fe20000000800 */
[----:B------:R-:W-:Y:S01]  /*74800*/  IADD3 R28, P3, R0, R2, RZ ;  /* 0x00000002001c7210 */ /* 0x000fe20007f7e0ff */
[----:B------:R-:W3:Y:S01]  /*74810*/  LDL.LU R14, [R1+0x30] ;  /* 0x00003000010e7983 */ /* 0x000ee20000300800 */
[----:B------:R-:W-:Y:S01]  /*74820*/  ULDC UR7, c[0x0][0x22c] ;  /* 0x00008b0000077ab9 */ /* 0x000fe20000000800 */
[----:B------:R-:W-:-:S02]  /*74830*/  ULDC UR5, c[0x0][0x248] ;  /* 0x0000920000057ab9 */ /* 0x000fc40000000800 */
[----:B------:R-:W4:Y:S01]  /*74840*/  LDL.LU R27, [R1+0x1ed8] ;  /* 0x001ed800011b7983 */ /* 0x000f220000300800 */
[----:B------:R-:W-:-:S03]  /*74850*/  LEA.HI.X.SX32 R29, R0, R3, 0x1, P3 ;  /* 0x00000003001d7211 */ /* 0x000fc600018f0eff */
[----:B------:R-:W3:Y:S01]  /*74860*/  LDL.LU R25, [R1+0x1ed4] ;  /* 0x001ed40001197983 */ /* 0x000ee20000300800 */
[C---:B------:R-:W-:Y:S01]  /*74870*/  ISETP.LT.AND P3, PT, R26.reuse, UR12, !P0 ;  /* 0x0000000c1a007c0c */ /* 0x040fe2000c761270 */
[----:B------:R-:W-:Y:S01]  /*74880*/  IMAD R0, R26, UR4, RZ ;  /* 0x000000041a007c24 */ /* 0x000fe2000f8e02ff */
[----:B------:R-:W-:Y:S01]  /*74890*/  IADD3 R4, P6, R17, R2, RZ ;  /* 0x0000000211047210 */ /* 0x000fe20007fde0ff */
[----:B------:R-:W4:Y:S01]  /*748a0*/  LDL.LU R11, [R1+0x38] ;  /* 0x00003800010b7983 */ /* 0x000f220000300800 */
[----:B------:R-:W-:Y:S01]  /*748b0*/  IMAD.MOV.U32 R5, RZ, RZ, R17 ;  /* 0x000000ffff057224 */ /* 0x000fe200078e0011 */
[----:B------:R-:W-:Y:S02]  /*748c0*/  ULDC UR4, c[0x0][0x22c] ;  /* 0x00008b0000047ab9 */ /* 0x000fe40000000800 */
[----:B------:R-:W4:Y:S04]  /*748d0*/  LDL.LU R10, [R1+0x3c] ;  /* 0x00003c00010a7983 */ /* 0x000f280000300800 */
[----:B------:R-:W4:Y:S01]  /*748e0*/  LDL.LU R26, [R1+0x1ed0] ;  /* 0x001ed000011a7983 */ /* 0x000f220000300800 */
[----:B------:R-:W-:-:S02]  /*748f0*/  LEA.HI.X.SX32 R5, R5, R3, 0x1, P6 ;  /* 0x0000000305057211 */ /* 0x000fc400030f0eff */
[----:B--2---:R-:W-:-:S05]  /*74900*/  PRMT R16, R24, 0x7772, RZ ;  /* 0x0000777218107816 */ /* 0x004fca00000000ff */
[----:B------:R0:W-:Y:S02]  /*74910*/  @P2 STG.E.U8 desc[UR10][R28.64], R16 ;  /* 0x000000101c002986 */ /* 0x0001e4000c10110a */
[-C--:B0-----:R-:W-:Y:S02]  /*74920*/  IADD3 R16, P2, R18, R2.reuse, RZ ;  /* 0x0000000212107210 */ /* 0x081fe40007f5e0ff */
[----:B------:R-:W-:Y:S02]  /*74930*/  IADD3 R28, P6, R0, R2, RZ ;  /* 0x00000002001c7210 */ /* 0x000fe40007fde0ff */
[-C--:B------:R-:W-:Y:S02]  /*74940*/  LEA.HI.X.SX32 R17, R18, R3.reuse, 0x1, P2 ;  /* 0x0000000312117211 */ /* 0x080fe400010f0eff */
[----:B---3--:R-:W-:Y:S02]  /*74950*/  PRMT R18, R25, 0x7772, RZ ;  /* 0x0000777219127816 */ /* 0x008fe400000000ff */
[----:B------:R-:W-:-:S02]  /*74960*/  LEA.HI.X.SX32 R29, R0, R3, 0x1, P6 ;  /* 0x00000003001d7211 */ /* 0x000fc400030f0eff */
[----:B----4-:R-:W-:Y:S01]  /*74970*/  PRMT R0, R26, 0x7772, RZ ;  /* 0x000077721a007816 */ /* 0x010fe200000000ff */
[----:B------:R0:W-:Y:S01]  /*74980*/  @P5 STG.E.U8 desc[UR10][R4.64], R18 ;  /* 0x0000001204005986 */ /* 0x0001e2000c10110a */
[----:B------:R-:W-:Y:S01]  /*74990*/  ISETP.LT.AND P2, PT, R15, UR4, !P0 ;  /* 0x000000040f007c0c */ /* 0x000fe2000c741270 */
[----:B------:R-:W-:Y:S01]  /*749a0*/  ULDC UR4, c[0x0][0x248] ;  /* 0x0000920000047ab9 */ /* 0x000fe20000000800 */
[----:B------:R-:W-:Y:S01]  /*749b0*/  PRMT R15, R27, 0x7772, RZ ;  /* 0x000077721b0f7816 */ /* 0x000fe200000000ff */
[----:B------:R1:W-:Y:S04]  /*749c0*/  @P4 STG.E.U8 desc[UR10][R16.64], R0 ;  /* 0x0000000010004986 */ /* 0x0003e8000c10110a */
[----:B0-----:R-:W2:Y:S04]  /*749d0*/  LDL.LU.64 R4, [R1+0x1ec8] ;  /* 0x001ec80001047983 */ /* 0x001ea80000300a00 */
[----:B------:R-:W3:Y:S01]  /*749e0*/  LDL.LU R18, [R1+0x70] ;  /* 0x0000700001127983 */ /* 0x000ee20000300800 */
[C---:B-1----:R-:W-:Y:S01]  /*749f0*/  IMAD R0, R14.reuse, UR4, RZ ;  /* 0x000000040e007c24 */ /* 0x042fe2000f8e02ff */
[----:B------:R-:W-:Y:S01]  /*74a00*/  ISETP.LT.AND P4, PT, R14, UR6, !P0 ;  /* 0x000000060e007c0c */ /* 0x000fe2000c781270 */
[----:B------:R-:W-:Y:S01]  /*74a10*/  ULDC UR4, c[0x0][0x248] ;  /* 0x0000920000047ab9 */ /* 0x000fe20000000800 */
[----:B------:R-:W4:Y:S01]  /*74a20*/  LDL.LU R16, [R1+0x74] ;  /* 0x0000740001107983 */ /* 0x000f220000300800 */
[----:B------:R-:W-:-:S03]  /*74a30*/  ULDC UR6, c[0x0][0x22c] ;  /* 0x00008b0000067ab9 */ /* 0x000fc60000000800 */
[----:B------:R0:W-:Y:S01]  /*74a40*/  @P3 STG.E.U8 desc[UR10][R28.64], R15 ;  /* 0x0000000f1c003986 */ /* 0x0001e2000c10110a */
[C---:B------:R-:W-:Y:S01]  /*74a50*/  ISETP.LT.AND P3, PT, R10.reuse, UR7, !P0 ;  /* 0x000000070a007c0c */ /* 0x040fe2000c761270 */
[----:B------:R-:W-:Y:S01]  /*74a60*/  IMAD R10, R10, UR4, RZ ;  /* 0x000000040a0a7c24 */ /* 0x000fe2000f8e02ff */
[C---:B------:R-:W-:Y:S02]  /*74a70*/  ISETP.LT.AND P5, PT, R11.reuse, UR6, !P0 ;  /* 0x000000060b007c0c */ /* 0x040fe4000c7a1270 */
[-C--:B0-----:R-:W-:Y:S01]  /*74a80*/  IADD3 R28, P6, R0, R2.reuse, RZ ;  /* 0x00000002001c7210 */ /* 0x081fe20007fde0ff */
[----:B------:R-:W2:Y:S01]  /*74a90*/  LDL.LU R15, [R1+0x78] ;  /* 0x00007800010f7983 */ /* 0x000ea20000300800 */
[----:B------:R-:W-:Y:S01]  /*74aa0*/  IMAD R11, R11, UR5, RZ ;  /* 0x000000050b0b7c24 */ /* 0x000fe2000f8e02ff */
[----:B------:R-:W-:Y:S01]  /*74ab0*/  PRMT R14, R8, 0x7773, RZ ;  /* 0x00007773080e7816 */ /* 0x000fe200000000ff */
[----:B------:R-:W-:Y:S01]  /*74ac0*/  ULDC UR4, c[0x0][0x248] ;  /* 0x0000920000047ab9 */ /* 0x000fe20000000800 */
[----:B------:R-:W-:Y:S01]  /*74ad0*/  LEA.HI.X.SX32 R29, R0, R3, 0x1, P6 ;  /* 0x00000003001d7211 */ /* 0x000fe200030f0eff */
[----:B------:R-:W-:Y:S01]  /*74ae0*/  ULDC UR5, c[0x0][0x22c] ;  /* 0x00008b0000057ab9 */ /* 0x000fe20000000800 */
[----:B------:R-:W-:Y:S01]  /*74af0*/  PRMT R0, R13, 0x7773, RZ ;  /* 0x000077730d007816 */ /* 0x000fe200000000ff */
[----:B------:R-:W-:Y:S01]  /*74b00*/  ULDC UR6, c[0x0][0x22c] ;  /* 0x00008b0000067ab9 */ /* 0x000fe20000000800 */
[----:B------:R-:W2:Y:S04]  /*74b10*/  LDL.LU R13, [R1+0x90] ;  /* 0x00009000010d7983 */ /* 0x000ea80000300800 */
[----:B------:R0:W-:Y:S02]  /*74b20*/  @P4 STG.E.U8 desc[UR10][R28.64], R0 ;  /* 0x000000001c004986 */ /* 0x0001e4000c10110a */
[----:B0-----:R-:W-:-:S04]  /*74b30*/  IADD3 R28, P4, R10, R2, RZ ;  /* 0x000000020a1c7210 */ /* 0x001fc80007f9e0ff */
[-C--:B------:R-:W-:Y:S02]  /*74b40*/  LEA.HI.X.SX32 R29, R10, R3.reuse, 0x1, P4 ;  /* 0x000000030a1d7211 */ /* 0x080fe400020f0eff */
[----:B------:R-:W2:Y:S01]  /*74b50*/  LDL.LU R10, [R1+0x94] ;  /* 0x00009400010a7983 */ /* 0x000ea20000300800 */
[----:B------:R-:W-:Y:S02]  /*74b60*/  IADD3 R8, P6, R11, R2, RZ ;  /* 0x000000020b087210 */ /* 0x000fe40007fde0ff */
[----:B------:R-:W-:Y:S02]  /*74b70*/  PRMT R12, R12, 0x7773, RZ ;  /* 0x000077730c0c7816 */ /* 0x000fe400000000ff */
[----:B------:R-:W-:Y:S02]  /*74b80*/  PRMT R17, R9, 0x7773, RZ ;  /* 0x0000777309117816 */ /* 0x000fe400000000ff */
[----:B------:R-:W-:Y:S01]  /*74b90*/  LEA.HI.X.SX32 R9, R11, R3, 0x1, P6 ;  /* 0x000000030b097211 */ /* 0x000fe200030f0eff */
[----:B------:R-:W-:Y:S01]  /*74ba0*/  IMAD.MOV.U32 R0, RZ, RZ, R12 ;  /* 0x000000ffff007224 */ /* 0x000fe200078e000c */
[----:B------:R-:W-:Y:S01]  /*74bb0*/  PRMT R12, R24, 0x7773, RZ ;  /* 0x00007773180c7816 */ /* 0x000fe200000000ff */
[----:B------:R-:W-:Y:S01]  /*74bc0*/  IMAD.MOV.U32 R24, RZ, RZ, R8 ;  /* 0x000000ffff187224 */ /* 0x000fe200078e0008 */
[----:B------:R-:W-:Y:S01]  /*74bd0*/  PRMT R11, R25, 0x7773, RZ ;  /* 0x00007773190b7816 */ /* 0x000fe200000000ff */
[----:B------:R-:W-:-:S05]  /*74be0*/  IMAD.MOV.U32 R25, RZ, RZ, R9 ;  /* 0x000000ffff197224 */ /* 0x000fca00078e0009 */
[----:B------:R-:W-:Y:S01]  /*74bf0*/  @P5 STG.E.U8 desc[UR10][R24.64], R0 ;  /* 0x0000000018005986 */ /* 0x000fe2000c10110a */
[----:B------:R-:W-:-:S03]  /*74c00*/  PRMT R9, R26, 0x7773, RZ ;  /* 0x000077731a097816 */ /* 0x000fc600000000ff */
[----:B------:R0:W-:Y:S01]  /*74c10*/  @P3 STG.E.U8 desc[UR10][R28.64], R17 ;  /* 0x000000111c003986 */ /* 0x0001e2000c10110a */
[----:B------:R-:W-:Y:S01]  /*74c20*/  PRMT R8, R27, 0x7773, RZ ;  /* 0x000077731b087816 */ /* 0x000fe200000000ff */
[----:B0-----:R-:W0:Y:S01]  /*74c30*/  LDC R29, c[0x0][0x248] ;  /* 0x00009200ff1d7b82 */ /* 0x001e220000000800 */
[C---:B---3--:R-:W-:Y:S01]  /*74c40*/  IMAD R24, R18.reuse, UR4, RZ ;  /* 0x0000000412187c24 */ /* 0x048fe2000f8e02ff */
[----:B------:R-:W-:Y:S01]  /*74c50*/  ISETP.LT.AND P6, PT, R18, UR5, !P0 ;  /* 0x0000000512007c0c */ /* 0x000fe2000c7c1270 */
[----:B------:R-:W-:Y:S01]  /*74c60*/  ULDC UR4, c[0x0][0x248] ;  /* 0x0000920000047ab9 */ /* 0x000fe20000000800 */
[----:B------:R-:W-:Y:S01]  /*74c70*/  ULDC UR5, c[0x0][0x22c] ;  /* 0x00008b0000057ab9 */ /* 0x000fe20000000800 */
[----:B----4-:R-:W-:Y:S01]  /*74c80*/  IMAD R0, R16, UR4, RZ ;  /* 0x0000000410007c24 */ /* 0x010fe2000f8e02ff */
[----:B------:R-:W-:Y:S01]  /*74c90*/  IADD3 R26, P3, R24, R2, RZ ;  /* 0x00000002181a7210 */ /* 0x000fe20007f7e0ff */
[----:B------:R-:W-:Y:S01]  /*74ca0*/  ULDC UR4, c[0x0][0x248] ;  /* 0x0000920000047ab9 */ /* 0x000fe20000000800 */
[----:B------:R-:W-:Y:S01]  /*74cb0*/  ISETP.LT.AND P4, PT, R16, UR5, !P0 ;  /* 0x0000000510007c0c */ /* 0x000fe2000c781270 */
[----:B------:R-:W-:Y:S01]  /*74cc0*/  ULDC UR5, c[0x0][0x22c] ;  /* 0x00008b0000057ab9 */ /* 0x000fe20000000800 */
[----:B------:R-:W-:-:S02]  /*74cd0*/  LEA.HI.X.SX32 R27, R24, R3, 0x1, P3 ;  /* 0x00000003181b7211 */ /* 0x000fc400018f0eff */
[----:B------:R-:W-:-:S04]  /*74ce0*/  IADD3 R24, P5, R0, R2, RZ ;  /* 0x0000000200187210 */ /* 0x000fc80007fbe0ff */
[----:B------:R-:W-:Y:S01]  /*74cf0*/  LEA.HI.X.SX32 R25, R0, R3, 0x1, P5 ;  /* 0x0000000300197211 */ /* 0x000fe200028f0eff */
[----:B------:R1:W-:Y:S01]  /*74d00*/  @P6 STG.E.U8 desc[UR10][R26.64], R14 ;  /* 0x0000000e1a006986 */ /* 0x0003e2000c10110a */
[C---:B--2---:R-:W-:Y:S01]  /*74d10*/  IMAD R28, R15.reuse, UR4, RZ ;  /* 0x000000040f1c7c24 */ /* 0x044fe2000f8e02ff */
[----:B------:R-:W-:Y:S01]  /*74d20*/  ISETP.LT.AND P3, PT, R15, UR6, !P0 ;  /* 0x000000060f007c0c */ /* 0x000fe2000c761270 */
[----:B------:R-:W-:Y:S01]  /*74d30*/  ULDC UR4, c[0x0][0x248] ;  /* 0x0000920000047ab9 */ /* 0x000fe20000000800 */
[----:B------:R2:W-:Y:S01]  /*74d40*/  @P4 STG.E.U8 desc[UR10][R24.64], R12 ;  /* 0x0000000c18004986 */ /* 0x0005e2000c10110a */
[C---:B------:R-:W-:Y:S01]  /*74d50*/  IMAD R0, R13.reuse, UR4, RZ ;  /* 0x000000040d007c24 */ /* 0x040fe2000f8e02ff */
[----:B------:R-:W-:Y:S01]  /*74d60*/  ISETP.LT.AND P5, PT, R13, UR5, !P0 ;  /* 0x000000050d007c0c */ /* 0x000fe2000c7a1270 */
[----:B------:R-:W-:Y:S01]  /*74d70*/  ULDC UR5, c[0x0][0x22c] ;  /* 0x00008b0000057ab9 */ /* 0x000fe20000000800 */
[-C--:B-1----:R-:W-:Y:S01]  /*74d80*/  IADD3 R26, P6, R28, R2.reuse, RZ ;  /* 0x000000021c1a7210 */ /* 0x082fe20007fde0ff */
[----:B------:R-:W-:Y:S01]  /*74d90*/  ULDC UR4, c[0x0][0x248] ;  /* 0x0000920000047ab9 */ /* 0x000fe20000000800 */
[----:B------:R-:W1:Y:S01]  /*74da0*/  LDC R13, c[0x0][0x248] ;  /* 0x00009200ff0d7b82 */ /* 0x000e620000000800 */
[----:B--2---:R-:W-:-:S02]  /*74db0*/  IADD3 R24, P4, R0, R2, RZ ;  /* 0x0000000200187210 */ /* 0x004fc40007f9e0ff */
[-C--:B------:R-:W-:Y:S02]  /*74dc0*/  LEA.HI.X.SX32 R27, R28, R3.reuse, 0x1, P6 ;  /* 0x000000031c1b7211 */ /* 0x080fe400030f0eff */
[----:B------:R-:W-:-:S03]  /*74dd0*/  LEA.HI.X.SX32 R25, R0, R3, 0x1, P4 ;  /* 0x0000000300197211 */ /* 0x000fc600020f0eff */
[----:B------:R-:W2:Y:S01]  /*74de0*/  LDC R28, c[0x0][0x248] ;  /* 0x00009200ff1c7b82 */ /* 0x000ea20000000800 */
[----:B------:R3:W-:Y:S04]  /*74df0*/  @P3 STG.E.U8 desc[UR10][R26.64], R11 ;  /* 0x0000000b1a003986 */ /* 0x0007e8000c10110a */
[----:B------:R4:W-:Y:S01]  /*74e00*/  @P5 STG.E.U8 desc[UR10][R24.64], R9 ;  /* 0x0000000918005986 */ /* 0x0009e2000c10110a */
[C---:B------:R-:W-:Y:S01]  /*74e10*/  ISETP.LT.AND P3, PT, R10.reuse, UR5, !P0 ;  /* 0x000000050a007c0c */ /* 0x040fe2000c761270 */
[----:B------:R-:W-:Y:S01]  /*74e20*/  IMAD R0, R10, UR4, RZ ;  /* 0x000000040a007c24 */ /* 0x000fe2000f8e02ff */
[----:B------:R-:W-:Y:S01]  /*74e30*/  ULDC UR5, c[0x0][0x22c] ;  /* 0x00008b0000057ab9 */ /* 0x000fe20000000800 */
[----:B------:R-:W-:Y:S01]  /*74e40*/  ULDC UR4, c[0x0][0x248] ;  /* 0x0000920000047ab9 */ /* 0x000fe20000000800 */
[----:B------:R-:W-:Y:S01]  /*74e50*/  ISETP.LT.AND P6, PT, R4, UR5, !P0 ;  /* 0x0000000504007c0c */ /* 0x000fe2000c7c1270 */
[----:B------:R-:W1:Y:S01]  /*74e60*/  LDC R10, c[0x0][0x248] ;  /* 0x00009200ff0a7b82 */ /* 0x000e620000000800 */
[----:B---3--:R-:W-:Y:S01]  /*74e70*/  IADD3 R26, P4, R0, R2, RZ ;  /* 0x00000002001a7210 */ /* 0x008fe20007f9e0ff */
[----:B------:R-:W-:Y:S01]  /*74e80*/  ULDC UR5, c[0x0][0x22c] ;  /* 0x00008b0000057ab9 */ /* 0x000fe20000000800 */
[----:B----4-:R-:W-:Y:S01]  /*74e90*/  IMAD R25, R4, UR4, RZ ;  /* 0x0000000404197c24 */ /* 0x010fe2000f8e02ff */
[----:B------:R-:W-:Y:S01]  /*74ea0*/  ULDC UR4, c[0x0][0x22c] ;  /* 0x00008b0000047ab9 */ /* 0x000fe20000000800 */
[----:B------:R-:W3:Y:S01]  /*74eb0*/  LDL.LU R4, [R1+0x1ec0] ;  /* 0x001ec00001047983 */ /* 0x000ee20000300800 */
[----:B------:R-:W-:Y:S01]  /*74ec0*/  ISETP.LT.AND P5, PT, R5, UR4, !P0 ;  /* 0x0000000405007c0c */ /* 0x000fe2000c7a1270 */
[----:B------:R-:W-:-:S02]  /*74ed0*/  ULDC UR4, c[0x0][0x22c] ;  /* 0x00008b0000047ab9 */ /* 0x000fc40000000800 */
[----:B------:R-:W4:Y:S04]  /*74ee0*/  LDL.LU R9, [R1+0xdc] ;  /* 0x0000dc0001097983 */ /* 0x000f280000300800 */
[----:B------:R-:W4:Y:S01]  /*74ef0*/  LDL.LU R5, [R1+0x1ebc] ;  /* 0x001ebc0001057983 */ /* 0x000f220000300800 */
[-C--:B------:R-:W-:Y:S02]  /*74f00*/  LEA.HI.X.SX32 R27, R0, R3.reuse, 0x1, P4 ;  /* 0x00000003001b7211 */ /* 0x080fe400020f0eff */
[-C--:B------:R-:W-:Y:S01]  /*74f10*/  IADD3 R24, P4, R25, R2.reuse, RZ ;  /* 0x0000000219187210 */ /* 0x080fe20007f9e0ff */
[----:B0-----:R-:W-:Y:S02]  /*74f20*/  IMAD R0, R29, 0x2, R25 ;  /* 0x000000021d007824 */ /* 0x001fe400078e0219 */
[----:B------:R0:W-:Y:S01]  /*74f30*/  @P3 STG.E.U8 desc[UR10][R26.64], R8 ;  /* 0x000000081a003986 */ /* 0x0001e2000c10110a */
[----:B------:R-:W-:Y:S01]  /*74f40*/  LEA.HI.X.SX32 R25, R25, R3, 0x1, P4 ;  /* 0x0000000319197211 */ /* 0x000fe200020f0eff */
[----:B------:R-:W1:Y:S01]  /*74f50*/  LDC R29, c[0x0][0x248] ;  /* 0x00009200ff1d7b82 */ /* 0x000e620000000800 */
[----:B------:R-:W-:Y:S01]  /*74f60*/  ISETP.LT.AND P4, PT, R6, UR4, !P0 ;  /* 0x0000000406007c0c */ /* 0x000fe2000c781270 */
[----:B------:R-:W-:Y:S01]  /*74f70*/  ULDC UR4, c[0x0][0x22c] ;  /* 0x00008b0000047ab9 */ /* 0x000fe20000000800 */
[----:B0-----:R-:W4:Y:S01]  /*74f80*/  LDL.LU R8, [R1+0xe0] ;  /* 0x0000e00001087983 */ /* 0x001f220000300800 */
[----:B------:R-:W-:-:S03]  /*74f90*/  IADD3 R26, P3, R0, R2, RZ ;  /* 0x00000002001a7210 */ /* 0x000fc60007f7e0ff */
[----:B------:R-:W4:Y:S04]  /*74fa0*/  LDL.LU R6, [R1+0x1eb8] ;  /* 0x001eb80001067983 */ /* 0x000f280000300800 */
[----:B------:R-:W4:Y:S04]  /*74fb0*/  LDL.LU R17, [R1+0xe4] ;  /* 0x0000e40001117983 */ /* 0x000f280000300800 */
[----:B------:R-:W4:Y:S04]  /*74fc0*/  LDL.LU R15, [R1+0x40] ;  /* 0x00004000010f7983 */ /* 0x000f280000300800 */
[----:B------:R-:W4:Y:S01]  /*74fd0*/  LDL.LU R14, [R1+0x44] ;  /* 0x00004400010e7983 */ /* 0x000f220000300800 */
[----:B---3--:R-:W-:-:S05]  /*74fe0*/  PRMT R27, R4, 0x7770, RZ ;  /* 0x00007770041b7816 */ /* 0x008fca00000000ff */
[----:B------:R0:W-:Y:S02]  /*74ff0*/  @P6 STG.E.U8 desc[UR10][R24.64], R27 ;  /* 0x0000001b18006986 */ /* 0x0001e4000c10110a */
[----:B0-----:R-:W-:Y:S02]  /*75000*/  LEA.HI.X.SX32 R27, R0, R3, 0x1, P3 ;  /* 0x00000003001b7211 */ /* 0x001fe400018f0eff */
[----:B------:R-:W-:Y:S01]  /*75010*/  ISETP.LT.AND P3, PT, R7, UR4, !P0 ;  /* 0x0000000407007c0c */ /* 0x000fe2000c761270 */
[----:B--2---:R-:W-:Y:S01]  /*75020*/  IMAD R25, R28, 0x2, R0 ;  /* 0x000000021c197824 */ /* 0x004fe200078e0200 */
[----:B------:R-:W2:Y:S01]  /*75030*/  LDL.LU R7, [R1+0x1eb4] ;  /* 0x001eb40001077983 */ /* 0x000ea20000300800 */
[----:B----4-:R-:W-:Y:S01]  /*75040*/  PRMT R0, R5, 0x7770, RZ ;  /* 0x0000777005007816 */ /* 0x010fe200000000ff */
[----:B------:R-:W0:Y:S01]  /*75050*/  LDC R28, c[0x0][0x248] ;  /* 0x00009200ff1c7b82 */ /* 0x000e220000000800 */
[----:B------:R-:W-:Y:S01]  /*75060*/  ULDC UR4, c[0x0][0x22c] ;  /* 0x00008b0000047ab9 */ /* 0x000fe20000000800 */
[----:B------:R-:W3:Y:S04]  /*75070*/  LDL.LU R16, [R1+0xe8] ;  /* 0x0000e80001107983 */ /* 0x000ee80000300800 */
[----:B------:R1:W-:Y:S02]  /*75080*/  @P2 STG.E.U8 desc[UR10][R26.64], R0 ;  /* 0x000000001a002986 */ /* 0x0003e4000c10110a */
[----:B-1----:R-:W-:-:S02]  /*75090*/  IMAD R0, R10, 0x2, R25 ;  /* 0x000000020a007824 */ /* 0x002fc400078e0219 */
[----:B------:R-:W4:Y:S01]  /*750a0*/  LDL.LU R10, [R1+0xec] ;  /* 0x0000ec00010a7983 */ /* 0x000f220000300800 */
[CC--:B------:R-:W-:Y:S02]  /*750b0*/  IADD3 R24, P6, R25.reuse, R2.reuse, RZ ;  /* 0x0000000219187210 */ /* 0x0c0fe40007fde0ff */
[----:B------:R-:W-:Y:S01]  /*750c0*/  PRMT R27, R6, 0x7770, RZ ;  /* 0x00007770061b7816 */ /* 0x000fe200000000ff */
[----:B------:R-:W4:Y:S01]  /*750d0*/  LDL.LU R12, [R1+0x48] ;  /* 0x00004800010c7983 */ /* 0x000f220000300800 */
[-C--:B------:R-:W-:Y:S02]  /*750e0*/  LEA.HI.X.SX32 R25, R25, R3.reuse, 0x1, P6 ;  /* 0x0000000319197211 */ /* 0x080fe400030f0eff */
[C---:B------:R-:W-:Y:S01]  /*750f0*/  IADD3 R26, P6, R0.reuse, R2, RZ ;  /* 0x00000002001a7210 */ /* 0x040fe20007fde0ff */
[----:B------:R-:W4:Y:S01]  /*75100*/  LDL.LU R18, [R1+0xf0] ;  /* 0x0000f00001127983 */ /* 0x000f220000300800 */
[----:B------:R-:W-:Y:S01]  /*75110*/  ISETP.LT.AND P2, PT, R9, UR4, !P0 ;  /* 0x0000000409007c0c */ /* 0x000fe2000c741270 */
[----:B------:R-:W-:Y:S01]  /*75120*/  ULDC UR4, c[0x0][0x22c] ;  /* 0x00008b0000047ab9 */ /* 0x000fe20000000800 */
[----:B------:R-:W1:Y:S01]  /*75130*/  LDC R9, c[0x0][0x248] ;  /* 0x00009200ff097b82 */ /* 0x000e620000000800 */
[----:B------:R0:W-:Y:S04]  /*75140*/  @P5 STG.E.U8 desc[UR10][R24.64], R27 ;  /* 0x0000001b18005986 */ /* 0x0001e8000c10110a */
[----:B------:R-:W4:Y:S01]  /*75150*/  LDL.LU R11, [R1+0x4c] ;  /* 0x00004c00010b7983 */ /* 0x000f220000300800 */
[----:B0-----:R-:W-:Y:S01]  /*75160*/  LEA.HI.X.SX32 R27, R0, R3, 0x1, P6 ;  /* 0x00000003001b7211 */ /* 0x001fe200030f0eff */
[----:B------:R-:W-:-:S04]  /*75170*/  IMAD R0, R29, 0x2, R0 ;  /* 0x000000021d007824 */ /* 0x000fc800078e0200 */
[----:B------:R-:W-:Y:S01]  /*75180*/  IMAD R28, R28, 0x2, R0 ;  /* 0x000000021c1c7824 */ /* 0x000fe200078e0200 */
[----:B------:R-:W-:Y:S01]  /*75190*/  ISETP.LT.AND P5, PT, R8, UR4, !P0 ;  /* 0x0000000408007c0c */ /* 0x000fe2000c7a1270 */
[----:B------:R-:W-:Y:S01]  /*751a0*/  ULDC UR4, c[0x0][0x22c] ;  /* 0x00008b0000047ab9 */ /* 0x000fe20000000800 */
[----:B------:R-:W-:Y:S01]  /*751b0*/  PRMT R29, R15, 0x7770, RZ ;  /* 0x000077700f1d7816 */ /* 0x000fe200000000ff */
[----:B------:R-:W0:Y:S01]  /*751c0*/  LDC R8, c[0x0][0x248] ;  /* 0x00009200ff087b82 */ /* 0x000e220000000800 */
[----:B--2---:R-:W-:-:S05]  /*751d0*/  PRMT R24, R7, 0x7770, RZ ;  /* 0x0000777007187816 */ /* 0x004fca00000000ff */
[----:B------:R2:W-:Y:S02]  /*751e0*/  @P4 STG.E.U8 desc[UR10][R26.64], R24 ;  /* 0x000000181a004986 */ /* 0x0005e4000c10110a */
[-C--:B--2---:R-:W-:Y:S02]  /*751f0*/  IADD3 R26, P4, R0, R2.reuse, RZ ;  /* 0x00000002001a7210 */ /* 0x084fe40007f9e0ff */
[----:B------:R-:W-:Y:S02]  /*75200*/  IADD3 R24, P6, R28, R2, RZ ;  /* 0x000000021c187210 */ /* 0x000fe40007fde0ff */
[-C--:B------:R-:W-:Y:S02]  /*75210*/  LEA.HI.X.SX32 R27, R0, R3.reuse, 0x1, P4 ;  /* 0x00000003001b7211 */ /* 0x080fe400020f0eff */
[----:B------:R-:W-:Y:S01]  /*75220*/  ISETP.LT.AND P4, PT, R17, UR4, !P0 ;  /* 0x0000000411007c0c */ /* 0x000fe2000c781270 */
[----:B------:R-:W-:Y:S01]  /*75230*/  ULDC UR4, c[0x0][0x22c] ;  /* 0x00008b0000047ab9 */ /* 0x000fe20000000800 */
[----:B------:R-:W-:Y:S01]  /*75240*/  LEA.HI.X.SX32 R25, R28, R3, 0x1, P6 ;  /* 0x000000031c197211 */ /* 0x000fe200030f0eff */
[----:B------:R-:W2:Y:S01]  /*75250*/  LDL.LU R17, [R1+0xf4] ;  /* 0x0000f40001117983 */ /* 0x000ea20000300800 */
[----:B------:R-:W-:-:S03]  /*75260*/  PRMT R0, R14, 0x7770, RZ ;  /* 0x000077700e007816 */ /* 0x000fc600000000ff */
[----:B------:R1:W-:Y:S01]  /*75270*/  @P3 STG.E.U8 desc[UR10][R26.64], R29 ;  /* 0x0000001d1a003986 */ /* 0x0003e2000c10110a */
[----:B---3--:R-:W-:Y:S01]  /*75280*/  ISETP.LT.AND P3, PT, R16, UR4, !P0 ;  /* 0x0000000410007c0c */ /* 0x008fe2000c761270 */
[----:B------:R-:W-:Y:S01]  /*75290*/  ULDC UR4, c[0x0][0x22c] ;  /* 0x00008b0000047ab9 */ /* 0x000fe20000000800 */
[----:B------:R-:W3:Y:S01]  /*752a0*/  LDC R16, c[0x0][0x248] ;  /* 0x00009200ff107b82 */ /* 0x000ee20000000800 */
[----:B------:R0:W-:Y:S01]  /*752b0*/  @P2 STG.E.U8 desc[UR10][R24.64], R0 ;  /* 0x0000000018002986 */ /* 0x0001e2000c10110a */
[----:B----4-:R-:W-:Y:S01]  /*752c0*/  ISETP.LT.AND P2, PT, R10, UR4, !P0 ;  /* 0x000000040a007c0c */ /* 0x010fe2000c741270 */
[----:B------:R-:W-:Y:S02]  /*752d0*/  ULDC UR4, c[0x0][0x22c] ;  /* 0x00008b0000047ab9 */ /* 0x000fe40000000800 */
[----:B------:R-:W4:Y:S01]  /*752e0*/  LDL.LU R10, [R1+0xf8] ;  /* 0x0000f800010a7983 */ /* 0x000f220000300800 */
[----:B-1----:R-:W-:Y:S02]  /*752f0*/  IMAD R27, R13, 0x2, R28 ;  /* 0x000000020d1b7824 */ /* 0x002fe400078e021c */
[----:B------:R-:W1:Y:S02]  /*75300*/  LDC R13, c[0x0][0x248] ;  /* 0x00009200ff0d7b82 */ /* 0x000e640000000800 */
[----:B0-----:R-:W-:-:S02]  /*75310*/  IMAD R25, R9, 0x2, R27 ;  /* 0x0000000209197824 */ /* 0x001fc400078e021b */
[----:B------:R-:W4:Y:S02]  /*75320*/  LDL.LU R9, [R1+0xfc] ;  /* 0x0000fc0001097983 */ /* 0x000f240000300800 */
[----:B------:R-:W-:Y:S02]  /*75330*/  IMAD R0, R8, 0x2, R25 ;  /* 0x0000000208007824 */ /* 0x000fe400078e0219 */
[----:B------:R-:W4:Y:S01]  /*75340*/  LDL.LU R8, [R1+0x100] ;  /* 0x0001000001087983 */ /* 0x000f220000300800 */
[CC--:B------:R-:W-:Y:S02]  /*75350*/  IADD3 R26, P6, R27.reuse, R2.reuse, RZ ;  /* 0x000000021b1a7210 */ /* 0x0c0fe40007fde0ff */
[----:B------:R-:W-:Y:S02]  /*75360*/  PRMT R29, R12, 0x7770, RZ ;  /* 0x000077700c1d7816 */ /* 0x000fe400000000ff */
[----:B------:R-:W-:Y:S02]  /*75370*/  LEA.HI.X.SX32 R27, R27, R3, 0x1, P6 ;  /* 0x000000031b1b7211 */ /* 0x000fe400030f0eff */
[----:B------:R-:W-:-:S02]  /*75380*/  IADD3 R24, P6, R25, R2, RZ ;  /* 0x0000000219187210 */ /* 0x000fc40007fde0ff */
[----:B------:R-:W-:Y:S01]  /*75390*/  PRMT R28, R11, 0x7770, RZ ;  /* 0x000077700b1c7816 */ /* 0x000fe200000000ff */
[----:B------:R0:W-:Y:S01]  /*753a0*/  @P5 STG.E.U8 desc[UR10][R26.64], R29 ;  /* 0x0000001d1a005986 */ /* 0x0001e2000c10110a */
[-C--:B------:R-:W-:Y:S02]  /*753b0*/  LEA.HI.X.SX32 R25, R25, R3.reuse, 0x1, P6 ;  /* 0x0000000319197211 */ /* 0x080fe400030f0eff */
[----:B------:R-:W-:Y:S01]  /*753c0*/  ISETP.LT.AND P5, PT, R18, UR4, !P0 ;  /* 0x0000000412007c0c */ /* 0x000fe2000c7a1270 */
[----:B------:R-:W-:Y:S01]  /*753d0*/  ULDC UR4, c[0x0][0x22c] ;  /* 0x00008b0000047ab9 */ /* 0x000fe20000000800 */
[----:B------:R-:W4:Y:S04]  /*753e0*/  LDL.LU R18, [R1+0x104] ;  /* 0x0001040001127983 */ /* 0x000f280000300800 */
[----:B------:R3:W-:Y:S01]  /*753f0*/  @P4 STG.E.U8 desc[UR10][R24.64], R28 ;  /* 0x0000001c18004986 */ /* 0x0007e2000c10110a */
[C---:B0-----:R-:W-:Y:S01]  /*75400*/  IADD3 R26, P6, R0.reuse, R2, RZ ;  /* 0x00000002001a7210 */ /* 0x041fe20007fde0ff */
[----:B------:R-:W0:Y:S03]  /*75410*/  LDC R29, c[0x0][0x248] ;  /* 0x00009200ff1d7b82 */ /* 0x000e260000000800 */
[----:B------:R-:W-:-:S02]  /*75420*/  LEA.HI.X.SX32 R27, R0, R3, 0x1, P6 ;  /* 0x00000003001b7211 */ /* 0x000fc400030f0eff */
[----:B---3--:R-:W-:Y:S01]  /*75430*/  PRMT R24, R4, 0x7771, RZ ;  /* 0x0000777104187816 */ /* 0x008fe200000000ff */
[----:B------:R-:W-:Y:S02]  /*75440*/  IMAD R25, R16, 0x2, R0 ;  /* 0x0000000210197824 */ /* 0x000fe400078e0200 */
[----:B------:R-:W3:Y:S02]  /*75450*/  LDC R28, c[0x0][0x248] ;  /* 0x00009200ff1c7b82 */ /* 0x000ee40000000800 */
[----:B------:R1:W-:Y:S02]  /*75460*/  @P3 STG.E.U8 desc[UR10][R26.64], R24 ;  /* 0x000000181a003986 */ /* 0x0003e4000c10110a */
[----:B-1----:R-:W-:-:S04]  /*75470*/  IMAD R0, R13, 0x2, R25 ;  /* 0x000000020d007824 */ /* 0x002fc800078e0219 */
[----:B------:R-:W1:Y:S01]  /*75480*/  LDC R16, c[0x0][0x248] ;  /* 0x00009200ff107b82 */ /* 0x000e620000000800 */
[----:B------:R-:W-:-:S07]  /*75490*/  IADD3 R24, P3, R25, R2, RZ ;  /* 0x0000000219187210 */ /* 0x000fce0007f7e0ff */
[----:B------:R-:W1:Y:S01]  /*754a0*/  LDC R13, c[0x0][0x248] ;  /* 0x00009200ff0d7b82 */ /* 0x000e620000000800 */
[----:B------:R-:W-:Y:S02]  /*754b0*/  PRMT R27, R5, 0x7771, RZ ;  /* 0x00007771051b7816 */ /* 0x000fe400000000ff */
[----:B------:R-:W-:-:S05]  /*754c0*/  LEA.HI.X.SX32 R25, R25, R3, 0x1, P3 ;  /* 0x0000000319197211 */ /* 0x000fca00018f0eff */
[----:B------:R0:W-:Y:S01]  /*754d0*/  @P2 STG.E.U8 desc[UR10][R24.64], R27 ;  /* 0x0000001b18002986 */ /* 0x0001e2000c10110a */
[----:B--2---:R-:W-:Y:S01]  /*754e0*/  ISETP.LT.AND P6, PT, R17, UR4, !P0 ;  /* 0x0000000411007c0c */ /* 0x004fe2000c7c1270 */
[----:B------:R-:W-:Y:S02]  /*754f0*/  ULDC UR4, c[0x0][0x22c] ;  /* 0x00008b0000047ab9 */ /* 0x000fe40000000800 */
[----:B------:R-:W2:Y:S01]  /*75500*/  LDL.LU R17, [R1+0x108] ;  /* 0x0001080001117983 */ /* 0x000ea20000300800 */
[----:B----4-:R-:W-:Y:S01]  /*75510*/  ISETP.LT.AND P4, PT, R10, UR4, !P0 ;  /* 0x000000040a007c0c */ /* 0x010fe2000c781270 */
[----:B------:R-:W-:Y:S02]  /*75520*/  ULDC UR4, c[0x0][0x22c] ;  /* 0x00008b0000047ab9 */ /* 0x000fe40000000800 */
[----:B------:R-:W4:Y:S01]  /*75530*/  LDL.LU R10, [R1+0x10c] ;  /* 0x00010c00010a7983 */ /* 0x000f220000300800 */
[----:B------:R-:W-:Y:S01]  /*75540*/  ISETP.LT.AND P2, PT, R9, UR4, !P0 ;  /* 0x0000000409007c0c */ /* 0x000fe2000c741270 */
[----:B------:R-:W-:-:S02]  /*75550*/  ULDC UR4, c[0x0][0x22c] ;  /* 0x00008b0000047ab9 */ /* 0x000fc40000000800 */
[----:B------:R-:W4:Y:S01]  /*75560*/  LDL.LU R9, [R1+0x110] ;  /* 0x0001100001097983 */ /* 0x000f220000300800 */
[----:B------:R-:W-:Y:S02]  /*75570*/  IADD3 R26, P3, R0, R2, RZ ;  /* 0x00000002001a7210 */ /* 0x000fe40007f7e0ff */
[----:B0-----:R-:W-:Y:S02]  /*75580*/  PRMT R24, R6, 0x7771, RZ ;  /* 0x0000777106187816 */ /* 0x001fe400000000ff */
[----:B------:R-:W-:Y:S01]  /*75590*/  LEA.HI.X.SX32 R27, R0, R3, 0x1, P3 ;  /* 0x00000003001b7211 */ /* 0x000fe200018f0eff */
[----:B---3--:R-:W-:-:S04]  /*755a0*/  IMAD R0, R28, 0x2, R0 ;  /* 0x000000021c007824 */ /* 0x008fc800078e0200 */
[----:B------:R0:W-:Y:S01]  /*755b0*/  @P5 STG.E.U8 desc[UR10][R26.64], R24 ;  /* 0x000000181a005986 */ /* 0x0001e2000c10110a */
[----:B------:R-:W-:Y:S01]  /*755c0*/  IMAD R25, R29, 0x2, R0 ;  /* 0x000000021d197824 */ /* 0x000fe200078e0200 */
[----:B------:R-:W-:Y:S01]  /*755d0*/  ISETP.LT.AND P3, PT, R8, UR4, !P0 ;  /* 0x0000000408007c0c */ /* 0x000fe2000c761270 */
[----:B------:R-:W-:Y:S01]  /*755e0*/  ULDC UR4, c[0x0][0x22c] ;  /* 0x00008b0000047ab9 */ /* 0x000fe20000000800 */
[----:B------:R-:W3:Y:S01]  /*755f0*/  LDL.LU R8, [R1+0x114] ;  /* 0x0001140001087983 */ /* 0x000ee20000300800 */
[----:B0-----:R-:W-:-:S04]  /*75600*/  IADD3 R26, P5, R0, R2, RZ ;  /* 0x00000002001a7210 */ /* 0x001fc80007fbe0ff */
[----:B------:R-:W-:Y:S02]  /*75610*/  LEA.HI.X.SX32 R27, R0, R3, 0x1, P5 ;  /* 0x00000003001b7211 */ /* 0x000fe400028f0eff */
[----:B------:R-:W0:Y:S01]  /*75620*/  LDC R0, c[0x0][0x248] ;  /* 0x00009200ff007b82 */ /* 0x000e220000000800 */
[----:B------:R-:W-:Y:S02]  /*75630*/  IADD3 R24, P5, R25, R2, RZ ;  /* 0x0000000219187210 */ /* 0x000fe40007fbe0ff */
[----:B------:R-:W-:Y:S02]  /*75640*/  PRMT R28, R7, 0x7771, RZ ;  /* 0x00007771071c7816 */ /* 0x000fe400000000ff */
[----:B------:R-:W-:-:S03]  /*75650*/  PRMT R29, R15, 0x7771, RZ ;  /* 0x000077710f1d7816 */ /* 0x000fc600000000ff */
[----:B------:R1:W-:Y:S02]  /*75660*/  @P6 STG.E.U8 desc[UR10][R26.64], R28 ;  /* 0x0000001c1a006986 */ /* 0x0003e4000c10110a */
[----:B-1----:R-:W1:Y:S01]  /*75670*/  LDC R28, c[0x0][0x248] ;  /* 0x00009200ff1c7b82 */ /* 0x002e620000000800 */
[----:B0-----:R-:W-:Y:S01]  /*75680*/  IMAD R0, R0, 0x2, R25 ;  /* 0x0000000200007824 */ /* 0x001fe200078e0219 */
[----:B------:R-:W-:-:S04]  /*75690*/  LEA.HI.X.SX32 R25, R25, R3, 0x1, P5 ;  /* 0x0000000319197211 */ /* 0x000fc800028f0eff */
[----:B------:R-:W-:Y:S01]  /*756a0*/  IADD3 R26, P6, R0, R2, RZ ;  /* 0x00000002001a7210 */ /* 0x000fe20007fde0ff */
[----:B------:R0:W-:Y:S01]  /*756b0*/  @P4 STG.E.U8 desc[UR10][R24.64], R29 ;  /* 0x0000001d18004986 */ /* 0x0001e2000c10110a */
[----:B------:R-:W-:Y:S01]  /*756c0*/  ISETP.LT.AND P5, PT, R18, UR4, !P0 ;  /* 0x0000000412007c0c */ /* 0x000fe2000c7a1270 */
[----:B------:R-:W-:Y:S01]  /*756d0*/  ULDC UR4, c[0x0][0x22c] ;  /* 0x00008b0000047ab9 */ /* 0x000fe20000000800 */
[----:B------:R-:W-:Y:S01]  /*756e0*/  LEA.HI.X.SX32 R27, R0, R3, 0x1, P6 ;  /* 0x00000003001b7211 */ /* 0x000fe200030f0eff */
[----:B------:R-:W3:Y:S01]  /*756f0*/  LDL.LU R18, [R1+0x118] ;  /* 0x0001180001127983 */ /* 0x000ee20000300800 */
[----:B0-----:R-:W-:Y:S01]  /*75700*/  PRMT R24, R14, 0x7771, RZ ;  /* 0x000077710e187816 */ /* 0x001fe200000000ff */
[----:B------:R-:W-:Y:S01]  /*75710*/  IMAD R25, R16, 0x2, R0 ;  /* 0x0000000210197824 */ /* 0x000fe200078e0200 */
[----:B------:R-:W0:Y:S03]  /*75720*/  LDC R29, c[0x0][0x248] ;  /* 0x00009200ff1d7b82 */ /* 0x000e260000000800 */
[----:B------:R1:W-:Y:S01]  /*75730*/  @P2 STG.E.U8 desc[UR10][R26.64], R24 ;  /* 0x000000181a002986 */ /* 0x0003e2000c10110a */
[----:B------:R-:W-:-:S04]  /*75740*/  IMAD R0, R13, 0x2, R25 ;  /* 0x000000020d007824 */ /* 0x000fc800078e0219 */
[----:B------:R-:W3:Y:S01]  /*75750*/  LDC R16, c[0x0][0x248] ;  /* 0x00009200ff107b82 */ /* 0x000ee20000000800 */
[C---:B-1----:R-:W-:Y:S02]  /*75760*/  IADD3 R24, P2, R25.reuse, R2, RZ ;  /* 0x0000000219187210 */ /* 0x042fe40007f5e0ff */
[----:B------:R-:W-:Y:S02]  /*75770*/  PRMT R27, R12, 0x7771, RZ ;  /* 0x000077710c1b7816 */ /* 0x000fe400000000ff */
[----:B------:R-:W-:-:S05]  /*75780*/  LEA.HI.X.SX32 R25, R25, R3, 0x1, P2 ;  /* 0x0000000319197211 */ /* 0x000fca00010f0eff */
[----:B------:R1:W-:Y:S01]  /*75790*/  @P3 STG.E.U8 desc[UR10][R24.64], R27 ;  /* 0x0000001b18003986 */ /* 0x0003e2000c10110a */
[----:B--2---:R-:W-:Y:S01]  /*757a0*/  ISETP.LT.AND P6, PT, R17, UR4, !P0 ;  /* 0x0000000411007c0c */ /* 0x004fe2000c7c1270 */
[----:B------:R-:W-:Y:S02]  /*757b0*/  ULDC UR4, c[0x0][0x22c] ;  /* 0x00008b0000047ab9 */ /* 0x000fe40000000800 */
[----:B------:R-:W2:Y:S04]  /*757c0*/  LDL.LU R17, [R1+0x11c] ;  /* 0x00011c0001117983 */ /* 0x000ea80000300800 */
[----:B------:R-:W2:Y:S01]  /*757d0*/  LDL.LU R13, [R1+0x120] ;  /* 0x00012000010d7983 */ /* 0x000ea20000300800 */
[----:B----4-:R-:W-:Y:S01]  /*757e0*/  ISETP.LT.AND P4, PT, R10, UR4, !P0 ;  /* 0x000000040a007c0c */ /* 0x010fe2000c781270 */
[----:B------:R-:W-:-:S02]  /*757f0*/  ULDC UR4, c[0x0][0x22c] ;  /* 0x00008b0000047ab9 */ /* 0x000fc40000000800 */
[----:B------:R-:W4:Y:S01]  /*75800*/  LDL.LU R10, [R1+0x124] ;  /* 0x00012400010a7983 */ /* 0x000f220000300800 */
[----:B------:R-:W-:Y:S01]  /*75810*/  ISETP.LT.AND P3, PT, R9, UR4, !P0 ;  /* 0x0000000409007c0c */ /* 0x000fe2000c761270 */
[----:B------:R-:W-:Y:S02]  /*75820*/  ULDC UR4, c[0x0][0x22c] ;  /* 0x00008b0000047ab9 */ /* 0x000fe40000000800 */
[----:B------:R-:W4:Y:S01]  /*75830*/  LDL.LU R9, [R1+0x128] ;  /* 0x0001280001097983 */ /* 0x000f220000300800 */
[C---:B------:R-:W-:Y:S02]  /*75840*/  IADD3 R26, P2, R0.reuse, R2, RZ ;  /* 0x00000002001a7210 */ /* 0x040fe40007f5e0ff */
[----:B-1----:R-:W-:Y:S02]  /*75850*/  PRMT R24, R11, 0x7771, RZ ;  /* 0x000077710b187816 */ /* 0x002fe400000000ff */
[----:B------:R-:W-:Y:S01]  /*75860*/  LEA.HI.X.SX32 R27, R0, R3, 0x1, P2 ;  /* 0x00000003001b7211 */ /* 0x000fe200010f0eff */
[----:B------:R-:W-:-:S04]  /*75870*/  IMAD R0, R28, 0x2, R0 ;  /* 0x000000021c007824 */ /* 0x000fc800078e0200 */
[----:B------:R1:W-:Y:S01]  /*75880*/  @P5 STG.E.U8 desc[UR10][R26.64], R24 ;  /* 0x000000181a005986 */ /* 0x0003e2000c10110a */
[----:B0-----:R-:W-:Y:S01]  /*75890*/  IMAD R25, R29, 0x2, R0 ;  /* 0x000000021d197824 */ /* 0x001fe200078e0200 */
[----:B-1----:R-:W-:-:S04]  /*758a0*/  IADD3 R26, P5, R0, R2, RZ ;  /* 0x00000002001a7210 */ /* 0x002fc80007fbe0ff */
[----:B------:R-:W-:Y:S02]  /*758b0*/  LEA.HI.X.SX32 R27, R0, R3, 0x1, P5 ;  /* 0x00000003001b7211 */ /* 0x000fe400028f0eff */
[----:B------:R-:W0:Y:S01]  /*758c0*/  LDC R0, c[0x0][0x248] ;  /* 0x00009200ff007b82 */ /* 0x000e220000000800 */
[----:B---3--:R-:W-:Y:S01]  /*758d0*/  ISETP.LT.AND P2, PT, R8, UR4, !P0 ;  /* 0x0000000408007c0c */ /* 0x008fe2000c741270 */
[----:B------:R-:W-:-:S06]  /*758e0*/  ULDC UR4, c[0x0][0x22c] ;  /* 0x00008b0000047ab9 */ /* 0x000fcc0000000800 */
[----:B------:R-:W1:Y:S01]  /*758f0*/  LDC R8, c[0x0][0x248] ;  /* 0x00009200ff087b82 */ /* 0x000e620000000800 */
[----:B------:R-:W-:Y:S02]  /*75900*/  PRMT R28, R4, 0x7772, RZ ;  /* 0x00007772041c7816 */ /* 0x000fe400000000ff */
[-C--:B------:R-:W-:Y:S02]  /*75910*/  IADD3 R24, P5, R25, R2.reuse, RZ ;  /* 0x0000000219187210 */ /* 0x080fe40007fbe0ff */
[----:B------:R-:W-:Y:S01]  /*75920*/  PRMT R29, R5, 0x7772, RZ ;  /* 0x00007772051d7816 */ /* 0x000fe200000000ff */
[----:B------:R3:W-:Y:S01]  /*75930*/  @P6 STG.E.U8 desc[UR10][R26.64], R28 ;  /* 0x0000001c1a006986 */ /* 0x0007e2000c10110a */
[----:B0-----:R-:W-:Y:S01]  /*75940*/  IMAD R0, R0, 0x2, R25 ;  /* 0x0000000200007824 */ /* 0x001fe200078e0219 */
[-C--:B------:R-:W-:Y:S01]  /*75950*/  LEA.HI.X.SX32 R25, R25, R3.reuse, 0x1, P5 ;  /* 0x0000000319197211 */ /* 0x080fe200028f0eff */
[----:B---3--:R-:W0:Y:S03]  /*75960*/  LDC R28, c[0x0][0x248] ;  /* 0x00009200ff1c7b82 */ /* 0x008e260000000800 */
[C---:B------:R-:W-:Y:S01]  /*75970*/  IADD3 R26, P6, R0.reuse, R2, RZ ;  /* 0x00000002001a7210 */ /* 0x040fe20007fde0ff */
[----:B------:R3:W-:Y:S03]  /*75980*/  @P4 STG.E.U8 desc[UR10][R24.64], R29 ;  /* 0x0000001d18004986 */ /* 0x0007e6000c10110a */
[----:B------:R-:W-:Y:S01]  /*75990*/  LEA.HI.X.SX32 R27, R0, R3, 0x1, P6 ;  /* 0x00000003001b7211 */ /* 0x000fe200030f0eff */
[----:B---3--:R-:W3:Y:S01]  /*759a0*/  LDC R29, c[0x0][0x248] ;  /* 0x00009200ff1d7b82 */ /* 0x008ee20000000800 */
[----:B------:R-:W-:Y:S01]  /*759b0*/  PRMT R24, R6, 0x7772, RZ ;  /* 0x0000777206187816 */ /* 0x000fe200000000ff */
[----:B-1----:R-:W-:Y:S01]  /*759c0*/  IMAD R25, R8, 0x2, R0 ;  /* 0x0000000208197824 */ /* 0x002fe200078e0200 */
[----:B------:R-:W-:Y:S01]  /*759d0*/  ISETP.LT.AND P5, PT, R18, UR4, !P0 ;  /* 0x0000000412007c0c */ /* 0x000fe2000c7a1270 */
[----:B------:R-:W-:Y:S01]  /*759e0*/  ULDC UR4, c[0x0][0x22c] ;  /* 0x00008b0000047ab9 */ /* 0x000fe20000000800 */
[----:B------:R-:W4:Y:S03]  /*759f0*/  LDL.LU R18, [R1+0x12c] ;  /* 0x00012c0001127983 */ /* 0x000f260000300800 */
[----:B------:R-:W1:Y:S01]  /*75a00*/  LDC R8, c[0x0][0x248] ;  /* 0x00009200ff087b82 */ /* 0x000e620000000800 */
[----:B------:R0:W-:Y:S01]  /*75a10*/  @P3 STG.E.U8 desc[UR10][R26.64], R24 ;  /* 0x000000181a003986 */ /* 0x0001e2000c10110a */
[----:B------:R-:W-:-:S06]  /*75a20*/  IMAD R0, R16, 0x2, R25 ;  /* 0x0000000210007824 */ /* 0x000fcc00078e0219 */
[----:B------:R-:W4:Y:S01]  /*75a30*/  LDC R16, c[0x0][0x248] ;  /* 0x00009200ff107b82 */ /* 0x000f220000000800 */
[-C--:B0-----:R-:W-:Y:S02]  /*75a40*/  IADD3 R24, P3, R25, R2.reuse, RZ ;  /* 0x0000000219187210 */ /* 0x081fe40007f7e0ff */
[----:B------:R-:W-:Y:S02]  /*75a50*/  PRMT R27, R7, 0x7772, RZ ;  /* 0x00007772071b7816 */ /* 0x000fe400000000ff */
[----:B------:R-:W-:Y:S02]  /*75a60*/  LEA.HI.X.SX32 R25, R25, R3, 0x1, P3 ;  /* 0x0000000319197211 */ /* 0x000fe400018f0eff */
[----:B------:R-:W-:-:S03]  /*75a70*/  IADD3 R26, P4, R0, R2, RZ ;  /* 0x00000002001a7210 */ /* 0x000fc60007f9e0ff */
[----:B------:R0:W-:Y:S02]  /*75a80*/  @P2 STG.E.U8 desc[UR10][R24.64], R27 ;  /* 0x0000001b18002986 */ /* 0x0001e4000c10110a */
[----:B0-----:R-:W-:Y:S01]  /*75a90*/  LEA.HI.X.SX32 R27, R0, R3, 0x1, P4 ;  /* 0x00000003001b7211 */ /* 0x001fe200020f0eff */
[----:B------:R-:W-:Y:S01]  /*75aa0*/  IMAD R0, R28, 0x2, R0 ;  /* 0x000000021c007824 */ /* 0x000fe200078e0200 */
[----:B------:R-:W-:-:S03]  /*75ab0*/  PRMT R24, R15, 0x7772, RZ ;  /* 0x000077720f187816 */ /* 0x000fc600000000ff */
[----:B---3--:R-:W-:Y:S02]  /*75ac0*/  IMAD R25, R29, 0x2, R0 ;  /* 0x000000021d197824 */ /* 0x008fe400078e0200 */
[----:B------:R0:W-:Y:S02]  /*75ad0*/  @P5 STG.E.U8 desc[UR10][R26.64], R24 ;  /* 0x000000181a005986 */ /* 0x0001e4000c10110a */
[----:B0-----:R-:W-:-:S04]  /*75ae0*/  IADD3 R26, P5, R0, R2, RZ ;  /* 0x00000002001a7210 */ /* 0x001fc80007fbe0ff */
[----:B------:R-:W-:Y:S01]  /*75af0*/  LEA.HI.X.SX32 R27, R0, R3, 0x1, P5 ;  /* 0x00000003001b7211 */ /* 0x000fe200028f0eff */
[----:B-1----:R-:W-:Y:S01]  /*75b00*/  IMAD R0, R8, 0x2, R25 ;  /* 0x0000000208007824 */ /* 0x002fe200078e0219 */
[----:B--2---:R-:W-:Y:S01]  /*75b10*/  ISETP.LT.AND P6, PT, R17, UR4, !P0 ;  /* 0x0000000411007c0c */ /* 0x004fe2000c7c1270 */
[----:B------:R-:W-:Y:S01]  /*75b20*/  ULDC UR4, c[0x0][0x22c] ;  /* 0x00008b0000047ab9 */ /* 0x000fe20000000800 */
[----:B------:R-:W2:Y:S01]  /*75b30*/  LDL.LU R17, [R1+0x130] ;  /* 0x0001300001117983 */ /* 0x000ea20000300800 */
[----:B------:R-:W-:Y:S01]  /*75b40*/  ISETP.LT.AND P3, PT, R13, UR4, !P0 ;  /* 0x000000040d007c0c */ /* 0x000fe2000c761270 */
[----:B------:R-:W-:Y:S01]  /*75b50*/  ULDC UR4, c[0x0][0x22c] ;  /* 0x00008b0000047ab9 */ /* 0x000fe20000000800 */
[----:B------:R-:W0:Y:S01]  /*75b60*/  LDC R13, c[0x0][0x248] ;  /* 0x00009200ff0d7b82 */ /* 0x000e220000000800 */
[----:B----4-:R-:W-:Y:S01]  /*75b70*/  ISETP.LT.AND P2, PT, R10, UR4, !P0 ;  /* 0x000000040a007c0c */ /* 0x010fe2000c741270 */
[----:B------:R-:W-:Y:S01]  /*75b80*/  ULDC UR4, c[0x0][0x22c] ;  /* 0x00008b0000047ab9 */ /* 0x000fe20000000800 */
[----:B------:R-:W3:Y:S01]  /*75b90*/  LDL.LU R10, [R1+0x134] ;  /* 0x00013400010a7983 */ /* 0x000ee20000300800 */
[----:B------:R-:W-:Y:S01]  /*75ba0*/  ISETP.LT.AND P4, PT, R9, UR4, !P0 ;  /* 0x0000000409007c0c */ /* 0x000fe2000c781270 */
[----:B------:R-:W-:-:S02]  /*75bb0*/  ULDC UR4, c[0x0][0x22c] ;  /* 0x00008b0000047ab9 */ /* 0x000fc40000000800 */
[----:B------:R-:W4:Y:S04]  /*75bc0*/  LDL.LU R9, [R1+0x138] ;  /* 0x0001380001097983 */ /* 0x000f280000300800 */
[----:B------:R-:W4:Y:S01]  /*75bd0*/  LDL.LU R8, [R1+0x13c] ;  /* 0x00013c0001087983 */ /* 0x000f220000300800 */
[CC--:B------:R-:W-:Y:S02]  /*75be0*/  IADD3 R24, P5, R25.reuse, R2.reuse, RZ ;  /* 0x0000000219187210 */ /* 0x0c0fe40007fbe0ff */
[----:B------:R-:W-:Y:S02]  /*75bf0*/  PRMT R28, R14, 0x7772, RZ ;  /* 0x000077720e1c7816 */ /* 0x000fe400000000ff */
[----:B------:R-:W-:Y:S02]  /*75c00*/  PRMT R29, R12, 0x7772, RZ ;  /* 0x000077720c1d7816 */ /* 0x000fe400000000ff */
[----:B------:R-:W-:Y:S01]  /*75c10*/  LEA.HI.X.SX32 R25, R25, R3, 0x1, P5 ;  /* 0x0000000319197211 */ /* 0x000fe200028f0eff */
[----:B------:R1:W-:Y:S04]  /*75c20*/  @P6 STG.E.U8 desc[UR10][R26.64], R28 ;  /* 0x0000001c1a006986 */ /* 0x0003e8000c10110a */
[----:B------:R0:W-:Y:S01]  /*75c30*/  @P3 STG.E.U8 desc[UR10][R24.64], R29 ;  /* 0x0000001d18003986 */ /* 0x0001e2000c10110a */
[----:B-1----:R-:W-:-:S04]  /*75c40*/  IADD3 R26, P6, R0, R2, RZ ;  /* 0x00000002001a7210 */ /* 0x002fc80007fde0ff */
[----:B------:R-:W-:Y:S01]  /*75c50*/  LEA.HI.X.SX32 R27, R0, R3, 0x1, P6 ;  /* 0x00000003001b7211 */ /* 0x000fe200030f0eff */
[----:B------:R-:W-:Y:S01]  /*75c60*/  IMAD R0, R16, 0x2, R0 ;  /* 0x0000000210007824 */ /* 0x000fe200078e0200 */
[----:B0-----:R-:W-:Y:S01]  /*75c70*/  PRMT R24, R11, 0x7772, RZ ;  /* 0x000077720b187816 */ /* 0x001fe200000000ff */
[----:B------:R-:W4:Y:S01]  /*75c80*/  LDL.LU R16, [R1+0x140] ;  /* 0x0001400001107983 */ /* 0x000f220000300800 */
[----:B------:R-:W0:Y:S03]  /*75c90*/  LDC R29, c[0x0][0x248] ;  /* 0x00009200ff1d7b82 */ /* 0x000e260000000800 */
[----:B------:R1:W-:Y:S01]  /*75ca0*/  @P2 STG.E.U8 desc[UR10][R26.64], R24 ;  /* 0x000000181a002986 */ /* 0x0003e2000c10110a */
[----:B------:R-:W-:Y:S01]  /*75cb0*/  IMAD R28, R13, 0x2, R0 ;  /* 0x000000020d1c7824 */ /* 0x000fe200078e0200 */
[----:B-1----:R-:W-:-:S04]  /*75cc0*/  IADD3 R24, P2, R0, R2, RZ ;  /* 0x0000000200187210 */ /* 0x002fc80007f5e0ff */
[----:B------:R-:W-:Y:S02]  /*75cd0*/  LEA.HI.X.SX32 R25, R0, R3, 0x1, P2 ;  /* 0x0000000300197211 */ /* 0x000fe400010f0eff */
[----:B------:R-:W-:Y:S02]  /*75ce0*/  PRMT R0, R4, 0x7773, RZ ;  /* 0x0000777304007816 */ /* 0x000fe400000000ff */
[----:B------:R-:W-:-:S03]  /*75cf0*/  IADD3 R26, P3, R28, R2, RZ ;  /* 0x000000021c1a7210 */ /* 0x000fc60007f7e0ff */
[----:B------:R0:W-:Y:S01]  /*75d00*/  @P4 STG.E.U8 desc[UR10][R24.64], R0 ;  /* 0x0000000018004986 */ /* 0x0001e2000c10110a */
[----:B------:R-:W-:Y:S02]  /*75d10*/  LEA.HI.X.SX32 R27, R28, R3, 0x1, P3 ;  /* 0x000000031c1b7211 */ /* 0x000fe400018f0eff */
[----:B------:R-:W-:Y:S01]  /*75d20*/  ISETP.LT.AND P5, PT, R18, UR4, !P0 ;  /* 0x0000000412007c0c */ /* 0x000fe2000c7a1270 */
[----:B------:R-:W-:Y:S01]  /*75d30*/  ULDC UR4, c[0x0][0x22c] ;  /* 0x00008b0000047ab9 */ /* 0x000fe20000000800 */
[----:B------:R-:W1:Y:S01]  /*75d40*/  LDC R18, c[0x0][0x248] ;  /* 0x00009200ff127b82 */ /* 0x000e620000000800 */
[----:B------:R-:W-:Y:S01]  /*75d50*/  PRMT R5, R5, 0x7773, RZ ;  /* 0x0000777305057816 */ /* 0x000fe200000000ff */
[----:B0-----:R-:W-:Y:S01]  /*75d60*/  IMAD R0, R29, 0x2, R28 ;  /* 0x000000021d007824 */ /* 0x001fe200078e021c */
[----:B------:R-:W-:Y:S02]  /*75d70*/  PRMT R6, R6, 0x7773, RZ ;  /* 0x0000777306067816 */ /* 0x000fe400000000ff */
[----:B------:R-:W-:-:S03]  /*75d80*/  PRMT R7, R7, 0x7773, RZ ;  /* 0x0000777307077816 */ /* 0x000fc600000000ff */
[----:B------:R-:W0:Y:S01]  /*75d90*/  LDC R25, c[0x0][0x248] ;  /* 0x00009200ff197b82 */ /* 0x000e220000000800 */
[----:B--2---:R-:W-:Y:S01]  /*75da0*/  ISETP.LT.AND P6, PT, R17, UR4, !P0 ;  /* 0x0000000411007c0c */ /* 0x004fe2000c7c1270 */
[----:B------:R-:W-:-:S06]  /*75db0*/  ULDC UR4, c[0x0][0x22c] ;  /* 0x00008b0000047ab9 */ /* 0x000fcc0000000800 */
[----:B------:R-:W2:Y:S01]  /*75dc0*/  LDC R17, c[0x0][0x248] ;  /* 0x00009200ff117b82 */ /* 0x000ea20000000800 */
[----:B------:R0:W-:Y:S07]  /*75dd0*/  @P5 STG.E.U8 desc[UR10][R26.64], R5 ;  /* 0x000000051a005986 */ /* 0x0001ee000c10110a */
[----:B------:R-:W2:Y:S01]  /*75de0*/  LDC R28, c[0x0][0x248] ;  /* 0x00009200ff1c7b82 */ /* 0x000ea20000000800 */
[----:B---3--:R-:W-:Y:S01]  /*75df0*/  ISETP.LT.AND P2, PT, R10, UR4, !P0 ;  /* 0x000000040a007c0c */ /* 0x008fe2000c741270 */
[----:B------:R-:W-:-:S06]  /*75e00*/  ULDC UR4, c[0x0][0x22c] ;  /* 0x00008b0000047ab9 */ /* 0x000fcc0000000800 */
[----:B------:R-:W3:Y:S01]  /*75e10*/  LDC R10, c[0x0][0x248] ;  /* 0x00009200ff0a7b82 */ /* 0x000ee20000000800 */
[----:B----4-:R-:W-:Y:S01]  /*75e20*/  ISETP.LT.AND P4, PT, R9, UR4, !P0 ;  /* 0x0000000409007c0c */ /* 0x010fe2000c781270 */
[----:B------:R-:W-:Y:S01]  /*75e30*/  ULDC UR4, c[0x0][0x22c] ;  /* 0x00008b0000047ab9 */ /* 0x000fe20000000800 */
[----:B------:R-:W4:Y:S01]  /*75e40*/  LDL.LU R9, [R1+0x144] ;  /* 0x0001440001097983 */ /* 0x000f220000300800 */
[----:B------:R-:W-:Y:S01]  /*75e50*/  ISETP.LT.AND P3, PT, R8, UR4, !P0 ;  /* 0x0000000408007c0c */ /* 0x000fe2000c761270 */
[----:B-1----:R-:W-:Y:S02]  /*75e60*/  IMAD R24, R18, 0x2, R0 ;  /* 0x0000000212187824 */ /* 0x002fe400078e0200 */
[----:B------:R-:W4:Y:S01]  /*75e70*/  LDL.LU R8, [R1+0x148] ;  /* 0x0001480001087983 */ /* 0x000f220000300800 */
[CC--:B------:R-:W-:Y:S01]  /*75e80*/  IADD3 R4, P5, R0.reuse, R2.reuse, RZ ;  /* 0x0000000200047210 */ /* 0x0c0fe20007fbe0ff */
[----:B------:R-:W-:Y:S01]  /*75e90*/  ULDC UR4, c[0x0][0x22c] ;  /* 0x00008b0000047ab9 */ /* 0x000fe20000000800 */
[----:B------:R-:W1:Y:S01]  /*75ea0*/  LDC R29, c[0x0][0x248] ;  /* 0x00009200ff1d7b82 */ /* 0x000e620000000800 */
[----:B------:R-:W4:Y:S01]  /*75eb0*/  LDL.LU R13, [R1+0x14c] ;  /* 0x00014c00010d7983 */ /* 0x000f220000300800 */
[----:B0-----:R-:W-:Y:S01]  /*75ec0*/  LEA.HI.X.SX32 R5, R0, R3, 0x1, P5 ;  /* 0x0000000300057211 */ /* 0x001fe200028f0eff */
[----:B--2---:R-:W-:Y:S01]  /*75ed0*/  IMAD R0, R17, 0x2, R24 ;  /* 0x0000000211007824 */ /* 0x004fe200078e0218 */
[----:B------:R-:W-:-:S03]  /*75ee0*/  IADD3 R26, P5, R24, R2, RZ ;  /* 0x00000002181a7210 */ /* 0x000fc60007fbe0ff */
[----:B------:R0:W-:Y:S01]  /*75ef0*/  @P6 STG.E.U8 desc[UR10][R4.64], R6 ;  /* 0x0000000604006986 */ /* 0x0001e2000c10110a */
[----:B------:R-:W-:Y:S01]  /*75f00*/  LEA.HI.X.SX32 R27, R24, R3, 0x1, P5 ;  /* 0x00000003181b7211 */ /* 0x000fe200028f0eff */
[----:B---3--:R-:W-:Y:S02]  /*75f10*/  IMAD R24, R10, 0x2, R0 ;  /* 0x000000020a187824 */ /* 0x008fe400078e0200 */
[----:B------:R-:W2:Y:S01]  /*75f20*/  LDL.LU R10, [R1+0x150] ;  /* 0x00015000010a7983 */ /* 0x000ea20000300800 */
[----:B0-----:R-:W-:-:S03]  /*75f30*/  IADD3 R4, P6, R0, R2, RZ ;  /* 0x0000000200047210 */ /* 0x001fc60007fde0ff */
[----:B------:R0:W-:Y:S01]  /*75f40*/  @P2 STG.E.U8 desc[UR10][R26.64], R7 ;  /* 0x000000071a002986 */ /* 0x0001e2000c10110a */
[----:B------:R-:W-:Y:S01]  /*75f50*/  ISETP.LT.AND P5, PT, R16, UR4, !P0 ;  /* 0x0000000410007c0c */ /* 0x000fe2000c7a1270 */
[----:B------:R-:W-:Y:S01]  /*75f60*/  ULDC UR4, c[0x0][0x22c] ;  /* 0x00008b0000047ab9 */ /* 0x000fe20000000800 */
[----:B------:R-:W-:Y:S02]  /*75f70*/  LEA.HI.X.SX32 R5, R0, R3, 0x1, P6 ;  /* 0x0000000300057211 */ /* 0x000fe400030f0eff */
[----:B------:R-:W-:-:S05]  /*75f80*/  PRMT R0, R15, 0x7773, RZ ;  /* 0x000077730f007816 */ /* 0x000fca00000000ff */
[----:B------:R3:W-:Y:S01]  /*75f90*/  @P4 STG.E.U8 desc[UR10][R4.64], R0 ;  /* 0x0000000004004986 */ /* 0x0007e2000c10110a */
[----:B------:R-:W-:Y:S01]  /*75fa0*/  IADD3 R6, P6, R24, R2, RZ ;  /* 0x0000000218067210 */ /* 0x000fe20007fde0ff */
[----:B0-----:R-:W0:Y:S08]  /*75fb0*/  LDC R26, c[0x0][0x248] ;  /* 0x00009200ff1a7b82 */ /* 0x001e300000000800 */
[----:B------:R-:W0:Y:S01]  /*75fc0*/  LDC R27, c[0x0][0x248] ;  /* 0x00009200ff1b7b82 */ /* 0x000e220000000800 */
[----:B----4-:R-:W-:Y:S01]  /*75fd0*/  ISETP.LT.AND P2, PT, R9, UR4, !P0 ;  /* 0x0000000409007c0c */ /* 0x010fe2000c741270 */
[----:B------:R-:W-:Y:S01]  /*75fe0*/  ULDC UR4, c[0x0][0x22c] ;  /* 0x00008b0000047ab9 */ /* 0x000fe20000000800 */
[----:B------:R-:W4:Y:S01]  /*75ff0*/  LDL.LU R9, [R1+0x154] ;  /* 0x0001540001097983 */ /* 0x000f220000300800 */
[----:B------:R-:W-:Y:S01]  /*76000*/  ISETP.LT.AND P4, PT, R8, UR4, !P0 ;  /* 0x0000000408007c0c */ /* 0x000fe2000c781270 */
[----:B---3--:R-:W-:-:S02]  /*76010*/  IMAD R0, R25, 0x2, R24 ;  /* 0x0000000219007824 */ /* 0x008fc400078e0218 */
[----:B------:R-:W3:Y:S01]  /*76020*/  LDL.LU R8, [R1+0x158] ;  /* 0x0001580001087983 */ /* 0x000ee20000300800 */
[----:B------:R-:W-:Y:S01]  /*76030*/  LEA.HI.X.SX32 R7, R24, R3, 0x1, P6 ;  /* 0x0000000318077211 */ /* 0x000fe200030f0eff */
[----:B------:R-:W-:Y:S01]  /*76040*/  ULDC UR4, c[0x0][0x22c] ;  /* 0x00008b0000047ab9 */ /* 0x000fe20000000800 */
[----:B------:R-:W-:Y:S01]  /*76050*/  PRMT R4, R14, 0x7773, RZ ;  /* 0x000077730e047816 */ /* 0x000fe200000000ff */
[----:B------:R-:W-:Y:S01]  /*76060*/  IMAD R25, R28, 0x2, R0 ;  /* 0x000000021c197824 */ /* 0x000fe200078e0200 */
[----:B------:R-:W-:Y:S01]  /*76070*/  ISETP.LT.AND P6, PT, R13, UR5, !P0 ;  /* 0x000000050d007c0c */ /* 0x000fe2000c7c1270 */
[----:B------:R-:W0:Y:S01]  /*76080*/  LDC R28, c[0x0][0x248] ;  /* 0x00009200ff1c7b82 */ /* 0x000e220000000800 */
[----:B------:R-:W-:Y:S01]  /*76090*/  ULDC UR5, c[0x0][0x22c] ;  /* 0x00008b0000057ab9 */ /* 0x000fe20000000800 */
[----:B------:R1:W-:Y:S02]  /*760a0*/  @P3 STG.E.U8 desc[UR10][R6.64], R4 ;  /* 0x0000000406003986 */ /* 0x0003e4000c10110a */
[----:B-1----:R-:W-:-:S02]  /*760b0*/  IADD3 R4, P3, R0, R2, RZ ;  /* 0x0000000200047210 */ /* 0x002fc40007f7e0ff */
[----:B------:R-:W-:Y:S02]  /*760c0*/  PRMT R7, R11, 0x7773, RZ ;  /* 0x000077730b077816 */ /* 0x000fe400000000ff */
[----:B------:R-:W3:Y:S01]  /*760d0*/  LDL.LU R11, [R1+0x15c] ;  /* 0x00015c00010b7983 */ /* 0x000ee20000300800 */
[----:B------:R-:W-:Y:S01]  /*760e0*/  LEA.HI.X.SX32 R5, R0, R3, 0x1, P3 ;  /* 0x0000000300057211 */ /* 0x000fe200018f0eff */
[----:B------:R-:W-:Y:S02]  /*760f0*/  IMAD R0, R29, 0x2, R25 ;  /* 0x000000021d007824 */ /* 0x000fe400078e0219 */
[----:B------:R-:W3:Y:S04]  /*76100*/  LDL.LU R14, [R1+0x54] ;  /* 0x00005400010e7983 */ /* 0x000ee80000300800 */
[----:B------:R-:W3:Y:S04]  /*76110*/  LDL.LU R17, [R1+0x58] ;  /* 0x0000580001117983 */ /* 0x000ee80000300800 */
[----:B------:R-:W3:Y:S01]  /*76120*/  LDL.LU R29, [R1+0x50] ;  /* 0x00005000011d7983 */ /* 0x000ee20000300800 */
[----:B------:R-:W-:-:S02]  /*76130*/  IADD3 R24, P3, R25, R2, RZ ;  /* 0x0000000219187210 */ /* 0x000fc40007f7e0ff */
[----:B------:R-:W-:Y:S01]  /*76140*/  PRMT R6, R12, 0x7773, RZ ;  /* 0x000077730c067816 */ /* 0x000fe200000000ff */
[----:B------:R-:W3:Y:S01]  /*76150*/  LDL.LU R16, [R1+0x5c] ;  /* 0x00005c0001107983 */ /* 0x000ee20000300800 */
[----:B------:R-:W-:-:S03]  /*76160*/  LEA.HI.X.SX32 R25, R25, R3, 0x1, P3 ;  /* 0x0000000319197211 */ /* 0x000fc600018f0eff */
[----:B------:R1:W-:Y:S01]  /*76170*/  @P5 STG.E.U8 desc[UR10][R4.64], R6 ;  /* 0x0000000604005986 */ /* 0x0003e2000c10110a */
[----:B--2---:R-:W-:Y:S01]  /*76180*/  ISETP.LT.AND P5, PT, R10, UR4, !P0 ;  /* 0x000000040a007c0c */ /* 0x004fe2000c7a1270 */
[----:B------:R-:W-:Y:S02]  /*76190*/  ULDC UR4, c[0x0][0x22c] ;  /* 0x00008b0000047ab9 */ /* 0x000fe40000000800 */
[----:B------:R2:W-:Y:S04]  /*761a0*/  @P2 STG.E.U8 desc[UR10][R24.64], R7 ;  /* 0x0000000718002986 */ /* 0x0005e8000c10110a */
[----:B------:R-:W2:Y:S01]  /*761b0*/  LDL.LU R18, [R1+0x160] ;  /* 0x0001600001127983 */ /* 0x000ea20000300800 */
[----:B-1----:R-:W-:-:S03]  /*761c0*/  IADD3 R4, P3, R0, R2, RZ ;  /* 0x0000000200047210 */ /* 0x002fc60007f7e0ff */
[----:B------:R-:W2:Y:S01]  /*761d0*/  LDL.LU R13, [R1+0x164] ;  /* 0x00016400010d7983 */ /* 0x000ea20000300800 */
[----:B------:R-:W-:-:S03]  /*761e0*/  LEA.HI.X.SX32 R5, R0, R3, 0x1, P3 ;  /* 0x0000000300057211 */ /* 0x000fc600018f0eff */
[----:B------:R-:W2:Y:S01]  /*761f0*/  LDL.LU R10, [R1+0x168] ;  /* 0x00016800010a7983 */ /* 0x000ea20000300800 */
[----:B----4-:R-:W-:Y:S01]  /*76200*/  ISETP.LT.AND P2, PT, R9, UR4, !P0 ;  /* 0x0000000409007c0c */ /* 0x010fe2000c741270 */
[----:B------:R-:W-:Y:S02]  /*76210*/  ULDC UR4, c[0x0][0x22c] ;  /* 0x00008b0000047ab9 */ /* 0x000fe40000000800 */
[----:B---3--:R-:W-:Y:S01]  /*76220*/  ISETP.LT.AND P3, PT, R8, UR4, !P0 ;  /* 0x0000000408007c0c */ /* 0x008fe2000c761270 */
[----:B0-----:R-:W-:Y:S01]  /*76230*/  IMAD R0, R26, 0x2, R0 ;  /* 0x000000021a007824 */ /* 0x001fe200078e0200 */
[----:B------:R-:W3:Y:S01]  /*76240*/  LDL.LU R8, [R1+0x16c] ;  /* 0x00016c0001087983 */ /* 0x000ee20000300800 */
[----:B------:R-:W0:Y:S01]  /*76250*/  LDC R26, c[0x0][0x248] ;  /* 0x00009200ff1a7b82 */ /* 0x000e220000000800 */
[----:B------:R-:W-:Y:S02]  /*76260*/  ULDC UR4, c[0x0][0x22c] ;  /* 0x00008b0000047ab9 */ /* 0x000fe40000000800 */
[----:B------:R-:W4:Y:S04]  /*76270*/  LDL.LU R9, [R1+0x60] ;  /* 0x0000600001097983 */ /* 0x000f280000300800 */
[----:B------:R-:W3:Y:S04]  /*76280*/  LDL.LU R15, [R1+0x64] ;  /* 0x00006400010f7983 */ /* 0x000ee80000300800 */
[----:B------:R-:W3:Y:S01]  /*76290*/  LDL.LU R12, [R1+0x68] ;  /* 0x00006800010c7983 */ /* 0x000ee20000300800 */
[----:B------:R-:W-:-:S05]  /*762a0*/  PRMT R6, R29, 0x7770, RZ ;  /* 0x000077701d067816 */ /* 0x000fca00000000ff */
[----:B------:R1:W-:Y:S01]  /*762b0*/  @P4 STG.E.U8 desc[UR10][R4.64], R6 ;  /* 0x0000000604004986 */ /* 0x0003e2000c10110a */
[----:B--2---:R-:W-:Y:S02]  /*762c0*/  PRMT R25, R14, 0x7770, RZ ;  /* 0x000077700e197816 */ /* 0x004fe400000000ff */
[CC--:B-1----:R-:W-:Y:S01]  /*762d0*/  IADD3 R6, P4, R0.reuse, R2.reuse, RZ ;  /* 0x0000000200067210 */ /* 0x0c2fe20007f9e0ff */
[----:B------:R-:W-:Y:S02]  /*762e0*/  IMAD R5, R27, 0x2, R0 ;  /* 0x000000021b057824 */ /* 0x000fe400078e0200 */
[----:B------:R-:W1:Y:S01]  /*762f0*/  LDC R27, c[0x0][0x248] ;  /* 0x00009200ff1b7b82 */ /* 0x000e620000000800 */
[-C--:B------:R-:W-:Y:S01]  /*76300*/  LEA.HI.X.SX32 R7, R0, R3.reuse, 0x1, P4 ;  /* 0x0000000300077211 */ /* 0x080fe200020f0eff */
[----:B------:R-:W-:Y:S01]  /*76310*/  IMAD R24, R28, 0x2, R5 ;  /* 0x000000021c187824 */ /* 0x000fe200078e0205 */
[-C--:B------:R-:W-:Y:S02]  /*76320*/  IADD3 R4, P4, R5, R2.reuse, RZ ;  /* 0x0000000205047210 */ /* 0x080fe40007f9e0ff */
[----:B------:R-:W-:Y:S01]  /*76330*/  PRMT R0, R17, 0x7770, RZ ;  /* 0x0000777011007816 */ /* 0x000fe200000000ff */
[----:B------:R2:W-:Y:S01]  /*76340*/  @P6 STG.E.U8 desc[UR10][R6.64], R25 ;  /* 0x0000001906006986 */ /* 0x0005e2000c10110a */
[----:B------:R-:W-:Y:S01]  /*76350*/  LEA.HI.X.SX32 R5, R5, R3, 0x1, P4 ;  /* 0x0000000305057211 */ /* 0x000fe200020f0eff */
[----:B------:R-:W3:Y:S04]  /*76360*/  LDC R28, c[0x0][0x248] ;  /* 0x00009200ff1c7b82 */ /* 0x000ee80000000800 */
[----:B------:R0:W-:Y:S01]  /*76370*/  @P5 STG.E.U8 desc[UR10][R4.64], R0 ;  /* 0x0000000004005986 */ /* 0x0001e2000c10110a */
[----:B--2---:R-:W-:-:S03]  /*76380*/  IADD3 R6, P6, R24, R2, RZ ;  /* 0x0000000218067210 */ /* 0x004fc60007fde0ff */
[----:B------:R-:W2:Y:S01]  /*76390*/  LDC R25, c[0x0][0x248] ;  /* 0x00009200ff197b82 */ /* 0x000ea20000000800 */
[----:B------:R-:W-:Y:S01]  /*763a0*/  LEA.HI.X.SX32 R7, R24, R3, 0x1, P6 ;  /* 0x0000000318077211 */ /* 0x000fe200030f0eff */
[----:B0-----:R-:W-:-:S06]  /*763b0*/  IMAD R5, R26, 0x2, R24 ;  /* 0x000000021a057824 */ /* 0x001fcc00078e0218 */
[----:B------:R-:W0:Y:S01]  /*763c0*/  LDC R24, c[0x0][0x248] ;  /* 0x00009200ff187b82 */ /* 0x000e220000000800 */
[----:B------:R-:W-:-:S05]  /*763d0*/  PRMT R0, R16, 0x7770, RZ ;  /* 0x0000777010007816 */ /* 0x000fca00000000ff */
[----:B------:R1:W-:Y:S01]  /*763e0*/  @P2 STG.E.U8 desc[UR10][R6.64], R0 ;  /* 0x0000000006002986 */ /* 0x0003e2000c10110a */
[----:B------:R-:W-:Y:S01]  /*763f0*/  IADD3 R4, P2, R5, R2, RZ ;  /* 0x0000000205047210 */ /* 0x000fe20007f5e0ff */
[----:B------:R-:W0:Y:S01]  /*76400*/  LDC R26, c[0x0][0x248] ;  /* 0x00009200ff1a7b82 */ /* 0x000e220000000800 */
[----:B------:R-:W-:Y:S01]  /*76410*/  ISETP.LT.AND P4, PT, R11, UR4, !P0 ;  /* 0x000000040b007c0c */ /* 0x000fe2000c781270 */
[----:B------:R-:W-:Y:S01]  /*76420*/  ULDC UR4, c[0x0][0x22c] ;  /* 0x00008b0000047ab9 */ /* 0x000fe20000000800 */
[----:B------:R-:W3:Y:S01]  /*76430*/  LDL.LU R11, [R1+0x6c] ;  /* 0x00006c00010b7983 */ /* 0x000ee20000300800 */
[----:B-1----:R-:W-:Y:S01]  /*76440*/  IMAD R0, R27, 0x2, R5 ;  /* 0x000000021b007824 */ /* 0x002fe200078e0205 */
[----:B------:R-:W-:-:S03]  /*76450*/  LEA.HI.X.SX32 R5, R5, R3, 0x1, P2 ;  /* 0x0000000305057211 */ /* 0x000fc600010f0eff */
[----:B------:R-:W1:Y:S01]  /*76460*/  LDC R27, c[0x0][0x248] ;  /* 0x00009200ff1b7b82 */ /* 0x000e620000000800 */
[----:B------:R-:W-:Y:S02]  /*76470*/  IADD3 R6, P2, R0, R2, RZ ;  /* 0x0000000200067210 */ /* 0x000fe40007f5e0ff */
[----:B------:R-:W-:Y:S01]  /*76480*/  ISETP.LT.AND P6, PT, R18, UR4, !P0 ;  /* 0x0000000412007c0c */ /* 0x000fe2000c7c1270 */
[----:B------:R-:W-:Y:S01]  /*76490*/  ULDC UR4, c[0x0][0x22c] ;  /* 0x00008b0000047ab9 */ /* 0x000fe20000000800 */
[----:B------:R-:W3:Y:S01]  /*764a0*/  LDL.LU R18, [R1+0x174] ;  /* 0x0001740001127983 */ /* 0x000ee20000300800 */
[----:B------:R-:W-:Y:S01]  /*764b0*/  ISETP.LT.AND P5, PT, R13, UR4, !P0 ;  /* 0x000000040d007c0c */ /* 0x000fe2000c7a1270 */
[----:B------:R-:W-:Y:S02]  /*764c0*/  ULDC UR4, c[0x0][0x22c] ;  /* 0x00008b0000047ab9 */ /* 0x000fe40000000800 */
[----:B------:R-:W3:Y:S01]  /*764d0*/  LDL.LU R13, [R1+0x178] ;  /* 0x00017800010d7983 */ /* 0x000ee20000300800 */
[----:B----4-:R-:W-:-:S05]  /*764e0*/  PRMT R7, R9, 0x7770, RZ ;  /* 0x0000777009077816 */ /* 0x010fca00000000ff */
[----:B------:R4:W-:Y:S01]  /*764f0*/  @P3 STG.E.U8 desc[UR10][R4.64], R7 ;  /* 0x0000000704003986 */ /* 0x0009e2000c10110a */
[----:B------:R-:W-:Y:S01]  /*76500*/  ISETP.LT.AND P3, PT, R10, UR4, !P0 ;  /* 0x000000040a007c0c */ /* 0x000fe2000c761270 */
[----:B------:R-:W-:Y:S02]  /*76510*/  ULDC UR4, c[0x0][0x22c] ;  /* 0x00008b0000047ab9 */ /* 0x000fe40000000800 */
[----:B------:R-:W3:Y:S01]  /*76520*/  LDL.LU R10, [R1+0x17c] ;  /* 0x00017c00010a7983 */ /* 0x000ee20000300800 */
[----:B----4-:R-:W-:Y:S01]  /*76530*/  LEA.HI.X.SX32 R7, R0, R3, 0x1, P2 ;  /* 0x0000000300077211 */ /* 0x010fe200010f0eff */
[----:B--2---:R-:W-:Y:S01]  /*76540*/  IMAD R0, R25, 0x2, R0 ;  /* 0x0000000219007824 */ /* 0x004fe200078e0200 */
[----:B---3--:R-:W-:Y:S01]  /*76550*/  ISETP.LT.AND P2, PT, R8, UR4, !P0 ;  /* 0x0000000408007c0c */ /* 0x008fe2000c741270 */
[----:B------:R-:W-:Y:S01]  /*76560*/  ULDC UR4, c[0x0][0x22c] ;  /* 0x00008b0000047ab9 */ /* 0x000fe20000000800 */
[----:B------:R-:W2:Y:S01]  /*76570*/  LDL.LU R8, [R1+0x180] ;  /* 0x0001800001087983 */ /* 0x000ea20000300800 */
[----:B0-----:R-:W-:-:S04]  /*76580*/  IMAD R5, R24, 0x2, R0 ;  /* 0x0000000218057824 */ /* 0x001fc800078e0200 */
[----:B------:R-:W-:Y:S02]  /*76590*/  IMAD R24, R28, 0x2, R5 ;  /* 0x000000021c187824 */ /* 0x000fe400078e0205 */
[----:B------:R-:W3:Y:S01]  /*765a0*/  LDL.LU R28, [R1+0x170] ;  /* 0x00017000011c7983 */ /* 0x000ee20000300800 */
[----:B------:R-:W-:-:S05]  /*765b0*/  PRMT R4, R15, 0x7770, RZ ;  /* 0x000077700f047816 */ /* 0x000fca00000000ff */
[----:B------:R0:W-:Y:S01]  /*765c0*/  @P4 STG.E.U8 desc[UR10][R6.64], R4 ;  /* 0x0000000406004986 */ /* 0x0001e2000c10110a */
[----:B------:R-:W-:Y:S02]  /*765d0*/  PRMT R25, R12, 0x7770, RZ ;  /* 0x000077700c197816 */ /* 0x000fe400000000ff */
[----:B0-----:R-:W-:-:S04]  /*765e0*/  IADD3 R6, P4, R0, R2, RZ ;  /* 0x0000000200067210 */ /* 0x001fc80007f9e0ff */
[----:B------:R-:W-:Y:S02]  /*765f0*/  LEA.HI.X.SX32 R7, R0, R3, 0x1, P4 ;  /* 0x0000000300077211 */ /* 0x000fe400020f0eff */
[----:B------:R-:W-:-:S03]  /*76600*/  IADD3 R4, P4, R5, R2, RZ ;  /* 0x0000000205047210 */ /* 0x000fc60007f9e0ff */
[----:B------:R0:W-:Y:S01]  /*76610*/  @P6 STG.E.U8 desc[UR10][R6.64], R25 ;  /* 0x0000001906006986 */ /* 0x0001e2000c10110a */
[-C--:B------:R-:W-:Y:S02]  /*76620*/  LEA.HI.X.SX32 R5, R5, R3.reuse, 0x1, P4 ;  /* 0x0000000305057211 */ /* 0x080fe400020f0eff */
[C---:B0-----:R-:W-:Y:S01]  /*76630*/  IADD3 R6, P6, R24.reuse, R2, RZ ;  /* 0x0000000218067210 */ /* 0x041fe20007fde0ff */
[----:B------:R-:W0:Y:S03]  /*76640*/  LDC R25, c[0x0][0x248] ;  /* 0x00009200ff197b82 */ /* 0x000e260000000800 */
[----:B------:R-:W-:Y:S02]  /*76650*/  LEA.HI.X.SX32 R7, R24, R3, 0x1, P6 ;  /* 0x0000000318077211 */ /* 0x000fe400030f0eff */
[----:B------:R-:W-:-:S05]  /*76660*/  PRMT R0, R11, 0x7770, RZ ;  /* 0x000077700b007816 */ /* 0x000fca00000000ff */
[----:B------:R4:W-:Y:S02]  /*76670*/  @P5 STG.E.U8 desc[UR10][R4.64], R0 ;  /* 0x0000000004005986 */ /* 0x0009e4000c10110a */
[----:B----4-:R-:W-:Y:S02]  /*76680*/  IMAD R5, R26, 0x2, R24 ;  /* 0x000000021a057824 */ /* 0x010fe400078e0218 */
[----:B------:R-:W4:Y:S01]  /*76690*/  LDC R24, c[0x0][0x248] ;  /* 0x00009200ff187b82 */ /* 0x000f220000000800 */
[----:B------:R-:W-:-:S05]  /*766a0*/  PRMT R0, R29, 0x7771, RZ ;  /* 0x000077711d007816 */ /* 0x000fca00000000ff */
[----:B------:R1:W-:Y:S01]  /*766b0*/  @P3 STG.E.U8 desc[UR10][R6.64], R0 ;  /* 0x0000000006003986 */ /* 0x0003e2000c10110a */
[----:B------:R-:W-:Y:S01]  /*766c0*/  IADD3 R4, P3, R5, R2, RZ ;  /* 0x0000000205047210 */ /* 0x000fe20007f7e0ff */
[----:B------:R-:W2:Y:S01]  /*766d0*/  LDC R26, c[0x0][0x248] ;  /* 0x00009200ff1a7b82 */ /* 0x000ea20000000800 */
[----:B-1----:R-:W-:Y:S02]  /*766e0*/  IMAD R0, R27, 0x2, R5 ;  /* 0x000000021b007824 */ /* 0x002fe400078e0205 */
[----:B------:R-:W-:-:S05]  /*766f0*/  LEA.HI.X.SX32 R5, R5, R3, 0x1, P3 ;  /* 0x0000000305057211 */ /* 0x000fca00018f0eff */
[----:B------:R-:W1:Y:S01]  /*76700*/  LDC R27, c[0x0][0x248] ;  /* 0x00009200ff1b7b82 */ /* 0x000e620000000800 */
[----:B------:R-:W-:Y:S02]  /*76710*/  PRMT R7, R14, 0x7771, RZ ;  /* 0x000077710e077816 */ /* 0x000fe400000000ff */
[----:B------:R-:W-:-:S03]  /*76720*/  IADD3 R6, P3, R0, R2, RZ ;  /* 0x0000000200067210 */ /* 0x000fc60007f7e0ff */
[----:B------:R0:W-:Y:S02]  /*76730*/  @P2 STG.E.U8 desc[UR10][R4.64], R7 ;  /* 0x0000000704002986 */ /* 0x0001e4000c10110a */
[----:B0-----:R-:W-:Y:S01]  /*76740*/  LEA.HI.X.SX32 R7, R0, R3, 0x1, P3 ;  /* 0x0000000300077211 */ /* 0x001fe200018f0eff */
[----:B------:R-:W-:-:S04]  /*76750*/  IMAD R0, R25, 0x2, R0 ;  /* 0x0000000219007824 */ /* 0x000fc800078e0200 */
[----:B----4-:R-:W-:Y:S01]  /*76760*/  IMAD R5, R24, 0x2, R0 ;  /* 0x0000000218057824 */ /* 0x010fe200078e0200 */
[----:B---3--:R-:W-:Y:S01]  /*76770*/  ISETP.LT.AND P4, PT, R28, UR4, !P0 ;  /* 0x000000041c007c0c */ /* 0x008fe2000c781270 */
[----:B------:R-:W-:Y:S01]  /*76780*/  ULDC UR4, c[0x0][0x22c] ;  /* 0x00008b0000047ab9 */ /* 0x000fe20000000800 */
[----:B------:R-:W0:Y:S01]  /*76790*/  LDC R28, c[0x0][0x248] ;  /* 0x00009200ff1c7b82 */ /* 0x000e220000000800 */
[----:B------:R-:W-:Y:S01]  /*767a0*/  ISETP.LT.AND P6, PT, R18, UR4, !P0 ;  /* 0x0000000412007c0c */ /* 0x000fe2000c7c1270 */
[----:B------:R-:W-:Y:S01]  /*767b0*/  ULDC UR4, c[0x0][0x22c] ;  /* 0x00008b0000047ab9 */ /* 0x000fe20000000800 */
[----:B------:R-:W3:Y:S01]  /*767c0*/  LDL.LU R18, [R1+0x188] ;  /* 0x0001880001127983 */ /* 0x000ee20000300800 */
[----:B------:R-:W-:Y:S01]  /*767d0*/  ISETP.LT.AND P5, PT, R13, UR4, !P0 ;  /* 0x000000040d007c0c */ /* 0x000fe2000c7a1270 */
[----:B------:R-:W-:Y:S02]  /*767e0*/  ULDC UR4, c[0x0][0x22c] ;  /* 0x00008b0000047ab9 */ /* 0x000fe40000000800 */
[----:B------:R-:W-:Y:S01]  /*767f0*/  ISETP.LT.AND P2, PT, R10, UR4, !P0 ;  /* 0x000000040a007c0c */ /* 0x000fe2000c741270 */
[----:B------:R-:W-:Y:S01]  /*76800*/  ULDC UR4, c[0x0][0x22c] ;  /* 0x00008b0000047ab9 */ /* 0x000fe20000000800 */
[----:B------:R-:W4:Y:S01]  /*76810*/  LDL.LU R13, [R1+0x18c] ;  /* 0x00018c00010d7983 */ /* 0x000f220000300800 */
[----:B--2---:R-:W-:Y:S01]  /*76820*/  ISETP.LT.AND P3, PT, R8, UR4, !P0 ;  /* 0x0000000408007c0c */ /* 0x004fe2000c761270 */
[----:B------:R-:W-:-:S02]  /*76830*/  ULDC UR4, c[0x0][0x22c] ;  /* 0x00008b0000047ab9 */ /* 0x000fc40000000800 */
[----:B------:R-:W2:Y:S04]  /*76840*/  LDL.LU R10, [R1+0x190] ;  /* 0x00019000010a7983 */ /* 0x000ea80000300800 */
[----:B------:R-:W2:Y:S01]  /*76850*/  LDL.LU R8, [R1+0x194] ;  /* 0x0001940001087983 */ /* 0x000ea20000300800 */
[----:B0-----:R-:W-:-:S03]  /*76860*/  IMAD R24, R28, 0x2, R5 ;  /* 0x000000021c187824 */ /* 0x001fc600078e0205 */
[----:B------:R-:W3:Y:S01]  /*76870*/  LDL.LU R28, [R1+0x184] ;  /* 0x00018400011c7983 */ /* 0x000ee20000300800 */
[----:B------:R-:W-:-:S05]  /*76880*/  PRMT R4, R17, 0x7771, RZ ;  /* 0x0000777111047816 */ /* 0x000fca00000000ff */
[----:B------:R0:W-:Y:S01]  /*76890*/  @P4 STG.E.U8 desc[UR10][R6.64], R4 ;  /* 0x0000000406004986 */ /* 0x0001e2000c10110a */
[----:B------:R-:W-:Y:S02]  /*768a0*/  PRMT R25, R16, 0x7771, RZ ;  /* 0x0000777110197816 */ /* 0x000fe400000000ff */
[----:B0-----:R-:W-:-:S04]  /*768b0*/  IADD3 R6, P4, R0, R2, RZ ;  /* 0x0000000200067210 */ /* 0x001fc80007f9e0ff */
[-C--:B------:R-:W-:Y:S02]  /*768c0*/  LEA.HI.X.SX32 R7, R0, R3.reuse, 0x1, P4 ;  /* 0x0000000300077211 */ /* 0x080fe400020f0eff */
[----:B------:R-:W-:Y:S02]  /*768d0*/  IADD3 R4, P4, R5, R2, RZ ;  /* 0x0000000205047210 */ /* 0x000fe40007f9e0ff */
[----:B------:R-:W-:Y:S01]  /*768e0*/  PRMT R0, R9, 0x7771, RZ ;  /* 0x0000777109007816 */ /* 0x000fe200000000ff */
[----:B------:R0:W-:Y:S01]  /*768f0*/  @P6 STG.E.U8 desc[UR10][R6.64], R25 ;  /* 0x0000001906006986 */ /* 0x0001e2000c10110a */
[----:B------:R-:W-:-:S05]  /*76900*/  LEA.HI.X.SX32 R5, R5, R3, 0x1, P4 ;  /* 0x0000000305057211 */ /* 0x000fca00020f0eff */
[----:B------:R1:W-:Y:S01]  /*76910*/  @P5 STG.E.U8 desc[UR10][R4.64], R0 ;  /* 0x0000000004005986 */ /* 0x0003e2000c10110a */
[C---:B0-----:R-:W-:Y:S01]  /*76920*/  IADD3 R6, P6, R24.reuse, R2, RZ ;  /* 0x0000000218067210 */ /* 0x041fe20007fde0ff */
[----:B------:R-:W0:Y:S03]  /*76930*/  LDC R25, c[0x0][0x248] ;  /* 0x00009200ff197b82 */ /* 0x000e260000000800 */
[----:B------:R-:W-:Y:S01]  /*76940*/  LEA.HI.X.SX32 R7, R24, R3, 0x1, P6 ;  /* 0x0000000318077211 */ /* 0x000fe200030f0eff */
[----:B-1----:R-:W-:-:S04]  /*76950*/  IMAD R5, R26, 0x2, R24 ;  /* 0x000000021a057824 */ /* 0x002fc800078e0218 */
[----:B------:R-:W1:Y:S01]  /*76960*/  LDC R24, c[0x0][0x248] ;  /* 0x00009200ff187b82 */ /* 0x000e620000000800 */
[----:B------:R-:W-:-:S05]  /*76970*/  PRMT R0, R15, 0x7771, RZ ;  /* 0x000077710f007816 */ /* 0x000fca00000000ff */
[----:B------:R0:W-:Y:S01]  /*76980*/  @P2 STG.E.U8 desc[UR10][R6.64], R0 ;  /* 0x0000000006002986 */ /* 0x0001e2000c10110a */
[----:B------:R-:W-:Y:S01]  /*76990*/  IADD3 R4, P2, R5, R2, RZ ;  /* 0x0000000205047210 */ /* 0x000fe20007f5e0ff */
[----:B------:R-:W2:Y:S01]  /*769a0*/  LDC R26, c[0x0][0x248] ;  /* 0x00009200ff1a7b82 */ /* 0x000ea20000000800 */
[----:B0-----:R-:W-:Y:S02]  /*769b0*/  IMAD R0, R27, 0x2, R5 ;  /* 0x000000021b007824 */ /* 0x001fe400078e0205 */
[----:B------:R-:W-:-:S05]  /*769c0*/  LEA.HI.X.SX32 R5, R5, R3, 0x1, P2 ;  /* 0x0000000305057211 */ /* 0x000fca00010f0eff */
[----:B------:R-:W0:Y:S01]  /*769d0*/  LDC R27, c[0x0][0x248] ;  /* 0x00009200ff1b7b82 */ /* 0x000e220000000800 */
[----:B------:R-:W-:Y:S02]  /*769e0*/  PRMT R7, R12, 0x7771, RZ ;  /* 0x000077710c077816 */ /* 0x000fe400000000ff */
[----:B------:R-:W-:-:S03]  /*769f0*/  IADD3 R6, P2, R0, R2, RZ ;  /* 0x0000000200067210 */ /* 0x000fc60007f5e0ff */
[----:B------:R1:W-:Y:S02]  /*76a00*/  @P3 STG.E.U8 desc[UR10][R4.64], R7 ;  /* 0x0000000704003986 */ /* 0x0003e4000c10110a */
[----:B-1----:R-:W-:Y:S01]  /*76a10*/  LEA.HI.X.SX32 R7, R0, R3, 0x1, P2 ;  /* 0x0000000300077211 */ /* 0x002fe200010f0eff */
[----:B------:R-:W-:-:S04]  /*76a20*/  IMAD R0, R25, 0x2, R0 ;  /* 0x0000000219007824 */ /* 0x000fc800078e0200 */
[----:B------:R-:W-:Y:S01]  /*76a30*/  IMAD R5, R24, 0x2, R0 ;  /* 0x0000000218057824 */ /* 0x000fe200078e0200 */
[----:B---3--:R-:W-:Y:S01]  /*76a40*/  ISETP.LT.AND P4, PT, R28, UR4, !P0 ;  /* 0x000000041c007c0c */ /* 0x008fe2000c781270 */
[----:B------:R-:W-:Y:S01]  /*76a50*/  ULDC UR4, c[0x0][0x22c] ;  /* 0x00008b0000047ab9 */ /* 0x000fe20000000800 */
[----:B------:R-:W1:Y:S01]  /*76a60*/  LDC R28, c[0x0][0x248] ;  /* 0x00009200ff1c7b82 */ /* 0x000e620000000800 */
[----:B------:R-:W-:Y:S01]  /*76a70*/  ISETP.LT.AND P6, PT, R18, UR4, !P0 ;  /* 0x0000000412007c0c */ /* 0x000fe2000c7c1270 */
[----:B------:R-:W-:Y:S01]  /*76a80*/  ULDC UR4, c[0x0][0x22c] ;  /* 0x00008b0000047ab9 */ /* 0x000fe20000000800 */
[----:B------:R-:W3:Y:S01]  /*76a90*/  LDL.LU R18, [R1+0x19c] ;  /* 0x00019c0001127983 */ /* 0x000ee20000300800 */
[----:B----4-:R-:W-:Y:S01]  /*76aa0*/  ISETP.LT.AND P5, PT, R13, UR4, !P0 ;  /* 0x000000040d007c0c */ /* 0x010fe2000c7a1270 */
[----:B------:R-:W-:Y:S02]  /*76ab0*/  ULDC UR4, c[0x0][0x22c] ;  /* 0x00008b0000047ab9 */ /* 0x000fe40000000800 */
[----:B--2---:R-:W-:Y:S01]  /*76ac0*/  ISETP.LT.AND P3, PT, R10, UR4, !P0 ;  /* 0x000000040a007c0c */ /* 0x004fe2000c761270 */
[----:B------:R-:W-:Y:S01]  /*76ad0*/  ULDC UR4, c[0x0][0x22c] ;  /* 0x00008b0000047ab9 */ /* 0x000fe20000000800 */
[----:B------:R-:W2:Y:S01]  /*76ae0*/  LDL.LU R10, [R1+0x1a0] ;  /* 0x0001a000010a7983 */ /* 0x000ea20000300800 */
[----:B------:R-:W-:Y:S01]  /*76af0*/  ISETP.LT.AND P2, PT, R8, UR4, !P0 ;  /* 0x0000000408007c0c */ /* 0x000fe2000c741270 */
[----:B------:R-:W-:-:S02]  /*76b00*/  ULDC UR4, c[0x0][0x22c] ;  /* 0x00008b0000047ab9 */ /* 0x000fc40000000800 */
[----:B------:R-:W4:Y:S04]  /*76b10*/  LDL.LU R13, [R1+0x1a4] ;  /* 0x0001a400010d7983 */ /* 0x000f280000300800 */
[----:B------:R-:W4:Y:S01]  /*76b20*/  LDL.LU R8, [R1+0x1a8] ;  /* 0x0001a80001087983 */ /* 0x000f220000300800 */
[----:B-1----:R-:W-:-:S03]  /*76b30*/  IMAD R24, R28, 0x2, R5 ;  /* 0x000000021c187824 */ /* 0x002fc600078e0205 */
[----:B------:R-:W3:Y:S01]  /*76b40*/  LDL.LU R28, [R1+0x198] ;  /* 0x00019800011c7983 */ /* 0x000ee20000300800 */
[----:B------:R-:W-:-:S05]  /*76b50*/  PRMT R4, R11, 0x7771, RZ ;  /* 0x000077710b047816 */ /* 0x000fca00000000ff */
[----:B------:R1:W-:Y:S01]  /*76b60*/  @P4 STG.E.U8 desc[UR10][R6.64], R4 ;  /* 0x0000000406004986 */ /* 0x0003e2000c10110a */
[----:B------:R-:W-:Y:S02]  /*76b70*/  PRMT R25, R29, 0x7772, RZ ;  /* 0x000077721d197816 */ /* 0x000fe400000000ff */
[----:B-1----:R-:W-:-:S04]  /*76b80*/  IADD3 R6, P4, R0, R2, RZ ;  /* 0x0000000200067210 */ /* 0x002fc80007f9e0ff */
[-C--:B------:R-:W-:Y:S02]  /*76b90*/  LEA.HI.X.SX32 R7, R0, R3.reuse, 0x1, P4 ;  /* 0x0000000300077211 */ /* 0x080fe400020f0eff */
[C---:B------:R-:W-:Y:S02]  /*76ba0*/  IADD3 R4, P4, R5.reuse, R2, RZ ;  /* 0x0000000205047210 */ /* 0x040fe40007f9e0ff */
[----:B------:R-:W-:Y:S01]  /*76bb0*/  PRMT R0, R14, 0x7772, RZ ;  /* 0x000077720e007816 */ /* 0x000fe200000000ff */
[----:B------:R1:W-:Y:S01]  /*76bc0*/  @P6 STG.E.U8 desc[UR10][R6.64], R25 ;  /* 0x0000001906006986 */ /* 0x0003e2000c10110a */
[----:B------:R-:W-:-:S05]  /*76bd0*/  LEA.HI.X.SX32 R5, R5, R3, 0x1, P4 ;  /* 0x0000000305057211 */ /* 0x000fca00020f0eff */
[----:B------:R0:W-:Y:S01]  /*76be0*/  @P5 STG.E.U8 desc[UR10][R4.64], R0 ;  /* 0x0000000004005986 */ /* 0x0001e2000c10110a */
[C---:B-1----:R-:W-:Y:S01]  /*76bf0*/  IADD3 R6, P6, R24.reuse, R2, RZ ;  /* 0x0000000218067210 */ /* 0x042fe20007fde0ff */
[----:B------:R-:W1:Y:S03]  /*76c00*/  LDC R25, c[0x0][0x248] ;  /* 0x00009200ff197b82 */ /* 0x000e660000000800 */
[----:B------:R-:W-:Y:S01]  /*76c10*/  LEA.HI.X.SX32 R7, R24, R3, 0x1, P6 ;  /* 0x0000000318077211 */ /* 0x000fe200030f0eff */
[----:B0-----:R-:W-:-:S04]  /*76c20*/  IMAD R5, R26, 0x2, R24 ;  /* 0x000000021a057824 */ /* 0x001fc800078e0218 */
[----:B------:R-:W0:Y:S01]  /*76c30*/  LDC R24, c[0x0][0x248] ;  /* 0x00009200ff187b82 */ /* 0x000e220000000800 */
[----:B------:R-:W-:-:S05]  /*76c40*/  PRMT R0, R17, 0x7772, RZ ;  /* 0x0000777211007816 */ /* 0x000fca00000000ff */
[----:B------:R1:W-:Y:S01]  /*76c50*/  @P3 STG.E.U8 desc[UR10][R6.64], R0 ;  /* 0x0000000006003986 */ /* 0x0003e2000c10110a */
[----:B------:R-:W-:Y:S01]  /*76c60*/  IADD3 R4, P3, R5, R2, RZ ;  /* 0x0000000205047210 */ /* 0x000fe20007f7e0ff */
[----:B------:R-:W4:Y:S01]  /*76c70*/  LDC R26, c[0x0][0x248] ;  /* 0x00009200ff1a7b82 */ /* 0x000f220000000800 */
        /* <DEDUP_REMOVED lines=8> */
[----:B------:R-:W-:Y:S01]  /*76d00*/  IMAD R5, R24, 0x2, R0 ;  /* 0x0000000218057824 */ /* 0x000fe200078e0200 */
[----:B---3--:R-:W-:Y:S01]  /*76d10*/  ISETP.LT.AND P4, PT, R28, UR4, !P0 ;  /* 0x000000041c007c0c */ /* 0x008fe2000c781270 */
[----:B------:R-:W-:Y:S01]  /*76d20*/  ULDC UR4, c[0x0][0x22c] ;  /* 0x00008b0000047ab9 */ /* 0x000fe20000000800 */
[----:B------:R-:W0:Y:S01]  /*76d30*/  LDC R28, c[0x0][0x248] ;  /* 0x00009200ff1c7b82 */ /* 0x000e220000000800 */
[----:B------:R-:W-:Y:S01]  /*76d40*/  ISETP.LT.AND P6, PT, R18, UR4, !P0 ;  /* 0x0000000412007c0c */ /* 0x000fe2000c7c1270 */
[----:B------:R-:W-:Y:S02]  /*76d50*/  ULDC UR4, c[0x0][0x22c] ;  /* 0x00008b0000047ab9 */ /* 0x000fe40000000800 */
[----:B--2---:R-:W-:Y:S01]  /*76d60*/  ISETP.LT.AND P3, PT, R10, UR4, !P0 ;  /* 0x000000040a007c0c */ /* 0x004fe2000c761270 */
[----:B------:R-:W-:Y:S01]  /*76d70*/  ULDC UR4, c[0x0][0x22c] ;  /* 0x00008b0000047ab9 */ /* 0x000fe20000000800 */
[----:B------:R-:W2:Y:S01]  /*76d80*/  LDL.LU R10, [R1+0x1b0] ;  /* 0x0001b000010a7983 */ /* 0x000ea20000300800 */
[----:B----4-:R-:W-:Y:S01]  /*76d90*/  ISETP.LT.AND P2, PT, R13, UR4, !P0 ;  /* 0x000000040d007c0c */ /* 0x010fe2000c741270 */
[----:B------:R-:W-:-:S02]  /*76da0*/  ULDC UR4, c[0x0][0x22c] ;  /* 0x00008b0000047ab9 */ /* 0x000fc40000000800 */
[----:B------:R-:W-:Y:S01]  /*76db0*/  ISETP.LT.AND P5, PT, R8, UR4, !P0 ;  /* 0x0000000408007c0c */ /* 0x000fe2000c7a1270 */
[----:B------:R-:W3:Y:S01]  /*76dc0*/  LDL.LU R18, [R1+0x1b4] ;  /* 0x0001b40001127983 */ /* 0x000ee20000300800 */
[----:B------:R-:W-:Y:S01]  /*76dd0*/  PRMT R4, R9, 0x7772, RZ ;  /* 0x0000777209047816 */ /* 0x000fe200000000ff */
[----:B------:R-:W-:Y:S02]  /*76de0*/  ULDC UR4, c[0x0][0x22c] ;  /* 0x00008b0000047ab9 */ /* 0x000fe40000000800 */
[----:B------:R-:W4:Y:S04]  /*76df0*/  LDL.LU R8, [R1+0x1b8] ;  /* 0x0001b80001087983 */ /* 0x000f280000300800 */
[----:B------:R-:W4:Y:S01]  /*76e00*/  LDL.LU R13, [R1+0x1bc] ;  /* 0x0001bc00010d7983 */ /* 0x000f220000300800 */
[----:B0-----:R-:W-:-:S03]  /*76e10*/  IMAD R24, R28, 0x2, R5 ;  /* 0x000000021c187824 */ /* 0x001fc600078e0205 */
[----:B------:R-:W2:Y:S04]  /*76e20*/  LDL.LU R28, [R1+0x1ac] ;  /* 0x0001ac00011c7983 */ /* 0x000ea80000300800 */
        /* <DEDUP_REMOVED lines=10> */
[----:B------:R-:W-:Y:S02]  /*76ed0*/  PRMT R0, R12, 0x7772, RZ ;  /* 0x000077720c007816 */ /* 0x000fe400000000ff */
[----:B--2---:R-:W-:Y:S01]  /*76ee0*/  ISETP.LT.AND P4, PT, R28, UR4, !P0 ;  /* 0x000000041c007c0c */ /* 0x004fe2000c781270 */
[----:B------:R-:W-:-:S02]  /*76ef0*/  ULDC UR4, c[0x0][0x22c] ;  /* 0x00008b0000047ab9 */ /* 0x000fc40000000800 */
[----:B------:R2:W-:Y:S01]  /*76f00*/  @P3 STG.E.U8 desc[UR10][R4.64], R0 ;  /* 0x0000000004003986 */ /* 0x0005e2000c10110a */
[----:B------:R-:W-:Y:S01]  /*76f10*/  ISETP.LT.AND P6, PT, R10, UR4, !P0 ;  /* 0x000000040a007c0c */ /* 0x000fe2000c7c1270 */
[----:B------:R-:W-:Y:S01]  /*76f20*/  ULDC UR4, c[0x0][0x22c] ;  /* 0x00008b0000047ab9 */ /* 0x000fe20000000800 */
[----:B------:R-:W0:Y:S01]  /*76f30*/  LDC R28, c[0x0][0x248] ;  /* 0x00009200ff1c7b82 */ /* 0x000e220000000800 */
[----:B------:R-:W4:Y:S01]  /*76f40*/  LDL.LU R10, [R1+0x1c0] ;  /* 0x0001c000010a7983 */ /* 0x000f220000300800 */
[----:B--2---:R-:W-:Y:S01]  /*76f50*/  PRMT R4, R11, 0x7772, RZ ;  /* 0x000077720b047816 */ /* 0x004fe200000000ff */
[----:B------:R-:W-:-:S05]  /*76f60*/  IMAD R0, R26, 0x2, R24 ;  /* 0x000000021a007824 */ /* 0x000fca00078e0218 */
[----:B------:R-:W2:Y:S01]  /*76f70*/  LDC R26, c[0x0][0x248] ;  /* 0x00009200ff1a7b82 */ /* 0x000ea20000000800 */
[----:B------:R3:W-:Y:S01]  /*76f80*/  @P2 STG.E.U8 desc[UR10][R6.64], R4 ;  /* 0x0000000406002986 */ /* 0x0007e2000c10110a */
[----:B-1----:R-:W-:Y:S01]  /*76f90*/  IMAD R24, R27, 0x2, R0 ;  /* 0x000000021b187824 */ /* 0x002fe200078e0200 */
[----:B---3--:R-:W-:Y:S01]  /*76fa0*/  ISETP.LT.AND P3, PT, R18, UR4, !P0 ;  /* 0x0000000412007c0c */ /* 0x008fe2000c761270 */
[----:B------:R-:W-:-:S04]  /*76fb0*/  ULDC UR4, c[0x0][0x22c] ;  /* 0x00008b0000047ab9 */ /* 0x000fc80000000800 */
[----:B------:R-:W1:Y:S01]  /*76fc0*/  LDC R27, c[0x0][0x248] ;  /* 0x00009200ff1b7b82 */ /* 0x000e620000000800 */
[----:B------:R-:W-:-:S04]  /*76fd0*/  IADD3 R6, P2, R0, R2, RZ ;  /* 0x0000000200067210 */ /* 0x000fc80007f5e0ff */
[-C--:B------:R-:W-:Y:S02]  /*76fe0*/  LEA.HI.X.SX32 R7, R0, R3.reuse, 0x1, P2 ;  /* 0x0000000300077211 */ /* 0x080fe400010f0eff */
[----:B------:R-:W-:Y:S02]  /*76ff0*/  PRMT R0, R29, 0x7773, RZ ;  /* 0x000077731d007816 */ /* 0x000fe400000000ff */
[----:B------:R-:W-:Y:S01]  /*77000*/  IADD3 R4, P2, R24, R2, RZ ;  /* 0x0000000218047210 */ /* 0x000fe20007f5e0ff */
[----:B------:R-:W3:Y:S02]  /*77010*/  LDC R29, c[0x0][0x248] ;  /* 0x00009200ff1d7b82 */ /* 0x000ee40000000800 */
[----:B------:R0:W-:Y:S01]  /*77020*/  @P5 STG.E.U8 desc[UR10][R6.64], R0 ;  /* 0x0000000006005986 */ /* 0x0001e2000c10110a */
[----:B----4-:R-:W-:Y:S01]  /*77030*/  ISETP.LT.AND P5, PT, R8, UR4, !P0 ;  /* 0x0000000408007c0c */ /* 0x010fe2000c7a1270 */
[----:B------:R-:W-:Y:S02]  /*77040*/  ULDC UR4, c[0x0][0x22c] ;  /* 0x00008b0000047ab9 */ /* 0x000fe40000000800 */
[----:B------:R-:W4:Y:S01]  /*77050*/  LDL.LU R8, [R1+0x1c4] ;  /* 0x0001c40001087983 */ /* 0x000f220000300800 */
[----:B------:R-:W-:-:S02]  /*77060*/  LEA.HI.X.SX32 R5, R24, R3, 0x1, P2 ;  /* 0x0000000318057211 */ /* 0x000fc400010f0eff */
[----:B0-----:R-:W-:Y:S01]  /*77070*/  PRMT R6, R14, 0x7773, RZ ;  /* 0x000077730e067816 */ /* 0x001fe200000000ff */
[----:B------:R-:W-:Y:S01]  /*77080*/  IMAD R0, R25, 0x2, R24 ;  /* 0x0000000219007824 */ /* 0x000fe200078e0218 */
[----:B------:R-:W-:Y:S01]  /*77090*/  ISETP.LT.AND P2, PT, R13, UR4, !P0 ;  /* 0x000000040d007c0c */ /* 0x000fe2000c741270 */
[----:B------:R-:W4:Y:S01]  /*770a0*/  LDL.LU R14, [R1+0x1c8] ;  /* 0x0001c800010e7983 */ /* 0x000f220000300800 */
[----:B------:R-:W-:Y:S01]  /*770b0*/  ULDC UR4, c[0x0][0x22c] ;  /* 0x00008b0000047ab9 */ /* 0x000fe20000000800 */
[----:B--2---:R-:W-:Y:S02]  /*770c0*/  IMAD R7, R26, 0x2, R0 ;  /* 0x000000021a077824 */ /* 0x004fe400078e0200 */
[----:B------:R0:W-:Y:S01]  /*770d0*/  @P4 STG.E.U8 desc[UR10][R4.64], R6 ;  /* 0x0000000604004986 */ /* 0x0001e2000c10110a */
[----:B------:R-:W-:-:S03]  /*770e0*/  PRMT R26, R16, 0x7773, RZ ;  /* 0x00007773101a7816 */ /* 0x000fc600000000ff */
[----:B------:R-:W2:Y:S01]  /*770f0*/  LDL.LU R13, [R1+0x1cc] ;  /* 0x0001cc00010d7983 */ /* 0x000ea20000300800 */
[CC--:B0-----:R-:W-:Y:S02]  /*77100*/  IADD3 R4, P4, R0.reuse, R2.reuse, RZ ;  /* 0x0000000200047210 */ /* 0x0c1fe40007f9e0ff */
[----:B------:R-:W-:Y:S02]  /*77110*/  PRMT R6, R17, 0x7773, RZ ;  /* 0x0000777311067816 */ /* 0x000fe400000000ff */
[-C--:B------:R-:W-:Y:S01]  /*77120*/  LEA.HI.X.SX32 R5, R0, R3.reuse, 0x1, P4 ;  /* 0x0000000300057211 */ /* 0x080fe200020f0eff */
[----:B------:R-:W-:Y:S01]  /*77130*/  IMAD R0, R28, 0x2, R7 ;  /* 0x000000021c007824 */ /* 0x000fe200078e0207 */
[C---:B------:R-:W-:Y:S01]  /*77140*/  IADD3 R24, P4, R7.reuse, R2, RZ ;  /* 0x0000000207187210 */ /* 0x040fe20007f9e0ff */
[----:B------:R-:W0:Y:S02]  /*77150*/  LDC R28, c[0x0][0x248] ;  /* 0x00009200ff1c7b82 */ /* 0x000e240000000800 */
[----:B------:R1:W-:Y:S01]  /*77160*/  @P6 STG.E.U8 desc[UR10][R4.64], R6 ;  /* 0x0000000604006986 */ /* 0x0003e2000c10110a */
[----:B------:R-:W-:-:S05]  /*77170*/  LEA.HI.X.SX32 R25, R7, R3, 0x1, P4 ;  /* 0x0000000307197211 */ /* 0x000fca00020f0eff */
[----:B------:R3:W-:Y:S01]  /*77180*/  @P3 STG.E.U8 desc[UR10][R24.64], R26 ;  /* 0x0000001a18003986 */ /* 0x0007e2000c10110a */
[----:B-1----:R-:W-:-:S04]  /*77190*/  IADD3 R4, P6, R0, R2, RZ ;  /* 0x0000000200047210 */ /* 0x002fc80007fde0ff */
[----:B------:R-:W-:Y:S01]  /*771a0*/  LEA.HI.X.SX32 R5, R0, R3, 0x1, P6 ;  /* 0x0000000300057211 */ /* 0x000fe200030f0eff */
[----:B---3--:R-:W-:Y:S01]  /*771b0*/  IMAD R24, R29, 0x2, R0 ;  /* 0x000000021d187824 */ /* 0x008fe200078e0200 */
[----:B------:R-:W-:Y:S01]  /*771c0*/  PRMT R0, R9, 0x7773, RZ ;  /* 0x0000777309007816 */ /* 0x000fe200000000ff */
[----:B------:R-:W1:Y:S01]  /*771d0*/  LDC R29, c[0x0][0x248] ;  /* 0x00009200ff1d7b82 */ /* 0x000e620000000800 */
[----:B------:R-:W-:Y:S01]  /*771e0*/  ISETP.LT.AND P4, PT, R10, UR4, !P0 ;  /* 0x000000040a007c0c */ /* 0x000fe2000c781270 */
[----:B------:R-:W-:Y:S01]  /*771f0*/  ULDC UR4, c[0x0][0x22c] ;  /* 0x00008b0000047ab9 */ /* 0x000fe20000000800 */
[----:B------:R-:W3:Y:S05]  /*77200*/  LDL.LU R10, [R1+0x1d0] ;  /* 0x0001d000010a7983 */ /* 0x000eea0000300800 */
[----:B------:R-:W2:Y:S01]  /*77210*/  LDC R26, c[0x0][0x248] ;  /* 0x00009200ff1a7b82 */ /* 0x000ea20000000800 */
[----:B------:R-:W2:Y:S01]  /*77220*/  LDL.LU R9, [R1+0x1d4] ;  /* 0x0001d40001097983 */ /* 0x000ea20000300800 */
[----:B------:R-:W-:-:S03]  /*77230*/  IADD3 R6, P6, R24, R2, RZ ;  /* 0x0000000218067210 */ /* 0x000fc60007fde0ff */
[----:B------:R0:W-:Y:S01]  /*77240*/  @P5 STG.E.U8 desc[UR10][R4.64], R0 ;  /* 0x0000000004005986 */ /* 0x0001e2000c10110a */
[----:B------:R-:W-:Y:S02]  /*77250*/  LEA.HI.X.SX32 R7, R24, R3, 0x1, P6 ;  /* 0x0000000318077211 */ /* 0x000fe400030f0eff */
[----:B0-----:R-:W-:-:S05]  /*77260*/  PRMT R4, R15, 0x7773, RZ ;  /* 0x000077730f047816 */ /* 0x001fca00000000ff */
[----:B------:R0:W-:Y:S01]  /*77270*/  @P2 STG.E.U8 desc[UR10][R6.64], R4 ;  /* 0x0000000406002986 */ /* 0x0001e2000c10110a */
[----:B----4-:R-:W-:Y:S01]  /*77280*/  ISETP.LT.AND P3, PT, R8, UR4, !P0 ;  /* 0x0000000408007c0c */ /* 0x010fe2000c761270 */
[----:B------:R-:W-:Y:S02]  /*77290*/  IMAD R0, R27, 0x2, R24 ;  /* 0x000000021b007824 */ /* 0x000fe400078e0218 */
[----:B------:R-:W4:Y:S01]  /*772a0*/  LDL.LU R8, [R1+0x1d8] ;  /* 0x0001d80001087983 */ /* 0x000f220000300800 */
[----:B0-----:R-:W-:Y:S01]  /*772b0*/  PRMT R6, R12, 0x7773, RZ ;  /* 0x000077730c067816 */ /* 0x001fe200000000ff */
[----:B------:R-:W-:Y:S01]  /*772c0*/  ULDC UR4, c[0x0][0x22c] ;  /* 0x00008b0000047ab9 */ /* 0x000fe20000000800 */
[----:B------:R-:W-:Y:S01]  /*772d0*/  PRMT R7, R11, 0x7773, RZ ;  /* 0x000077730b077816 */ /* 0x000fe200000000ff */
[----:B------:R-:W4:Y:S01]  /*772e0*/  LDL.LU R18, [R1+0x80] ;  /* 0x0000800001127983 */ /* 0x000f220000300800 */
[----:B------:R-:W0:Y:S03]  /*772f0*/  LDC R27, c[0x0][0x248] ;  /* 0x00009200ff1b7b82 */ /* 0x000e260000000800 */
[----:B------:R-:W4:Y:S04]  /*77300*/  LDL.LU R12, [R1+0x1dc] ;  /* 0x0001dc00010c7983 */ /* 0x000f280000300800 */
[----:B------:R-:W4:Y:S01]  /*77310*/  LDL.LU R17, [R1+0x84] ;  /* 0x0000840001117983 */ /* 0x000f220000300800 */
[----:B------:R-:W-:-:S03]  /*77320*/  IADD3 R4, P2, R0, R2, RZ ;  /* 0x0000000200047210 */ /* 0x000fc60007f5e0ff */
[----:B------:R-:W4:Y:S01]  /*77330*/  LDL.LU R16, [R1+0x88] ;  /* 0x0000880001107983 */ /* 0x000f220000300800 */
[----:B------:R-:W-:Y:S01]  /*77340*/  IMAD R25, R28, 0x2, R0 ;  /* 0x000000021c197824 */ /* 0x000fe200078e0200 */
[-C--:B------:R-:W-:Y:S01]  /*77350*/  LEA.HI.X.SX32 R5, R0, R3.reuse, 0x1, P2 ;  /* 0x0000000300057211 */ /* 0x080fe200010f0eff */
[----:B------:R-:W0:Y:S01]  /*77360*/  LDC R28, c[0x0][0x248] ;  /* 0x00009200ff1c7b82 */ /* 0x000e220000000800 */
[----:B------:R-:W4:Y:S02]  /*77370*/  LDL.LU R15, [R1+0x8c] ;  /* 0x00008c00010f7983 */ /* 0x000f240000300800 */
[----:B------:R-:W-:Y:S01]  /*77380*/  IADD3 R24, P2, R25, R2, RZ ;  /* 0x0000000219187210 */ /* 0x000fe20007f5e0ff */
[----:B-1----:R-:W-:Y:S01]  /*77390*/  IMAD R0, R29, 0x2, R25 ;  /* 0x000000021d007824 */ /* 0x002fe200078e0219 */
[----:B------:R-:W-:Y:S01]  /*773a0*/  ISETP.LT.AND P5, PT, R14, UR4, !P0 ;  /* 0x000000040e007c0c */ /* 0x000fe2000c7a1270 */
[----:B------:R-:W-:Y:S01]  /*773b0*/  ULDC UR4, c[0x0][0x22c] ;  /* 0x00008b0000047ab9 */ /* 0x000fe20000000800 */
[----:B------:R-:W-:Y:S01]  /*773c0*/  LEA.HI.X.SX32 R25, R25, R3, 0x1, P2 ;  /* 0x0000000319197211 */ /* 0x000fe200010f0eff */
[----:B------:R1:W-:Y:S04]  /*773d0*/  @P4 STG.E.U8 desc[UR10][R4.64], R6 ;  /* 0x0000000604004986 */ /* 0x0003e8000c10110a */
[----:B------:R-:W4:Y:S04]  /*773e0*/  LDL.LU R29, [R1+0x1e0] ;  /* 0x0001e000011d7983 */ /* 0x000f280000300800 */
[----:B------:R4:W-:Y:S04]  /*773f0*/  @P3 STG.E.U8 desc[UR10][R24.64], R7 ;  /* 0x0000000718003986 */ /* 0x0009e8000c10110a */
[----:B------:R-:W4:Y:S04]  /*77400*/  LDL.LU R14, [R1+0x1e4] ;  /* 0x0001e400010e7983 */ /* 0x000f280000300800 */
[----:B------:R-:W4:Y:S01]  /*77410*/  LDL.LU R11, [R1+0x1e8] ;  /* 0x0001e800010b7983 */ /* 0x000f220000300800 */
[----:B---3--:R-:W-:Y:S01]  /*77420*/  ISETP.LT.AND P4, PT, R10, UR4, !P0 ;  /* 0x000000040a007c0c */ /* 0x008fe2000c781270 */
[----:B------:R-:W-:-:S02]  /*77430*/  ULDC UR4, c[0x0][0x22c] ;  /* 0x00008b0000047ab9 */ /* 0x000fc40000000800 */
[----:B--2---:R-:W-:Y:S01]  /*77440*/  ISETP.LT.AND P3, PT, R9, UR4, !P0 ;  /* 0x0000000409007c0c */ /* 0x004fe2000c761270 */
[----:B------:R-:W-:Y:S01]  /*77450*/  ULDC UR4, c[0x0][0x22c] ;  /* 0x00008b0000047ab9 */ /* 0x000fe20000000800 */
[----:B------:R-:W2:Y:S04]  /*77460*/  LDL.LU R9, [R1+0x1ec] ;  /* 0x0001ec0001097983 */ /* 0x000ea80000300800 */
[----:B------:R-:W3:Y:S01]  /*77470*/  LDL.LU R10, [R1+0xa0] ;  /* 0x0000a000010a7983 */ /* 0x000ee20000300800 */
[----:B-1----:R-:W-:-:S04]  /*77480*/  IADD3 R4, P2, R0, R2, RZ ;  /* 0x0000000200047210 */ /* 0x002fc80007f5e0ff */
[----:B------:R-:W-:Y:S01]  /*77490*/  LEA.HI.X.SX32 R5, R0, R3, 0x1, P2 ;  /* 0x0000000300057211 */ /* 0x000fe200010f0eff */
[----:B------:R-:W-:Y:S02]  /*774a0*/  IMAD R0, R26, 0x2, R0 ;  /* 0x000000021a007824 */ /* 0x000fe400078e0200 */
[----:B------:R-:W1:Y:S01]  /*774b0*/  LDC R26, c[0x0][0x248] ;  /* 0x00009200ff1a7b82 */ /* 0x000e620000000800 */
[----:B------:R-:W-:Y:S01]  /*774c0*/  ISETP.LT.AND P6, PT, R13, UR5, !P0 ;  /* 0x000000050d007c0c */ /* 0x000fe2000c7c1270 */
[----:B------:R-:W-:Y:S01]  /*774d0*/  ULDC UR5, c[0x0][0x22c] ;  /* 0x00008b0000057ab9 */ /* 0x000fe20000000800 */
[----:B----4-:R-:W-:-:S05]  /*774e0*/  PRMT R6, R18, 0x7770, RZ ;  /* 0x0000777012067816 */ /* 0x010fca00000000ff */
[----:B------:R4:W-:Y:S01]  /*774f0*/  @P5 STG.E.U8 desc[UR10][R4.64], R6 ;  /* 0x0000000604005986 */ /* 0x0009e2000c10110a */
[----:B------:R-:W-:Y:S02]  /*77500*/  PRMT R25, R17, 0x7770, RZ ;  /* 0x0000777011197816 */ /* 0x000fe400000000ff */
[CC--:B----4-:R-:W-:Y:S01]  /*77510*/  IADD3 R6, P5, R0.reuse, R2.reuse, RZ ;  /* 0x0000000200067210 */ /* 0x0d0fe20007fbe0ff */
[----:B0-----:R-:W-:Y:S02]  /*77520*/  IMAD R5, R27, 0x2, R0 ;  /* 0x000000021b057824 */ /* 0x001fe400078e0200 */
[----:B------:R-:W0:Y:S01]  /*77530*/  LDC R27, c[0x0][0x248] ;  /* 0x00009200ff1b7b82 */ /* 0x000e220000000800 */
[-C--:B------:R-:W-:Y:S01]  /*77540*/  LEA.HI.X.SX32 R7, R0, R3.reuse, 0x1, P5 ;  /* 0x0000000300077211 */ /* 0x080fe200028f0eff */
[----:B------:R-:W-:Y:S01]  /*77550*/  IMAD R24, R28, 0x2, R5 ;  /* 0x000000021c187824 */ /* 0x000fe200078e0205 */
[CC--:B------:R-:W-:Y:S02]  /*77560*/  IADD3 R4, P5, R5.reuse, R2.reuse, RZ ;  /* 0x0000000205047210 */ /* 0x0c0fe40007fbe0ff */
[----:B------:R-:W-:Y:S01]  /*77570*/  PRMT R0, R16, 0x7770, RZ ;  /* 0x0000777010007816 */ /* 0x000fe200000000ff */
[----:B------:R4:W-:Y:S01]  /*77580*/  @P6 STG.E.U8 desc[UR10][R6.64], R25 ;  /* 0x0000001906006986 */ /* 0x0009e2000c10110a */
[----:B------:R-:W-:Y:S01]  /*77590*/  LEA.HI.X.SX32 R5, R5, R3, 0x1, P5 ;  /* 0x0000000305057211 */ /* 0x000fe200028f0eff */
[----:B------:R-:W2:Y:S04]  /*775a0*/  LDC R28, c[0x0][0x248] ;  /* 0x00009200ff1c7b82 */ /* 0x000ea80000000800 */
[----:B------:R1:W-:Y:S01]  /*775b0*/  @P4 STG.E.U8 desc[UR10][R4.64], R0 ;  /* 0x0000000004004986 */ /* 0x0003e2000c10110a */
[----:B----4-:R-:W-:-:S03]  /*775c0*/  IADD3 R6, P6, R24, R2, RZ ;  /* 0x0000000218067210 */ /* 0x010fc60007fde0ff */
[----:B------:R-:W4:Y:S01]  /*775d0*/  LDC R25, c[0x0][0x248] ;  /* 0x00009200ff197b82 */ /* 0x000f220000000800 */
[----:B------:R-:W-:Y:S01]  /*775e0*/  LEA.HI.X.SX32 R7, R24, R3, 0x1, P6 ;  /* 0x0000000318077211 */ /* 0x000fe200030f0eff */
[----:B-1----:R-:W-:-:S06]  /*775f0*/  IMAD R5, R26, 0x2, R24 ;  /* 0x000000021a057824 */ /* 0x002fcc00078e0218 */
[----:B------:R-:W1:Y:S01]  /*77600*/  LDC R24, c[0x0][0x248] ;  /* 0x00009200ff187b82 */ /* 0x000e620000000800 */
[----:B------:R-:W-:Y:S01]  /*77610*/  ISETP.LT.AND P2, PT, R8, UR4, !P0 ;  /* 0x0000000408007c0c */ /* 0x000fe2000c741270 */
[----:B------:R-:W-:Y:S01]  /*77620*/  ULDC UR4, c[0x0][0x22c] ;  /* 0x00008b0000047ab9 */ /* 0x000fe20000000800 */
[----:B------:R-:W-:Y:S01]  /*77630*/  PRMT R0, R15, 0x7770, RZ ;  /* 0x000077700f007816 */ /* 0x000fe200000000ff */
[----:B------:R-:W2:Y:S04]  /*77640*/  LDL.LU R8, [R1+0xa4] ;  /* 0x0000a40001087983 */ /* 0x000ea80000300800 */
[----:B------:R0:W-:Y:S01]  /*77650*/  @P3 STG.E.U8 desc[UR10][R6.64], R0 ;  /* 0x0000000006003986 */ /* 0x0001e2000c10110a */
[-C--:B------:R-:W-:Y:S01]  /*77660*/  IADD3 R4, P3, R5, R2.reuse, RZ ;  /* 0x0000000205047210 */ /* 0x080fe20007f7e0ff */
[----:B------:R-:W1:Y:S01]  /*77670*/  LDC R26, c[0x0][0x248] ;  /* 0x00009200ff1a7b82 */ /* 0x000e620000000800 */
[----:B------:R-:W-:Y:S01]  /*77680*/  ISETP.LT.AND P5, PT, R12, UR4, !P0 ;  /* 0x000000040c007c0c */ /* 0x000fe2000c7a1270 */
[----:B------:R-:W2:Y:S01]  /*77690*/  LDL.LU R13, [R1+0xa8] ;  /* 0x0000a800010d7983 */ /* 0x000ea20000300800 */
[----:B------:R-:W-:Y:S01]  /*776a0*/  ULDC UR4, c[0x0][0x22c] ;  /* 0x00008b0000047ab9 */ /* 0x000fe20000000800 */
[----:B0-----:R-:W-:Y:S01]  /*776b0*/  IMAD R0, R27, 0x2, R5 ;  /* 0x000000021b007824 */ /* 0x001fe200078e0205 */
[----:B------:R-:W-:Y:S01]  /*776c0*/  LEA.HI.X.SX32 R5, R5, R3, 0x1, P3 ;  /* 0x0000000305057211 */ /* 0x000fe200018f0eff */
[----:B------:R-:W2:Y:S01]  /*776d0*/  LDL.LU R12, [R1+0xac] ;  /* 0x0000ac00010c7983 */ /* 0x000ea20000300800 */
[----:B------:R-:W-:Y:S01]  /*776e0*/  ISETP.LT.AND P6, PT, R29, UR4, !P0 ;  /* 0x000000041d007c0c */ /* 0x000fe2000c7c1270 */
[----:B------:R-:W-:Y:S01]  /*776f0*/  ULDC UR4, c[0x0][0x22c] ;  /* 0x00008b0000047ab9 */ /* 0x000fe20000000800 */
[----:B------:R-:W-:Y:S01]  /*77700*/  IADD3 R6, P3, R0, R2, RZ ;  /* 0x0000000200067210 */ /* 0x000fe20007f7e0ff */
[----:B------:R-:W2:Y:S01]  /*77710*/  LDL.LU R29, [R1+0x1f4] ;  /* 0x0001f400011d7983 */ /* 0x000ea20000300800 */
[----:B------:R-:W-:Y:S01]  /*77720*/  ISETP.LT.AND P4, PT, R14, UR4, !P0 ;  /* 0x000000040e007c0c */ /* 0x000fe2000c781270 */
[----:B------:R-:W-:Y:S01]  /*77730*/  ULDC UR4, c[0x0][0x22c] ;  /* 0x00008b0000047ab9 */ /* 0x000fe20000000800 */
[----:B------:R-:W0:Y:S01]  /*77740*/  LDC R27, c[0x0][0x248] ;  /* 0x00009200ff1b7b82 */ /* 0x000e220000000800 */
[----:B------:R-:W2:Y:S01]  /*77750*/  LDL.LU R14, [R1+0x1f8] ;  /* 0x0001f800010e7983 */ /* 0x000ea20000300800 */
[----:B---3--:R-:W-:-:S05]  /*77760*/  PRMT R7, R10, 0x7770, RZ ;  /* 0x000077700a077816 */ /* 0x008fca00000000ff */
[----:B------:R3:W-:Y:S01]  /*77770*/  @P2 STG.E.U8 desc[UR10][R4.64], R7 ;  /* 0x0000000704002986 */ /* 0x0007e2000c10110a */
[----:B------:R-:W-:Y:S01]  /*77780*/  ISETP.LT.AND P2, PT, R11, UR4, !P0 ;  /* 0x000000040b007c0c */ /* 0x000fe2000c741270 */
[----:B------:R-:W-:Y:S02]  /*77790*/  ULDC UR4, c[0x0][0x22c] ;  /* 0x00008b0000047ab9 */ /* 0x000fe40000000800 */
[----:B------:R-:W2:Y:S01]  /*777a0*/  LDL.LU R11, [R1+0x1fc] ;  /* 0x0001fc00010b7983 */ /* 0x000ea20000300800 */
[----:B---3--:R-:W-:Y:S01]  /*777b0*/  LEA.HI.X.SX32 R7, R0, R3, 0x1, P3 ;  /* 0x0000000300077211 */ /* 0x008fe200018f0eff */
[----:B----4-:R-:W-:Y:S01]  /*777c0*/  IMAD R0, R25, 0x2, R0 ;  /* 0x0000000219007824 */ /* 0x010fe200078e0200 */
[----:B--2---:R-:W-:Y:S01]  /*777d0*/  ISETP.LT.AND P3, PT, R9, UR4, !P0 ;  /* 0x0000000409007c0c */ /* 0x004fe2000c761270 */
[----:B------:R-:W-:Y:S01]  /*777e0*/  ULDC UR4, c[0x0][0x22c] ;  /* 0x00008b0000047ab9 */ /* 0x000fe20000000800 */
[----:B------:R-:W2:Y:S01]  /*777f0*/  LDL.LU R9, [R1+0x200] ;  /* 0x0002000001097983 */ /* 0x000ea20000300800 */
[----:B-1----:R-:W-:-:S04]  /*77800*/  IMAD R5, R24, 0x2, R0 ;  /* 0x0000000218057824 */ /* 0x002fc800078e0200 */
[----:B------:R-:W-:Y:S02]  /*77810*/  IMAD R24, R28, 0x2, R5 ;  /* 0x000000021c187824 */ /* 0x000fe400078e0205 */
        /* <DEDUP_REMOVED lines=14> */
[----:B----4-:R-:W-:-:S04]  /*77900*/  IMAD R5, R26, 0x2, R24 ;  /* 0x000000021a057824 */ /* 0x010fc800078e0218 */
[----:B------:R-:W4:Y:S01]  /*77910*/  LDC R24, c[0x0][0x248] ;  /* 0x00009200ff187b82 */ /* 0x000f220000000800 */
        /* <DEDUP_REMOVED lines=12> */
[----:B----4-:R-:W-:Y:S01]  /*779e0*/  IMAD R5, R24, 0x2, R0 ;  /* 0x0000000218057824 */ /* 0x010fe200078e0200 */
[----:B---3--:R-:W-:Y:S01]  /*779f0*/  ISETP.LT.AND P5, PT, R28, UR4, !P0 ;  /* 0x000000041c007c0c */ /* 0x008fe2000c7a1270 */
[----:B------:R-:W-:Y:S01]  /*77a00*/  ULDC UR4, c[0x0][0x22c] ;  /* 0x00008b0000047ab9 */ /* 0x000fe20000000800 */
[----:B------:R-:W1:Y:S01]  /*77a10*/  LDC R28, c[0x0][0x248] ;  /* 0x00009200ff1c7b82 */ /* 0x000e620000000800 */
        /* <DEDUP_REMOVED lines=77> */
[----:B------:R-:W4:Y:S01]  /*77ef0*/  LDC R26, c[0x0][0x248] ;  /* 0x00009200ff1a7b82 */ /* 0x000f220000000800 */
        /* <DEDUP_REMOVED lines=25> */
[----:B-1----:R-:W-:-:S03]  /*78090*/  IMAD R24, R28, 0x2, R5 ;  /* 0x000000021c187824 */ /* 0x002fc600078e0205 */
[----:B------:R-:W2:Y:S04]  /*780a0*/  LDL.LU R28, [R1+0x22c] ;  /* 0x00022c00011c7983 */ /* 0x000ea80000300800 */
[----:B------:R1:W-:Y:S01]  /*780b0*/  @P5 STG.E.U8 desc[UR10][R6.64], R4 ;  /* 0x0000000406005986 */ /* 0x0003e2000c10110a */
[----:B------:R-:W-:Y:S02]  /*780c0*/  PRMT R25, R8, 0x7772, RZ ;  /* 0x0000777208197816 */ /* 0x000fe400000000ff */
[----:B-1----:R-:W-:-:S04]  /*780d0*/  IADD3 R6, P5, R0, R2, RZ ;  /* 0x0000000200067210 */ /* 0x002fc80007fbe0ff */
[-C--:B------:R-:W-:Y:S02]  /*780e0*/  LEA.HI.X.SX32 R7, R0, R3.reuse, 0x1, P5 ;  /* 0x0000000300077211 */ /* 0x080fe400028f0eff */
[----:B------:R-:W-:Y:S02]  /*780f0*/  IADD3 R4, P5, R5, R2, RZ ;  /* 0x0000000205047210 */ /* 0x000fe40007fbe0ff */
[----:B------:R-:W-:Y:S01]  /*78100*/  PRMT R0, R13, 0x7772, RZ ;  /* 0x000077720d007816 */ /* 0x000fe200000000ff */
[----:B------:R1:W-:Y:S01]  /*78110*/  @P6 STG.E.U8 desc[UR10][R6.64], R25 ;  /* 0x0000001906006986 */ /* 0x0003e2000c10110a */
[----:B------:R-:W-:-:S05]  /*78120*/  LEA.HI.X.SX32 R5, R5, R3, 0x1, P5 ;  /* 0x0000000305057211 */ /* 0x000fca00028f0eff */
[----:B------:R0:W-:Y:S01]  /*78130*/  @P4 STG.E.U8 desc[UR10][R4.64], R0 ;  /* 0x0000000004004986 */ /* 0x0001e2000c10110a */
[C---:B-1----:R-:W-:Y:S01]  /*78140*/  IADD3 R6, P6, R24.reuse, R2, RZ ;  /* 0x0000000218067210 */ /* 0x042fe20007fde0ff */
[----:B------:R-:W1:Y:S03]  /*78150*/  LDC R25, c[0x0][0x248] ;  /* 0x00009200ff197b82 */ /* 0x000e660000000800 */
[----:B------:R-:W-:Y:S02]  /*78160*/  LEA.HI.X.SX32 R7, R24, R3, 0x1, P6 ;  /* 0x0000000318077211 */ /* 0x000fe400030f0eff */
[----:B0-----:R-:W-:Y:S01]  /*78170*/  PRMT R4, R12, 0x7772, RZ ;  /* 0x000077720c047816 */ /* 0x001fe200000000ff */
[----:B------:R-:W-:Y:S02]  /*78180*/  IMAD R0, R26, 0x2, R24 ;  /* 0x000000021a007824 */ /* 0x000fe400078e0218 */
[----:B------:R-:W0:Y:S02]  /*78190*/  LDC R26, c[0x0][0x248] ;  /* 0x00009200ff1a7b82 */ /* 0x000e240000000800 */
[----:B------:R1:W-:Y:S01]  /*781a0*/  @P3 STG.E.U8 desc[UR10][R6.64], R4 ;  /* 0x0000000406003986 */ /* 0x0003e2000c10110a */
[----:B------:R-:W-:-:S05]  /*781b0*/  IMAD R24, R27, 0x2, R0 ;  /* 0x000000021b187824 */ /* 0x000fca00078e0200 */
[----:B------:R-:W0:Y:S01]  /*781c0*/  LDC R27, c[0x0][0x248] ;  /* 0x00009200ff1b7b82 */ /* 0x000e220000000800 */
[----:B-1----:R-:W-:-:S04]  /*781d0*/  IADD3 R6, P3, R0, R2, RZ ;  /* 0x0000000200067210 */ /* 0x002fc80007f7e0ff */
[----:B------:R-:W-:Y:S02]  /*781e0*/  LEA.HI.X.SX32 R7, R0, R3, 0x1, P3 ;  /* 0x0000000300077211 */ /* 0x000fe400018f0eff */
[----:B------:R-:W-:-:S05]  /*781f0*/  PRMT R0, R18, 0x7773, RZ ;  /* 0x0000777312007816 */ /* 0x000fca00000000ff */
[----:B------:R1:W-:Y:S01]  /*78200*/  @P2 STG.E.U8 desc[UR10][R6.64], R0 ;  /* 0x0000000006002986 */ /* 0x0003e2000c10110a */
[----:B------:R-:W-:-:S04]  /*78210*/  IADD3 R4, P4, R24, R2, RZ ;  /* 0x0000000218047210 */ /* 0x000fc80007f9e0ff */
[----:B------:R-:W-:Y:S02]  /*78220*/  LEA.HI.X.SX32 R5, R24, R3, 0x1, P4 ;  /* 0x0000000318057211 */ /* 0x000fe400020f0eff */
[----:B-1----:R-:W-:Y:S02]  /*78230*/  PRMT R6, R17, 0x7773, RZ ;  /* 0x0000777311067816 */ /* 0x002fe400000000ff */
[----:B--2---:R-:W-:Y:S01]  /*78240*/  ISETP.LT.AND P5, PT, R28, UR4, !P0 ;  /* 0x000000041c007c0c */ /* 0x004fe2000c7a1270 */
[----:B------:R-:W-:Y:S01]  /*78250*/  ULDC UR4, c[0x0][0x22c] ;  /* 0x00008b0000047ab9 */ /* 0x000fe20000000800 */
[----:B------:R-:W1:Y:S01]  /*78260*/  LDC R28, c[0x0][0x248] ;  /* 0x00009200ff1c7b82 */ /* 0x000e620000000800 */
[----:B------:R-:W-:Y:S01]  /*78270*/  ISETP.LT.AND P6, PT, R11, UR4, !P0 ;  /* 0x000000040b007c0c */ /* 0x000fe2000c7c1270 */
[----:B------:R-:W-:Y:S01]  /*78280*/  ULDC UR4, c[0x0][0x22c] ;  /* 0x00008b0000047ab9 */ /* 0x000fe20000000800 */
[----:B------:R-:W2:Y:S01]  /*78290*/  LDL.LU R11, [R1+0x240] ;  /* 0x00024000010b7983 */ /* 0x000ea20000300800 */
[----:B---3--:R-:W-:Y:S01]  /*782a0*/  ISETP.LT.AND P3, PT, R29, UR4, !P0 ;  /* 0x000000041d007c0c */ /* 0x008fe2000c761270 */
[----:B------:R-:W-:-:S02]  /*782b0*/  ULDC UR4, c[0x0][0x22c] ;  /* 0x00008b0000047ab9 */ /* 0x000fc40000000800 */
[----:B------:R-:W3:Y:S01]  /*782c0*/  LDL.LU R18, [R1+0x1eb0] ;  /* 0x001eb00001127983 */ /* 0x000ee20000300800 */
[----:B----4-:R-:W-:Y:S01]  /*782d0*/  ISETP.LT.AND P2, PT, R9, UR4, !P0 ;  /* 0x0000000409007c0c */ /* 0x010fe2000c741270 */
[----:B------:R-:W-:Y:S01]  /*782e0*/  ULDC UR4, c[0x0][0x22c] ;  /* 0x00008b0000047ab9 */ /* 0x000fe20000000800 */
[----:B------:R-:W-:Y:S01]  /*782f0*/  IMAD R0, R25, 0x2, R24 ;  /* 0x0000000219007824 */ /* 0x000fe200078e0218 */
[----:B------:R-:W4:Y:S01]  /*78300*/  LDL.LU R9, [R1+0x244] ;  /* 0x0002440001097983 */ /* 0x000f220000300800 */
[----:B------:R-:W-:Y:S01]  /*78310*/  ISETP.LT.AND P4, PT, R14, UR4, !P0 ;  /* 0x000000040e007c0c */ /* 0x000fe2000c781270 */
[----:B------:R-:W1:Y:S01]  /*78320*/  LDC R29, c[0x0][0x248] ;  /* 0x00009200ff1d7b82 */ /* 0x000e620000000800 */
[----:B0-----:R-:W-:Y:S01]  /*78330*/  IMAD R7, R26, 0x2, R0 ;  /* 0x000000021a077824 */ /* 0x001fe200078e0200 */
[----:B------:R-:W3:Y:S01]  /*78340*/  LDL.LU R17, [R1+0x1eac] ;  /* 0x001eac0001117983 */ /* 0x000ee20000300800 */
[----:B------:R-:W-:-:S03]  /*78350*/  ULDC UR4, c[0x0][0x22c] ;  /* 0x00008b0000047ab9 */ /* 0x000fc60000000800 */
[----:B------:R-:W3:Y:S04]  /*78360*/  LDL.LU R14, [R1+0x24c] ;  /* 0x00024c00010e7983 */ /* 0x000ee80000300800 */
[----:B------:R0:W-:Y:S01]  /*78370*/  @P5 STG.E.U8 desc[UR10][R4.64], R6 ;  /* 0x0000000604005986 */ /* 0x0001e2000c10110a */
[----:B------:R-:W-:Y:S02]  /*78380*/  PRMT R26, R15, 0x7773, RZ ;  /* 0x000077730f1a7816 */ /* 0x000fe400000000ff */
[----:B0-----:R-:W-:-:S04]  /*78390*/  IADD3 R4, P5, R0, R2, RZ ;  /* 0x0000000200047210 */ /* 0x001fc80007fbe0ff */
[-C--:B------:R-:W-:Y:S02]  /*783a0*/  LEA.HI.X.SX32 R5, R0, R3.reuse, 0x1, P5 ;  /* 0x0000000300057211 */ /* 0x080fe400028f0eff */
[C---:B------:R-:W-:Y:S02]  /*783b0*/  IADD3 R24, P5, R7.reuse, R2, RZ ;  /* 0x0000000207187210 */ /* 0x040fe40007fbe0ff */
[----:B------:R-:W-:Y:S02]  /*783c0*/  PRMT R6, R16, 0x7773, RZ ;  /* 0x0000777310067816 */ /* 0x000fe400000000ff */
[----:B------:R-:W-:Y:S01]  /*783d0*/  LEA.HI.X.SX32 R25, R7, R3, 0x1, P5 ;  /* 0x0000000307197211 */ /* 0x000fe200028f0eff */
[----:B------:R-:W3:Y:S04]  /*783e0*/  LDL.LU R16, [R1+0x1ea8] ;  /* 0x001ea80001107983 */ /* 0x000ee80000300800 */
[----:B------:R0:W-:Y:S01]  /*783f0*/  @P6 STG.E.U8 desc[UR10][R4.64], R6 ;  /* 0x0000000604006986 */ /* 0x0001e2000c10110a */
[----:B-1----:R-:W-:-:S02]  /*78400*/  IMAD R0, R28, 0x2, R7 ;  /* 0x000000021c007824 */ /* 0x002fc400078e0207 */
[----:B------:R-:W1:Y:S01]  /*78410*/  LDC R28, c[0x0][0x248] ;  /* 0x00009200ff1c7b82 */ /* 0x000e620000000800 */
[----:B------:R0:W-:Y:S02]  /*78420*/  @P3 STG.E.U8 desc[UR10][R24.64], R26 ;  /* 0x0000001a18003986 */ /* 0x0001e4000c10110a */
[----:B0-----:R-:W-:Y:S01]  /*78430*/  IADD3 R4, P5, R0, R2, RZ ;  /* 0x0000000200047210 */ /* 0x001fe20007fbe0ff */
[----:B------:R-:W-:-:S03]  /*78440*/  IMAD R24, R29, 0x2, R0 ;  /* 0x000000021d187824 */ /* 0x000fc600078e0200 */
[----:B------:R-:W-:Y:S01]  /*78450*/  LEA.HI.X.SX32 R5, R0, R3, 0x1, P5 ;  /* 0x0000000300057211 */ /* 0x000fe200028f0eff */
[----:B------:R-:W0:Y:S01]  /*78460*/  LDC R29, c[0x0][0x248] ;  /* 0x00009200ff1d7b82 */ /* 0x000e220000000800 */
[----:B------:R-:W-:Y:S02]  /*78470*/  PRMT R0, R10, 0x7773, RZ ;  /* 0x000077730a007816 */ /* 0x000fe400000000ff */
[----:B------:R-:W-:-:S03]  /*78480*/  IADD3 R6, P5, R24, R2, RZ ;  /* 0x0000000218067210 */ /* 0x000fc60007fbe0ff */
[----:B------:R1:W-:Y:S01]  /*78490*/  @P2 STG.E.U8 desc[UR10][R4.64], R0 ;  /* 0x0000000004002986 */ /* 0x0003e2000c10110a */
[----:B------:R-:W-:Y:S01]  /*784a0*/  LEA.HI.X.SX32 R7, R24, R3, 0x1, P5 ;  /* 0x0000000318077211 */ /* 0x000fe200028f0eff */
[----:B------:R-:W0:Y:S01]  /*784b0*/  LDC R26, c[0x0][0x248] ;  /* 0x00009200ff1a7b82 */ /* 0x000e220000000800 */
[----:B-1----:R-:W-:-:S05]  /*784c0*/  PRMT R4, R8, 0x7773, RZ ;  /* 0x0000777308047816 */ /* 0x002fca00000000ff */
[----:B------:R1:W-:Y:S02]  /*784d0*/  @P4 STG.E.U8 desc[UR10][R6.64], R4 ;  /* 0x0000000406004986 */ /* 0x0003e4000c10110a */
[----:B-1----:R-:W-:Y:S02]  /*784e0*/  PRMT R6, R13, 0x7773, RZ ;  /* 0x000077730d067816 */ /* 0x002fe400000000ff */
[----:B------:R-:W-:Y:S02]  /*784f0*/  PRMT R7, R12, 0x7773, RZ ;  /* 0x000077730c077816 */ /* 0x000fe400000000ff */
[----:B--2---:R-:W-:Y:S01]  /*78500*/  ISETP.LT.AND P6, PT, R11, UR4, !P0 ;  /* 0x000000040b007c0c */ /* 0x004fe2000c7c1270 */
[----:B------:R-:W-:Y:S01]  /*78510*/  ULDC UR4, c[0x0][0x22c] ;  /* 0x00008b0000047ab9 */ /* 0x000fe20000000800 */
[----:B------:R-:W2:Y:S04]  /*78520*/  LDL.LU R11, [R1+0x250] ;  /* 0x00025000010b7983 */ /* 0x000ea80000300800 */
[----:B------:R-:W2:Y:S01]  /*78530*/  LDL.LU R25, [R1+0x248] ;  /* 0x0002480001197983 */ /* 0x000ea20000300800 */
[----:B----4-:R-:W-:Y:S01]  /*78540*/  ISETP.LT.AND P3, PT, R9, UR4, !P0 ;  /* 0x0000000409007c0c */ /* 0x010fe2000c761270 */
[----:B------:R-:W-:-:S02]  /*78550*/  IMAD R0, R27, 0x2, R24 ;  /* 0x000000021b007824 */ /* 0x000fc400078e0218 */
[----:B------:R-:W4:Y:S01]  /*78560*/  LDL.LU R10, [R1+0x254] ;  /* 0x00025400010a7983 */ /* 0x000f220000300800 */
[----:B------:R-:W1:Y:S01]  /*78570*/  LDC R27, c[0x0][0x248] ;  /* 0x00009200ff1b7b82 */ /* 0x000e620000000800 */
[----:B------:R-:W-:Y:S02]  /*78580*/  ULDC UR4, c[0x0][0x22c] ;  /* 0x00008b0000047ab9 */ /* 0x000fe40000000800 */
[----:B------:R-:W4:Y:S04]  /*78590*/  LDL.LU R9, [R1+0x258] ;  /* 0x0002580001097983 */ /* 0x000f280000300800 */
[----:B------:R-:W4:Y:S01]  /*785a0*/  LDL.LU R15, [R1+0xb0] ;  /* 0x0000b000010f7983 */ /* 0x000f220000300800 */
[----:B---3--:R-:W-:Y:S01]  /*785b0*/  ISETP.LT.AND P5, PT, R14, UR5, !P0 ;  /* 0x000000050e007c0c */ /* 0x008fe2000c7a1270 */
[----:B------:R-:W-:-:S02]  /*785c0*/  ULDC UR5, c[0x0][0x22c] ;  /* 0x00008b0000057ab9 */ /* 0x000fc40000000800 */
[----:B------:R-:W3:Y:S04]  /*785d0*/  LDL.LU R8, [R1+0x1ea4] ;  /* 0x001ea40001087983 */ /* 0x000ee80000300800 */
[----:B------:R-:W3:Y:S04]  /*785e0*/  LDL.LU R14, [R1+0xb4] ;  /* 0x0000b400010e7983 */ /* 0x000ee80000300800 */
[----:B------:R-:W3:Y:S04]  /*785f0*/  LDL.LU R13, [R1+0xb8] ;  /* 0x0000b800010d7983 */ /* 0x000ee80000300800 */
[----:B------:R-:W3:Y:S01]  /*78600*/  LDL.LU R12, [R1+0xbc] ;  /* 0x0000bc00010c7983 */ /* 0x000ee20000300800 */
[----:B------:R-:W-:-:S04]  /*78610*/  IADD3 R4, P4, R0, R2, RZ ;  /* 0x0000000200047210 */ /* 0x000fc80007f9e0ff */
[----:B------:R-:W-:-:S05]  /*78620*/  LEA.HI.X.SX32 R5, R0, R3, 0x1, P4 ;  /* 0x0000000300057211 */ /* 0x000fca00020f0eff */
[----:B------:R1:W-:Y:S01]  /*78630*/  @P6 STG.E.U8 desc[UR10][R4.64], R6 ;  /* 0x0000000604006986 */ /* 0x0003e2000c10110a */
[----:B--2---:R-:W-:Y:S01]  /*78640*/  ISETP.LT.AND P2, PT, R25, UR4, !P0 ;  /* 0x0000000419007c0c */ /* 0x004fe2000c741270 */
[----:B------:R-:W-:Y:S01]  /*78650*/  IMAD R25, R28, 0x2, R0 ;  /* 0x000000021c197824 */ /* 0x000fe200078e0200 */
[----:B------:R-:W-:Y:S01]  /*78660*/  ULDC UR4, c[0x0][0x22c] ;  /* 0x00008b0000047ab9 */ /* 0x000fe20000000800 */
[----:B------:R-:W2:Y:S02]  /*78670*/  LDC R28, c[0x0][0x248] ;  /* 0x00009200ff1c7b82 */ /* 0x000ea40000000800 */
[----:B0-----:R-:W-:Y:S01]  /*78680*/  IMAD R0, R29, 0x2, R25 ;  /* 0x000000021d007824 */ /* 0x001fe200078e0219 */
[-C--:B------:R-:W-:Y:S01]  /*78690*/  IADD3 R24, P4, R25, R2.reuse, RZ ;  /* 0x0000000219187210 */ /* 0x080fe20007f9e0ff */
[----:B------:R-:W2:Y:S03]  /*786a0*/  LDL.LU R29, [R1+0x26c] ;  /* 0x00026c00011d7983 */ /* 0x000ea60000300800 */
[----:B-1----:R-:W-:-:S02]  /*786b0*/  IADD3 R4, P6, R0, R2, RZ ;  /* 0x0000000200047210 */ /* 0x002fc40007fde0ff */
[-C--:B------:R-:W-:Y:S02]  /*786c0*/  LEA.HI.X.SX32 R25, R25, R3.reuse, 0x1, P4 ;  /* 0x0000000319197211 */ /* 0x080fe400020f0eff */
[----:B------:R-:W-:Y:S01]  /*786d0*/  LEA.HI.X.SX32 R5, R0, R3, 0x1, P6 ;  /* 0x0000000300057211 */ /* 0x000fe200030f0eff */
[----:B------:R-:W-:Y:S01]  /*786e0*/  IMAD R0, R26, 0x2, R0 ;  /* 0x000000021a007824 */ /* 0x000fe200078e0200 */
[----:B----4-:R-:W-:Y:S01]  /*786f0*/  PRMT R6, R15, 0x7770, RZ ;  /* 0x000077700f067816 */ /* 0x010fe200000000ff */
[----:B------:R-:W0:Y:S01]  /*78700*/  LDC R26, c[0x0][0x248] ;  /* 0x00009200ff1a7b82 */ /* 0x000e220000000800 */
[----:B------:R-:W-:Y:S01]  /*78710*/  @P3 STG.E.U8 desc[UR10][R24.64], R7 ;  /* 0x0000000718003986 */ /* 0x000fe2000c10110a */
[----:B------:R-:W-:Y:S01]  /*78720*/  ISETP.LT.AND P4, PT, R11, UR4, !P0 ;  /* 0x000000040b007c0c */ /* 0x000fe2000c781270 */
[----:B------:R-:W-:Y:S02]  /*78730*/  ULDC UR4, c[0x0][0x22c] ;  /* 0x00008b0000047ab9 */ /* 0x000fe40000000800 */
[----:B------:R1:W-:Y:S01]  /*78740*/  @P2 STG.E.U8 desc[UR10][R4.64], R6 ;  /* 0x0000000604002986 */ /* 0x0003e2000c10110a */
[----:B------:R-:W-:Y:S01]  /*78750*/  ISETP.LT.AND P3, PT, R10, UR4, !P0 ;  /* 0x000000040a007c0c */ /* 0x000fe2000c761270 */
[----:B------:R-:W-:-:S02]  /*78760*/  ULDC UR4, c[0x0][0x22c] ;  /* 0x00008b0000047ab9 */ /* 0x000fc40000000800 */
[----:B------:R-:W4:Y:S01]  /*78770*/  LDL.LU R11, [R1+0xc0] ;  /* 0x0000c000010b7983 */ /* 0x000f220000300800 */
[-C--:B-1----:R-:W-:Y:S01]  /*78780*/  IADD3 R6, P2, R0, R2.reuse, RZ ;  /* 0x0000000200067210 */ /* 0x082fe20007f5e0ff */
[----:B------:R-:W-:Y:S01]  /*78790*/  IMAD R5, R27, 0x2, R0 ;  /* 0x000000021b057824 */ /* 0x000fe200078e0200 */
[----:B---3--:R-:W-:Y:S01]  /*787a0*/  PRMT R25, R14, 0x7770, RZ ;  /* 0x000077700e197816 */ /* 0x008fe200000000ff */
[----:B------:R-:W3:Y:S01]  /*787b0*/  LDL.LU R10, [R1+0xc4] ;  /* 0x0000c400010a7983 */ /* 0x000ee20000300800 */
[-C--:B------:R-:W-:Y:S01]  /*787c0*/  LEA.HI.X.SX32 R7, R0, R3.reuse, 0x1, P2 ;  /* 0x0000000300077211 */ /* 0x080fe200010f0eff */
[----:B--2---:R-:W-:Y:S01]  /*787d0*/  IMAD R24, R28, 0x2, R5 ;  /* 0x000000021c187824 */ /* 0x004fe200078e0205 */
[----:B------:R-:W-:Y:S01]  /*787e0*/  IADD3 R4, P2, R5, R2, RZ ;  /* 0x0000000205047210 */ /* 0x000fe20007f5e0ff */
[----:B------:R-:W2:Y:S01]  /*787f0*/  LDL.LU R28, [R1+0x260] ;  /* 0x00026000011c7983 */ /* 0x000ea20000300800 */
[----:B------:R-:W-:Y:S01]  /*78800*/  PRMT R0, R13, 0x7770, RZ ;  /* 0x000077700d007816 */ /* 0x000fe200000000ff */
[----:B------:R-:W1:Y:S01]  /*78810*/  LDC R27, c[0x0][0x248] ;  /* 0x00009200ff1b7b82 */ /* 0x000e620000000800 */
[----:B------:R-:W-:Y:S01]  /*78820*/  LEA.HI.X.SX32 R5, R5, R3, 0x1, P2 ;  /* 0x0000000305057211 */ /* 0x000fe200010f0eff */
[----:B------:R0:W-:Y:S01]  /*78830*/  @P5 STG.E.U8 desc[UR10][R6.64], R25 ;  /* 0x0000001906005986 */ /* 0x0001e2000c10110a */
[----:B------:R-:W-:Y:S01]  /*78840*/  ISETP.LT.AND P6, PT, R9, UR4, !P0 ;  /* 0x0000000409007c0c */ /* 0x000fe2000c7c1270 */
[----:B------:R-:W-:-:S02]  /*78850*/  ULDC UR4, c[0x0][0x22c] ;  /* 0x00008b0000047ab9 */ /* 0x000fc40000000800 */
[----:B------:R0:W-:Y:S01]  /*78860*/  @P4 STG.E.U8 desc[UR10][R4.64], R0 ;  /* 0x0000000004004986 */ /* 0x0001e2000c10110a */
[----:B------:R-:W-:Y:S01]  /*78870*/  ISETP.LT.AND P2, PT, R8, UR4, !P0 ;  /* 0x0000000408007c0c */ /* 0x000fe2000c741270 */
[----:B------:R-:W-:Y:S02]  /*78880*/  ULDC UR4, c[0x0][0x22c] ;  /* 0x00008b0000047ab9 */ /* 0x000fe40000000800 */
[----:B------:R-:W3:Y:S01]  /*78890*/  LDL.LU R9, [R1+0xc8] ;  /* 0x0000c80001097983 */ /* 0x000ee20000300800 */
[----:B0-----:R-:W-:-:S03]  /*788a0*/  IADD3 R6, P5, R24, R2, RZ ;  /* 0x0000000218067210 */ /* 0x001fc60007fbe0ff */
[----:B------:R-:W3:Y:S01]  /*788b0*/  LDL.LU R8, [R1+0xcc] ;  /* 0x0000cc0001087983 */ /* 0x000ee20000300800 */
[----:B------:R-:W0:Y:S01]  /*788c0*/  LDC R25, c[0x0][0x248] ;  /* 0x00009200ff197b82 */ /* 0x000e220000000800 */
[----:B------:R-:W-:Y:S02]  /*788d0*/  LEA.HI.X.SX32 R7, R24, R3, 0x1, P5 ;  /* 0x0000000318077211 */ /* 0x000fe400028f0eff */
[----:B------:R-:W-:Y:S01]  /*788e0*/  PRMT R0, R12, 0x7770, RZ ;  /* 0x000077700c007816 */ /* 0x000fe200000000ff */
[----:B------:R-:W-:Y:S02]  /*788f0*/  IMAD R5, R26, 0x2, R24 ;  /* 0x000000021a057824 */ /* 0x000fe400078e0218 */
[----:B------:R-:W3:Y:S02]  /*78900*/  LDL.LU R26, [R1+0x268] ;  /* 0x00026800011a7983 */ /* 0x000ee40000300800 */
[----:B------:R-:W0:Y:S02]  /*78910*/  LDC R24, c[0x0][0x248] ;  /* 0x00009200ff187b82 */ /* 0x000e240000000800 */
[----:B------:R1:W-:Y:S04]  /*78920*/  @P3 STG.E.U8 desc[UR10][R6.64], R0 ;  /* 0x0000000006003986 */ /* 0x0003e8000c10110a */
[----:B-1----:R-:W3:Y:S01]  /*78930*/  LDL.LU R6, [R1+0x264] ;  /* 0x0002640001067983 */ /* 0x002ee20000300800 */
[----:B------:R-:W-:Y:S01]  /*78940*/  IADD3 R4, P3, R5, R2, RZ ;  /* 0x0000000205047210 */ /* 0x000fe20007f7e0ff */
[----:B------:R-:W-:-:S02]  /*78950*/  IMAD R0, R27, 0x2, R5 ;  /* 0x000000021b007824 */ /* 0x000fc400078e0205 */
[----:B------:R-:W1:Y:S01]  /*78960*/  LDC R27, c[0x0][0x248] ;  /* 0x00009200ff1b7b82 */ /* 0x000e620000000800 */
[----:B------:R-:W-:Y:S02]  /*78970*/  LEA.HI.X.SX32 R5, R5, R3, 0x1, P3 ;  /* 0x0000000305057211 */ /* 0x000fe400018f0eff */
[----:B----4-:R-:W-:-:S05]  /*78980*/  PRMT R7, R11, 0x7770, RZ ;  /* 0x000077700b077816 */ /* 0x010fca00000000ff */
[----:B------:R3:W-:Y:S01]  /*78990*/  @P6 STG.E.U8 desc[UR10][R4.64], R7 ;  /* 0x0000000704006986 */ /* 0x0007e2000c10110a */
[----:B--2---:R-:W-:Y:S01]  /*789a0*/  ISETP.LT.AND P4, PT, R28, UR4, !P0 ;  /* 0x000000041c007c0c */ /* 0x004fe2000c781270 */
[----:B------:R-:W-:Y:S01]  /*789b0*/  ULDC UR4, c[0x0][0x22c] ;  /* 0x00008b0000047ab9 */ /* 0x000fe20000000800 */
[----:B------:R-:W2:Y:S01]  /*789c0*/  LDC R28, c[0x0][0x248] ;  /* 0x00009200ff1c7b82 */ /* 0x000ea20000000800 */
[----:B---3--:R-:W-:Y:S02]  /*789d0*/  PRMT R4, R10, 0x7770, RZ ;  /* 0x000077700a047816 */ /* 0x008fe400000000ff */
[----:B------:R-:W-:Y:S01]  /*789e0*/  ISETP.LT.AND P3, PT, R6, UR4, !P0 ;  /* 0x0000000406007c0c */ /* 0x000fe2000c761270 */
[----:B------:R-:W-:Y:S01]  /*789f0*/  ULDC UR4, c[0x0][0x22c] ;  /* 0x00008b0000047ab9 */ /* 0x000fe20000000800 */
[----:B------:R-:W-:-:S04]  /*78a00*/  IADD3 R6, P5, R0, R2, RZ ;  /* 0x0000000200067210 */ /* 0x000fc80007fbe0ff */
[----:B------:R-:W-:Y:S01]  /*78a10*/  LEA.HI.X.SX32 R7, R0, R3, 0x1, P5 ;  /* 0x0000000300077211 */ /* 0x000fe200028f0eff */
[----:B0-----:R-:W-:-:S04]  /*78a20*/  IMAD R0, R25, 0x2, R0 ;  /* 0x0000000219007824 */ /* 0x001fc800078e0200 */
[----:B------:R0:W-:Y:S01]  /*78a30*/  @P2 STG.E.U8 desc[UR10][R6.64], R4 ;  /* 0x0000000406002986 */ /* 0x0001e2000c10110a */
[----:B------:R-:W-:Y:S01]  /*78a40*/  ISETP.LT.AND P6, PT, R26, UR4, !P0 ;  /* 0x000000041a007c0c */ /* 0x000fe2000c7c1270 */
[----:B------:R-:W-:Y:S01]  /*78a50*/  IMAD R5, R24, 0x2, R0 ;  /* 0x0000000218057824 */ /* 0x000fe200078e0200 */
[----:B------:R-:W-:Y:S01]  /*78a60*/  PRMT R25, R9, 0x7770, RZ ;  /* 0x0000777009197816 */ /* 0x000fe200000000ff */
[----:B------:R-:W-:Y:S01]  /*78a70*/  ULDC UR4, c[0x0][0x22c] ;  /* 0x00008b0000047ab9 */ /* 0x000fe20000000800 */
[----:B------:R-:W3:Y:S01]  /*78a80*/  LDC R26, c[0x0][0x248] ;  /* 0x00009200ff1a7b82 */ /* 0x000ee20000000800 */
[----:B0-----:R-:W-:-:S04]  /*78a90*/  IADD3 R6, P2, R0, R2, RZ ;  /* 0x0000000200067210 */ /* 0x001fc80007f5e0ff */
[----:B------:R-:W-:Y:S01]  /*78aa0*/  LEA.HI.X.SX32 R7, R0, R3, 0x1, P2 ;  /* 0x0000000300077211 */ /* 0x000fe200010f0eff */
[----:B--2---:R-:W-:Y:S01]  /*78ab0*/  IMAD R24, R28, 0x2, R5 ;  /* 0x000000021c187824 */ /* 0x004fe200078e0205 */
[----:B------:R-:W-:Y:S01]  /*78ac0*/  ISETP.LT.AND P5, PT, R29, UR4, !P0 ;  /* 0x000000041d007c0c */ /* 0x000fe2000c7a1270 */
[----:B------:R-:W-:Y:S01]  /*78ad0*/  ULDC UR4, c[0x0][0x22c] ;  /* 0x00008b0000047ab9 */ /* 0x000fe20000000800 */
[----:B------:R-:W2:Y:S04]  /*78ae0*/  LDL.LU R29, [R1+0x280] ;  /* 0x00028000011d7983 */ /* 0x000ea80000300800 */
[----:B------:R-:W4:Y:S04]  /*78af0*/  LDL.LU R28, [R1+0x274] ;  /* 0x00027400011c7983 */ /* 0x000f280000300800 */
[----:B------:R0:W-:Y:S04]  /*78b00*/  @P4 STG.E.U8 desc[UR10][R6.64], R25 ;  /* 0x0000001906004986 */ /* 0x0001e8000c10110a */
[----:B0-----:R-:W2:Y:S01]  /*78b10*/  LDL.LU R7, [R1+0x270] ;  /* 0x0002700001077983 */ /* 0x001ea20000300800 */
[----:B------:R-:W-:Y:S01]  /*78b20*/  IADD3 R4, P2, R5, R2, RZ ;  /* 0x0000000205047210 */ /* 0x000fe20007f5e0ff */
[----:B------:R-:W0:Y:S01]  /*78b30*/  LDC R25, c[0x0][0x248] ;  /* 0x00009200ff197b82 */ /* 0x000e220000000800 */
[----:B------:R-:W-:-:S02]  /*78b40*/  PRMT R0, R8, 0x7770, RZ ;  /* 0x0000777008007816 */ /* 0x000fc400000000ff */
[----:B------:R-:W-:Y:S02]  /*78b50*/  LEA.HI.X.SX32 R5, R5, R3, 0x1, P2 ;  /* 0x0000000305057211 */ /* 0x000fe400010f0eff */
[----:B------:R-:W-:-:S03]  /*78b60*/  IADD3 R6, P4, R24, R2, RZ ;  /* 0x0000000218067210 */ /* 0x000fc60007f9e0ff */
[----:B------:R1:W-:Y:S02]  /*78b70*/  @P3 STG.E.U8 desc[UR10][R4.64], R0 ;  /* 0x0000000004003986 */ /* 0x0003e4000c10110a */
[----:B-1----:R-:W-:Y:S01]  /*78b80*/  PRMT R0, R15, 0x7771, RZ ;  /* 0x000077710f007816 */ /* 0x002fe200000000ff */
[----:B---3--:R-:W-:Y:S02]  /*78b90*/  IMAD R5, R26, 0x2, R24 ;  /* 0x000000021a057824 */ /* 0x008fe400078e0218 */
[----:B------:R-:W3:Y:S01]  /*78ba0*/  LDL.LU R26, [R1+0x27c] ;  /* 0x00027c00011a7983 */ /* 0x000ee20000300800 */
[----:B--2---:R-:W-:Y:S01]  /*78bb0*/  ISETP.LT.AND P2, PT, R7, UR4, !P0 ;  /* 0x0000000407007c0c */ /* 0x004fe2000c741270 */
[----:B------:R-:W-:Y:S01]  /*78bc0*/  ULDC UR4, c[0x0][0x22c] ;  /* 0x00008b0000047ab9 */ /* 0x000fe20000000800 */
[----:B------:R-:W-:Y:S02]  /*78bd0*/  LEA.HI.X.SX32 R7, R24, R3, 0x1, P4 ;  /* 0x0000000318077211 */ /* 0x000fe400020f0eff */
[----:B------:R-:W1:Y:S03]  /*78be0*/  LDC R24, c[0x0][0x248] ;  /* 0x00009200ff187b82 */ /* 0x000e660000000800 */
[----:B------:R2:W-:Y:S04]  /*78bf0*/  @P6 STG.E.U8 desc[UR10][R6.64], R0 ;  /* 0x0000000006006986 */ /* 0x0005e8000c10110a */
[----:B--2---:R-:W2:Y:S01]  /*78c00*/  LDL.LU R6, [R1+0x278] ;  /* 0x0002780001067983 */ /* 0x004ea20000300800 */
[----:B----4-:R-:W-:Y:S01]  /*78c10*/  ISETP.LT.AND P3, PT, R28, UR4, !P0 ;  /* 0x000000041c007c0c */ /* 0x010fe2000c761270 */
[----:B------:R-:W-:Y:S01]  /*78c20*/  IMAD R0, R27, 0x2, R5 ;  /* 0x000000021b007824 */ /* 0x000fe200078e0205 */
[----:B------:R-:W-:Y:S01]  /*78c30*/  IADD3 R4, P4, R5, R2, RZ ;  /* 0x0000000205047210 */ /* 0x000fe20007f9e0ff */
[----:B------:R-:W4:Y:S01]  /*78c40*/  LDC R28, c[0x0][0x248] ;  /* 0x00009200ff1c7b82 */ /* 0x000f220000000800 */
[----:B------:R-:W-:Y:S01]  /*78c50*/  ULDC UR4, c[0x0][0x22c] ;  /* 0x00008b0000047ab9 */ /* 0x000fe20000000800 */
[----:B------:R-:W-:-:S02]  /*78c60*/  PRMT R7, R14, 0x7771, RZ ;  /* 0x000077710e077816 */ /* 0x000fc400000000ff */
[----:B------:R-:W-:-:S04]  /*78c70*/  LEA.HI.X.SX32 R5, R5, R3, 0x1, P4 ;  /* 0x0000000305057211 */ /* 0x000fc800020f0eff */
[----:B------:R-:W4:Y:S01]  /*78c80*/  LDC R27, c[0x0][0x248] ;  /* 0x00009200ff1b7b82 */ /* 0x000f220000000800 */
[----:B------:R0:W-:Y:S02]  /*78c90*/  @P5 STG.E.U8 desc[UR10][R4.64], R7 ;  /* 0x0000000704005986 */ /* 0x0001e4000c10110a */
[----:B0-----:R-:W-:Y:S02]  /*78ca0*/  PRMT R4, R13, 0x7771, RZ ;  /* 0x000077710d047816 */ /* 0x001fe400000000ff */
[----:B--2---:R-:W-:Y:S01]  /*78cb0*/  ISETP.LT.AND P4, PT, R6, UR4, !P0 ;  /* 0x0000000406007c0c */ /* 0x004fe2000c781270 */
[----:B------:R-:W-:Y:S01]  /*78cc0*/  ULDC UR4, c[0x0][0x22c] ;  /* 0x00008b0000047ab9 */ /* 0x000fe20000000800 */
[----:B------:R-:W-:-:S04]  /*78cd0*/  IADD3 R6, P6, R0, R2, RZ ;  /* 0x0000000200067210 */ /* 0x000fc80007fde0ff */
[----:B------:R-:W-:Y:S01]  /*78ce0*/  LEA.HI.X.SX32 R7, R0, R3, 0x1, P6 ;  /* 0x0000000300077211 */ /* 0x000fe200030f0eff */
[----:B------:R-:W-:-:S04]  /*78cf0*/  IMAD R0, R25, 0x2, R0 ;  /* 0x0000000219007824 */ /* 0x000fc800078e0200 */
[----:B------:R0:W-:Y:S01]  /*78d00*/  @P2 STG.E.U8 desc[UR10][R6.64], R4 ;  /* 0x0000000406002986 */ /* 0x0001e2000c10110a */
[----:B---3--:R-:W-:Y:S01]  /*78d10*/  ISETP.LT.AND P5, PT, R26, UR4, !P0 ;  /* 0x000000041a007c0c */ /* 0x008fe2000c7a1270 */
[----:B-1----:R-:W-:Y:S01]  /*78d20*/  IMAD R5, R24, 0x2, R0 ;  /* 0x0000000218057824 */ /* 0x002fe200078e0200 */
[----:B------:R-:W-:Y:S01]  /*78d30*/  PRMT R25, R12, 0x7771, RZ ;  /* 0x000077710c197816 */ /* 0x000fe200000000ff */
[----:B------:R-:W-:Y:S01]  /*78d40*/  ULDC UR4, c[0x0][0x22c] ;  /* 0x00008b0000047ab9 */ /* 0x000fe20000000800 */
[----:B------:R-:W1:Y:S01]  /*78d50*/  LDC R26, c[0x0][0x248] ;  /* 0x00009200ff1a7b82 */ /* 0x000e620000000800 */
[----:B0-----:R-:W-:-:S04]  /*78d60*/  IADD3 R6, P2, R0, R2, RZ ;  /* 0x0000000200067210 */ /* 0x001fc80007f5e0ff */
[----:B------:R-:W-:Y:S01]  /*78d70*/  LEA.HI.X.SX32 R7, R0, R3, 0x1, P2 ;  /* 0x0000000300077211 */ /* 0x000fe200010f0eff */
[----:B----4-:R-:W-:Y:S01]  /*78d80*/  IMAD R24, R28, 0x2, R5 ;  /* 0x000000021c187824 */ /* 0x010fe200078e0205 */
[----:B------:R-:W-:Y:S01]  /*78d90*/  ISETP.LT.AND P6, PT, R29, UR4, !P0 ;  /* 0x000000041d007c0c */ /* 0x000fe2000c7c1270 */
[----:B------:R-:W-:Y:S01]  /*78da0*/  ULDC UR4, c[0x0][0x22c] ;  /* 0x00008b0000047ab9 */ /* 0x000fe20000000800 */
[----:B------:R-:W2:Y:S04]  /*78db0*/  LDL.LU R29, [R1+0x294] ;  /* 0x00029400011d7983 */ /* 0x000ea80000300800 */
[----:B------:R-:W3:Y:S04]  /*78dc0*/  LDL.LU R28, [R1+0x288] ;  /* 0x00028800011c7983 */ /* 0x000ee80000300800 */
[----:B------:R0:W-:Y:S04]  /*78dd0*/  @P3 STG.E.U8 desc[UR10][R6.64], R25 ;  /* 0x0000001906003986 */ /* 0x0001e8000c10110a */
[----:B0-----:R-:W4:Y:S01]  /*78de0*/  LDL.LU R7, [R1+0x284] ;  /* 0x0002840001077983 */ /* 0x001f220000300800 */
[----:B------:R-:W-:Y:S01]  /*78df0*/  IADD3 R4, P2, R5, R2, RZ ;  /* 0x0000000205047210 */ /* 0x000fe20007f5e0ff */
[----:B------:R-:W0:Y:S01]  /*78e00*/  LDC R25, c[0x0][0x248] ;  /* 0x00009200ff197b82 */ /* 0x000e220000000800 */
[----:B------:R-:W-:-:S02]  /*78e10*/  PRMT R0, R11, 0x7771, RZ ;  /* 0x000077710b007816 */ /* 0x000fc400000000ff */
[----:B------:R-:W-:Y:S02]  /*78e20*/  LEA.HI.X.SX32 R5, R5, R3, 0x1, P2 ;  /* 0x0000000305057211 */ /* 0x000fe400010f0eff */
[----:B------:R-:W-:-:S03]  /*78e30*/  IADD3 R6, P3, R24, R2, RZ ;  /* 0x0000000218067210 */ /* 0x000fc60007f7e0ff */
[----:B------:R1:W-:Y:S02]  /*78e40*/  @P4 STG.E.U8 desc[UR10][R4.64], R0 ;  /* 0x0000000004004986 */ /* 0x0003e4000c10110a */
[----:B-1----:R-:W-:Y:S01]  /*78e50*/  PRMT R0, R10, 0x7771, RZ ;  /* 0x000077710a007816 */ /* 0x002fe200000000ff */
[----:B------:R-:W-:Y:S02]  /*78e60*/  IMAD R5, R26, 0x2, R24 ;  /* 0x000000021a057824 */ /* 0x000fe400078e0218 */
[----:B------:R-:W2:Y:S01]  /*78e70*/  LDL.LU R26, [R1+0x290] ;  /* 0x00029000011a7983 */ /* 0x000ea20000300800 */
[----:B----4-:R-:W-:Y:S01]  /*78e80*/  ISETP.LT.AND P2, PT, R7, UR4, !P0 ;  /* 0x0000000407007c0c */ /* 0x010fe2000c741270 */
[----:B------:R-:W-:Y:S01]  /*78e90*/  ULDC UR4, c[0x0][0x22c] ;  /* 0x00008b0000047ab9 */ /* 0x000fe20000000800 */
[----:B------:R-:W-:Y:S02]  /*78ea0*/  LEA.HI.X.SX32 R7, R24, R3, 0x1, P3 ;  /* 0x0000000318077211 */ /* 0x000fe400018f0eff */
[----:B------:R-:W1:Y:S03]  /*78eb0*/  LDC R24, c[0x0][0x248] ;  /* 0x00009200ff187b82 */ /* 0x000e660000000800 */
[----:B------:R4:W-:Y:S04]  /*78ec0*/  @P5 STG.E.U8 desc[UR10][R6.64], R0 ;  /* 0x0000000006005986 */ /* 0x0009e8000c10110a */
[----:B----4-:R-:W4:Y:S01]  /*78ed0*/  LDL.LU R6, [R1+0x28c] ;  /* 0x00028c0001067983 */ /* 0x010f220000300800 */
[----:B---3--:R-:W-:Y:S01]  /*78ee0*/  ISETP.LT.AND P3, PT, R28, UR4, !P0 ;  /* 0x000000041c007c0c */ /* 0x008fe2000c761270 */
[----:B------:R-:W-:Y:S01]  /*78ef0*/  IMAD R0, R27, 0x2, R5 ;  /* 0x000000021b007824 */ /* 0x000fe200078e0205 */
[----:B------:R-:W-:Y:S01]  /*78f00*/  IADD3 R4, P4, R5, R2, RZ ;  /* 0x0000000205047210 */ /* 0x000fe20007f9e0ff */
[----:B------:R-:W3:Y:S01]  /*78f10*/  LDC R28, c[0x0][0x248] ;  /* 0x00009200ff1c7b82 */ /* 0x000ee20000000800 */
[----:B------:R-:W-:Y:S01]  /*78f20*/  ULDC UR4, c[0x0][0x22c] ;  /* 0x00008b0000047ab9 */ /* 0x000fe20000000800 */
[----:B------:R-:W-:-:S02]  /*78f30*/  PRMT R7, R9, 0x7771, RZ ;  /* 0x0000777109077816 */ /* 0x000fc400000000ff */
[----:B------:R-:W-:-:S04]  /*78f40*/  LEA.HI.X.SX32 R5, R5, R3, 0x1, P4 ;  /* 0x0000000305057211 */ /* 0x000fc800020f0eff */
[----:B------:R-:W3:Y:S01]  /*78f50*/  LDC R27, c[0x0][0x248] ;  /* 0x00009200ff1b7b82 */ /* 0x000ee20000000800 */
[----:B------:R0:W-:Y:S02]  /*78f60*/  @P6 STG.E.U8 desc[UR10][R4.64], R7 ;  /* 0x0000000704006986 */ /* 0x0001e4000c10110a */
[----:B0-----:R-:W-:Y:S02]  /*78f70*/  PRMT R4, R8, 0x7771, RZ ;  /* 0x0000777108047816 */ /* 0x001fe400000000ff */
[----:B----4-:R-:W-:Y:S01]  /*78f80*/  ISETP.LT.AND P4, PT, R6, UR4, !P0 ;  /* 0x0000000406007c0c */ /* 0x010fe2000c781270 */
[----:B------:R-:W-:Y:S01]  /*78f90*/  ULDC UR4, c[0x0][0x22c] ;  /* 0x00008b0000047ab9 */ /* 0x000fe20000000800 */
[----:B------:R-:W-:-:S04]  /*78fa0*/  IADD3 R6, P5, R0, R2, RZ ;  /* 0x0000000200067210 */ /* 0x000fc80007fbe0ff */
[----:B------:R-:W-:Y:S01]  /*78fb0*/  LEA.HI.X.SX32 R7, R0, R3, 0x1, P5 ;  /* 0x0000000300077211 */ /* 0x000fe200028f0eff */
[----:B------:R-:W-:-:S04]  /*78fc0*/  IMAD R0, R25, 0x2, R0 ;  /* 0x0000000219007824 */ /* 0x000fc800078e0200 */
[----:B------:R0:W-:Y:S01]  /*78fd0*/  @P2 STG.E.U8 desc[UR10][R6.64], R4 ;  /* 0x0000000406002986 */ /* 0x0001e2000c10110a */
[----:B--2---:R-:W-:Y:S01]  /*78fe0*/  ISETP.LT.AND P6, PT, R26, UR4, !P0 ;  /* 0x000000041a007c0c */ /* 0x004fe2000c7c1270 */
[----:B-1----:R-:W-:Y:S01]  /*78ff0*/  IMAD R5, R24, 0x2, R0 ;  /* 0x0000000218057824 */ /* 0x002fe200078e0200 */
[----:B------:R-:W-:Y:S01]  /*79000*/  PRMT R25, R15, 0x7772, RZ ;  /* 0x000077720f197816 */ /* 0x000fe200000000ff */
[----:B------:R-:W-:Y:S01]  /*79010*/  ULDC UR4, c[0x0][0x22c] ;  /* 0x00008b0000047ab9 */ /* 0x000fe20000000800 */
[----:B------:R-:W1:Y:S01]  /*79020*/  LDC R26, c[0x0][0x248] ;  /* 0x00009200ff1a7b82 */ /* 0x000e620000000800 */
[----:B0-----:R-:W-:-:S04]  /*79030*/  IADD3 R6, P2, R0, R2, RZ ;  /* 0x0000000200067210 */ /* 0x001fc80007f5e0ff */
[----:B------:R-:W-:Y:S01]  /*79040*/  LEA.HI.X.SX32 R7, R0, R3, 0x1, P2 ;  /* 0x0000000300077211 */ /* 0x000fe200010f0eff */
[----:B---3--:R-:W-:Y:S01]  /*79050*/  IMAD R24, R28, 0x2, R5 ;  /* 0x000000021c187824 */ /* 0x008fe200078e0205 */
        /* <DEDUP_REMOVED lines=49> */
[----:B------:R0:W-:Y:S01]  /*79370*/  @P3 STG.E.U8 desc[UR10][R6.64], R25 ;  /* 0x0000001906003986 */ /* 0x0001e2000c10110a */
[----:B------:R-:W-:-:S03]  /*79380*/  IADD3 R4, P2, R5, R2, RZ ;  /* 0x0000000205047210 */ /* 0x000fc60007f5e0ff */
[----:B0-----:R-:W4:Y:S01]  /*79390*/  LDL.LU R7, [R1+0x2ac] ;  /* 0x0002ac0001077983 */ /* 0x001f220000300800 */
[----:B------:R-:W-:Y:S01]  /*793a0*/  PRMT R0, R9, 0x7772, RZ ;  /* 0x0000777209007816 */ /* 0x000fe200000000ff */
[----:B------:R-:W0:Y:S01]  /*793b0*/  LDC R25, c[0x0][0x248] ;  /* 0x00009200ff197b82 */ /* 0x000e220000000800 */
[----:B------:R-:W-:-:S05]  /*793c0*/  LEA.HI.X.SX32 R5, R5, R3, 0x1, P2 ;  /* 0x0000000305057211 */ /* 0x000fca00010f0eff */
[----:B------:R1:W-:Y:S04]  /*793d0*/  @P4 STG.E.U8 desc[UR10][R4.64], R0 ;  /* 0x0000000004004986 */ /* 0x0003e8000c10110a */
[----:B-1----:R-:W2:Y:S01]  /*793e0*/  LDL.LU R5, [R1+0x2b4] ;  /* 0x0002b40001057983 */ /* 0x002ea20000300800 */
[----:B------:R-:W-:Y:S01]  /*793f0*/  IADD3 R6, P3, R24, R2, RZ ;  /* 0x0000000218067210 */ /* 0x000fe20007f7e0ff */
[----:B------:R-:W-:Y:S01]  /*79400*/  IMAD R0, R26, 0x2, R24 ;  /* 0x000000021a007824 */ /* 0x000fe200078e0218 */
[----:B------:R-:W-:Y:S01]  /*79410*/  PRMT R4, R8, 0x7772, RZ ;  /* 0x0000777208047816 */ /* 0x000fe200000000ff */
[----:B------:R-:W1:Y:S01]  /*79420*/  LDC R26, c[0x0][0x248] ;  /* 0x00009200ff1a7b82 */ /* 0x000e620000000800 */
[----:B----4-:R-:W-:Y:S01]  /*79430*/  ISETP.LT.AND P2, PT, R7, UR4, !P0 ;  /* 0x0000000407007c0c */ /* 0x010fe2000c741270 */
[----:B------:R-:W-:Y:S01]  /*79440*/  ULDC UR4, c[0x0][0x22c] ;  /* 0x00008b0000047ab9 */ /* 0x000fe20000000800 */
[----:B------:R-:W-:Y:S01]  /*79450*/  LEA.HI.X.SX32 R7, R24, R3, 0x1, P3 ;  /* 0x0000000318077211 */ /* 0x000fe200018f0eff */
[----:B------:R-:W-:Y:S01]  /*79460*/  IMAD R24, R27, 0x2, R0 ;  /* 0x000000021b187824 */ /* 0x000fe200078e0200 */
[----:B---3--:R-:W-:Y:S01]  /*79470*/  ISETP.LT.AND P3, PT, R28, UR4, !P0 ;  /* 0x000000041c007c0c */ /* 0x008fe2000c761270 */
[----:B------:R-:W-:-:S02]  /*79480*/  ULDC UR4, c[0x0][0x22c] ;  /* 0x00008b0000047ab9 */ /* 0x000fc40000000800 */
[----:B------:R-:W3:Y:S01]  /*79490*/  LDC R28, c[0x0][0x248] ;  /* 0x00009200ff1c7b82 */ /* 0x000ee20000000800 */
[----:B------:R4:W-:Y:S04]  /*794a0*/  @P5 STG.E.U8 desc[UR10][R6.64], R4 ;  /* 0x0000000406005986 */ /* 0x0009e8000c10110a */
[----:B------:R-:W3:Y:S01]  /*794b0*/  LDL.LU R27, [R1+0x2bc] ;  /* 0x0002bc00011b7983 */ /* 0x000ee20000300800 */
[----:B----4-:R-:W-:-:S04]  /*794c0*/  IADD3 R6, P4, R0, R2, RZ ;  /* 0x0000000200067210 */ /* 0x010fc80007f9e0ff */
[-C--:B------:R-:W-:Y:S02]  /*794d0*/  LEA.HI.X.SX32 R7, R0, R3.reuse, 0x1, P4 ;  /* 0x0000000300077211 */ /* 0x080fe400020f0eff */
[----:B------:R-:W-:Y:S02]  /*794e0*/  PRMT R0, R15, 0x7773, RZ ;  /* 0x000077730f007816 */ /* 0x000fe400000000ff */
[C---:B------:R-:W-:Y:S01]  /*794f0*/  IADD3 R4, P5, R24.reuse, R2, RZ ;  /* 0x0000000218047210 */ /* 0x040fe20007fbe0ff */
[----:B------:R-:W4:Y:S01]  /*79500*/  LDL.LU R15, [R1+0x1ea0] ;  /* 0x001ea000010f7983 */ /* 0x000f220000300800 */
[----:B--2---:R-:W-:Y:S01]  /*79510*/  ISETP.LT.AND P4, PT, R5, UR4, !P0 ;  /* 0x0000000405007c0c */ /* 0x004fe2000c781270 */
[----:B------:R-:W-:Y:S01]  /*79520*/  ULDC UR4, c[0x0][0x22c] ;  /* 0x00008b0000047ab9 */ /* 0x000fe20000000800 */
[----:B------:R-:W-:Y:S01]  /*79530*/  LEA.HI.X.SX32 R5, R24, R3, 0x1, P5 ;  /* 0x0000000318057211 */ /* 0x000fe200028f0eff */
[----:B------:R2:W-:Y:S02]  /*79540*/  @P6 STG.E.U8 desc[UR10][R6.64], R0 ;  /* 0x0000000006006986 */ /* 0x0005e4000c10110a */
[----:B--2---:R-:W-:Y:S01]  /*79550*/  PRMT R6, R14, 0x7773, RZ ;  /* 0x000077730e067816 */ /* 0x004fe200000000ff */
[----:B0-----:R-:W-:Y:S01]  /*79560*/  IMAD R0, R25, 0x2, R24 ;  /* 0x0000000219007824 */ /* 0x001fe200078e0218 */
[----:B------:R-:W2:Y:S03]  /*79570*/  LDL.LU R14, [R1+0x1e9c] ;  /* 0x001e9c00010e7983 */ /* 0x000ea60000300800 */
[----:B-1----:R-:W-:Y:S01]  /*79580*/  IMAD R7, R26, 0x2, R0 ;  /* 0x000000021a077824 */ /* 0x002fe200078e0200 */
[----:B------:R0:W-:Y:S01]  /*79590*/  @P2 STG.E.U8 desc[UR10][R4.64], R6 ;  /* 0x0000000604002986 */ /* 0x0001e2000c10110a */
[----:B------:R-:W-:-:S02]  /*795a0*/  PRMT R26, R12, 0x7773, RZ ;  /* 0x000077730c1a7816 */ /* 0x000fc400000000ff */
[----:B0-----:R-:W-:-:S04]  /*795b0*/  IADD3 R4, P2, R0, R2, RZ ;  /* 0x0000000200047210 */ /* 0x001fc80007f5e0ff */
[-C--:B------:R-:W-:Y:S02]  /*795c0*/  LEA.HI.X.SX32 R5, R0, R3.reuse, 0x1, P2 ;  /* 0x0000000300057211 */ /* 0x080fe400010f0eff */
[----:B------:R-:W-:Y:S02]  /*795d0*/  IADD3 R24, P2, R7, R2, RZ ;  /* 0x0000000207187210 */ /* 0x000fe40007f5e0ff */
[----:B------:R-:W-:Y:S02]  /*795e0*/  PRMT R6, R13, 0x7773, RZ ;  /* 0x000077730d067816 */ /* 0x000fe400000000ff */
[----:B------:R-:W-:Y:S01]  /*795f0*/  LEA.HI.X.SX32 R25, R7, R3, 0x1, P2 ;  /* 0x0000000307197211 */ /* 0x000fe200010f0eff */
[----:B------:R-:W4:Y:S01]  /*79600*/  LDL.LU R13, [R1+0x1e98] ;  /* 0x001e9800010d7983 */ /* 0x000f220000300800 */
[----:B---3--:R-:W-:-:S03]  /*79610*/  IMAD R0, R28, 0x2, R7 ;  /* 0x000000021c007824 */ /* 0x008fc600078e0207 */
[----:B------:R-:W3:Y:S04]  /*79620*/  LDL.LU R12, [R1+0x1e94] ;  /* 0x001e9400010c7983 */ /* 0x000ee80000300800 */
[----:B------:R-:W2:Y:S04]  /*79630*/  LDL.LU R28, [R1+0x2c0] ;  /* 0x0002c000011c7983 */ /* 0x000ea80000300800 */
[----:B------:R-:W-:Y:S04]  /*79640*/  @P3 STG.E.U8 desc[UR10][R4.64], R6 ;  /* 0x0000000604003986 */ /* 0x000fe8000c10110a */
[----:B------:R-:W4:Y:S04]  /*79650*/  LDL.LU R7, [R1+0x2c8] ;  /* 0x0002c80001077983 */ /* 0x000f280000300800 */
[----:B------:R0:W-:Y:S04]  /*79660*/  @P4 STG.E.U8 desc[UR10][R24.64], R26 ;  /* 0x0000001a18004986 */ /* 0x0001e8000c10110a */
[----:B0-----:R-:W3:Y:S04]  /*79670*/  LDL.LU R26, [R1+0x2cc] ;  /* 0x0002cc00011a7983 */ /* 0x001ee80000300800 */
[----:B------:R-:W2:Y:S01]  /*79680*/  LDL.LU R25, [R1+0x2d0] ;  /* 0x0002d00001197983 */ /* 0x000ea20000300800 */
[----:B------:R-:W-:Y:S01]  /*79690*/  ISETP.LT.AND P6, PT, R29, UR4, !P0 ;  /* 0x000000041d007c0c */ /* 0x000fe2000c7c1270 */
[----:B------:R-:W-:Y:S01]  /*796a0*/  ULDC UR4, c[0x0][0x22c] ;  /* 0x00008b0000047ab9 */ /* 0x000fe20000000800 */
[----:B------:R-:W0:Y:S01]  /*796b0*/  LDC R29, c[0x0][0x248] ;  /* 0x00009200ff1d7b82 */ /* 0x000e220000000800 */
[----:B------:R-:W-:-:S04]  /*796c0*/  IADD3 R4, P3, R0, R2, RZ ;  /* 0x0000000200047210 */ /* 0x000fc80007f7e0ff */
[----:B------:R-:W-:Y:S01]  /*796d0*/  LEA.HI.X.SX32 R5, R0, R3, 0x1, P3 ;  /* 0x0000000300057211 */ /* 0x000fe200018f0eff */
[----:B0-----:R-:W-:Y:S01]  /*796e0*/  IMAD R24, R29, 0x2, R0 ;  /* 0x000000021d187824 */ /* 0x001fe200078e0200 */
[----:B------:R-:W-:Y:S01]  /*796f0*/  PRMT R0, R11, 0x7773, RZ ;  /* 0x000077730b007816 */ /* 0x000fe200000000ff */
[----:B------:R-:W0:Y:S01]  /*79700*/  LDC R29, c[0x0][0x248] ;  /* 0x00009200ff1d7b82 */ /* 0x000e220000000800 */
[----:B------:R-:W3:Y:S04]  /*79710*/  LDL.LU R11, [R1+0x1e90] ;  /* 0x001e9000010b7983 */ /* 0x000ee80000300800 */
[----:B------:R1:W-:Y:S02]  /*79720*/  @P6 STG.E.U8 desc[UR10][R4.64], R0 ;  /* 0x0000000004006986 */ /* 0x0003e4000c10110a */
[----:B-1----:R-:W-:-:S02]  /*79730*/  PRMT R0, R10, 0x7773, RZ ;  /* 0x000077730a007816 */ /* 0x002fc400000000ff */
[----:B------:R-:W3:Y:S01]  /*79740*/  LDL.LU R10, [R1+0x1e8c] ;  /* 0x001e8c00010a7983 */ /* 0x000ee20000300800 */
[----:B--2---:R-:W-:Y:S02]  /*79750*/  ISETP.LT.AND P6, PT, R25, UR5, !P0 ;  /* 0x0000000519007c0c */ /* 0x004fe4000c7c1270 */
[----:B------:R-:W-:Y:S02]  /*79760*/  PRMT R25, R9, 0x7773, RZ ;  /* 0x0000777309197816 */ /* 0x000fe400000000ff */
[----:B------:R-:W2:Y:S01]  /*79770*/  LDL.LU R9, [R1+0x1e88] ;  /* 0x001e880001097983 */ /* 0x000ea20000300800 */
[----:B------:R-:W-:Y:S01]  /*79780*/  ISETP.LT.AND P5, PT, R27, UR4, !P0 ;  /* 0x000000041b007c0c */ /* 0x000fe2000c7a1270 */
[----:B------:R-:W-:Y:S01]  /*79790*/  ULDC UR4, c[0x0][0x22c] ;  /* 0x00008b0000047ab9 */ /* 0x000fe20000000800 */
[----:B------:R-:W1:Y:S01]  /*797a0*/  LDC R27, c[0x0][0x248] ;  /* 0x00009200ff1b7b82 */ /* 0x000e620000000800 */
[----:B------:R-:W-:Y:S01]  /*797b0*/  ISETP.LT.AND P2, PT, R28, UR4, !P0 ;  /* 0x000000041c007c0c */ /* 0x000fe2000c741270 */
[----:B------:R-:W-:-:S06]  /*797c0*/  ULDC UR4, c[0x0][0x22c] ;  /* 0x00008b0000047ab9 */ /* 0x000fcc0000000800 */
[----:B------:R-:W0:Y:S01]  /*797d0*/  LDC R28, c[0x0][0x248] ;  /* 0x00009200ff1c7b82 */ /* 0x000e220000000800 */
[C---:B------:R-:W-:Y:S02]  /*797e0*/  IADD3 R6, P4, R24.reuse, R2, RZ ;  /* 0x0000000218067210 */ /* 0x040fe40007f9e0ff */
[----:B----4-:R-:W-:Y:S01]  /*797f0*/  ISETP.LT.AND P3, PT, R7, UR4, !P0 ;  /* 0x0000000407007c0c */ /* 0x010fe2000c761270 */
[----:B------:R-:W-:Y:S01]  /*79800*/  ULDC UR4, c[0x0][0x22c] ;  /* 0x00008b0000047ab9 */ /* 0x000fe20000000800 */
[----:B------:R-:W-:-:S05]  /*79810*/  LEA.HI.X.SX32 R7, R24, R3, 0x1, P4 ;  /* 0x0000000318077211 */ /* 0x000fca00020f0eff */
[----:B------:R4:W-:Y:S01]  /*79820*/  @P5 STG.E.U8 desc[UR10][R6.64], R0 ;  /* 0x0000000006005986 */ /* 0x0009e2000c10110a */
[----:B-1----:R-:W-:Y:S01]  /*79830*/  IMAD R24, R27, 0x2, R24 ;  /* 0x000000021b187824 */ /* 0x002fe200078e0218 */
[----:B---3--:R-:W-:Y:S01]  /*79840*/  ISETP.LT.AND P4, PT, R26, UR4, !P0 ;  /* 0x000000041a007c0c */ /* 0x008fe2000c781270 */
[----:B------:R-:W-:Y:S01]  /*79850*/  ULDC UR4, c[0x0][0x22c] ;  /* 0x00008b0000047ab9 */ /* 0x000fe20000000800 */
[----:B------:R-:W1:Y:S02]  /*79860*/  LDC R26, c[0x0][0x248] ;  /* 0x00009200ff1a7b82 */ /* 0x000e640000000800 */
[-C--:B------:R-:W-:Y:S02]  /*79870*/  IADD3 R4, P5, R24, R2.reuse, RZ ;  /* 0x0000000218047210 */ /* 0x080fe40007fbe0ff */
[----:B----4-:R-:W-:Y:S01]  /*79880*/  PRMT R0, R8, 0x7773, RZ ;  /* 0x0000777308007816 */ /* 0x010fe200000000ff */
[----:B0-----:R-:W-:Y:S01]  /*79890*/  IMAD R7, R28, 0x2, R24 ;  /* 0x000000021c077824 */ /* 0x001fe200078e0218 */
[----:B------:R-:W3:Y:S01]  /*798a0*/  LDL.LU R8, [R1+0x1e84] ;  /* 0x001e840001087983 */ /* 0x000ee20000300800 */
[-C--:B------:R-:W-:Y:S01]  /*798b0*/  LEA.HI.X.SX32 R5, R24, R3.reuse, 0x1, P5 ;  /* 0x0000000318057211 */ /* 0x080fe200028f0eff */
[----:B------:R-:W0:Y:S02]  /*798c0*/  LDC R27, c[0x0][0x248] ;  /* 0x00009200ff1b7b82 */ /* 0x000e240000000800 */
[----:B------:R-:W-:Y:S01]  /*798d0*/  IADD3 R6, P5, R7, R2, RZ ;  /* 0x0000000207067210 */ /* 0x000fe20007fbe0ff */
[----:B------:R-:W-:Y:S01]  /*798e0*/  IMAD R24, R29, 0x2, R7 ;  /* 0x000000021d187824 */ /* 0x000fe200078e0207 */
[----:B------:R4:W-:Y:S02]  /*798f0*/  @P2 STG.E.U8 desc[UR10][R4.64], R25 ;  /* 0x0000001904002986 */ /* 0x0009e4000c10110a */
[----:B------:R-:W-:-:S02]  /*79900*/  LEA.HI.X.SX32 R7, R7, R3, 0x1, P5 ;  /* 0x0000000307077211 */ /* 0x000fc400028f0eff */
[----:B------:R-:W3:Y:S03]  /*79910*/  LDC R28, c[0x0][0x248] ;  /* 0x00009200ff1c7b82 */ /* 0x000ee60000000800 */
[----:B------:R0:W-:Y:S05]  /*79920*/  @P3 STG.E.U8 desc[UR10][R6.64], R0 ;  /* 0x0000000006003986 */ /* 0x0001ea000c10110a */
[----:B------:R-:W3:Y:S01]  /*79930*/  LDC R29, c[0x0][0x248] ;  /* 0x00009200ff1d7b82 */ /* 0x000ee20000000800 */
[----:B--2---:R-:W-:Y:S01]  /*79940*/  ISETP.LT.AND P2, PT, R9, UR4, !P0 ;  /* 0x0000000409007c0c */ /* 0x004fe2000c741270 */
[----:B------:R-:W-:Y:S01]  /*79950*/  ULDC UR4, c[0x0][0x22c] ;  /* 0x00008b0000047ab9 */ /* 0x000fe20000000800 */
[----:B------:R-:W2:Y:S01]  /*79960*/  LDL.LU R9, [R1+0x1e80] ;  /* 0x001e800001097983 */ /* 0x000ea20000300800 */
[----:B------:R-:W-:Y:S01]  /*79970*/  ISETP.LT.AND P3, PT, R10, UR4, !P0 ;  /* 0x000000040a007c0c */ /* 0x000fe2000c761270 */
[----:B------:R-:W-:-:S02]  /*79980*/  ULDC UR4, c[0x0][0x22c] ;  /* 0x00008b0000047ab9 */ /* 0x000fc40000000800 */
[----:B------:R-:W2:Y:S01]  /*79990*/  LDL.LU R10, [R1+0x1e7c] ;  /* 0x001e7c00010a7983 */ /* 0x000ea20000300800 */
[----:B----4-:R-:W-:-:S04]  /*799a0*/  IADD3 R4, P5, R24, R2, RZ ;  /* 0x0000000218047210 */ /* 0x010fc80007fbe0ff */
[----:B------:R-:W-:Y:S01]  /*799b0*/  LEA.HI.X.SX32 R5, R24, R3, 0x1, P5 ;  /* 0x0000000318057211 */ /* 0x000fe200028f0eff */
[----:B-1----:R-:W-:Y:S01]  /*799c0*/  IMAD R24, R26, 0x2, R24 ;  /* 0x000000021a187824 */ /* 0x002fe200078e0218 */
[----:B------:R-:W-:Y:S01]  /*799d0*/  ISETP.LT.AND P5, PT, R11, UR4, !P0 ;  /* 0x000000040b007c0c */ /* 0x000fe2000c7a1270 */
[----:B------:R-:W-:Y:S01]  /*799e0*/  ULDC UR4, c[0x0][0x22c] ;  /* 0x00008b0000047ab9 */ /* 0x000fe20000000800 */
[----:B------:R-:W4:Y:S01]  /*799f0*/  LDL.LU R11, [R1+0x1e78] ;  /* 0x001e7800010b7983 */ /* 0x000f220000300800 */
[----:B0-----:R-:W-:Y:S01]  /*79a00*/  IMAD R7, R27, 0x2, R24 ;  /* 0x000000021b077824 */ /* 0x001fe200078e0218 */
[----:B------:R-:W0:Y:S08]  /*79a10*/  LDC R26, c[0x0][0x248] ;  /* 0x00009200ff1a7b82 */ /* 0x000e300000000800 */
[----:B------:R-:W1:Y:S01]  /*79a20*/  LDC R27, c[0x0][0x248] ;  /* 0x00009200ff1b7b82 */ /* 0x000e620000000800 */
[----:B---3--:R-:W-:-:S05]  /*79a30*/  PRMT R0, R8, 0x7770, RZ ;  /* 0x0000777008007816 */ /* 0x008fca00000000ff */
[----:B------:R3:W-:Y:S02]  /*79a40*/  @P4 STG.E.U8 desc[UR10][R4.64], R0 ;  /* 0x0000000004004986 */ /* 0x0007e4000c10110a */
[----:B---3--:R-:W-:-:S04]  /*79a50*/  IADD3 R4, P4, R24, R2, RZ ;  /* 0x0000000218047210 */ /* 0x008fc80007f9e0ff */
[-C--:B------:R-:W-:Y:S02]  /*79a60*/  LEA.HI.X.SX32 R5, R24, R3.reuse, 0x1, P4 ;  /* 0x0000000318057211 */ /* 0x080fe400020f0eff */
[C---:B------:R-:W-:Y:S01]  /*79a70*/  IADD3 R6, P4, R7.reuse, R2, RZ ;  /* 0x0000000207067210 */ /* 0x040fe20007f9e0ff */
[----:B------:R-:W-:Y:S02]  /*79a80*/  IMAD R24, R28, 0x2, R7 ;  /* 0x000000021c187824 */ /* 0x000fe400078e0207 */
[----:B------:R-:W3:Y:S01]  /*79a90*/  LDC R28, c[0x0][0x248] ;  /* 0x00009200ff1c7b82 */ /* 0x000ee20000000800 */
[----:B------:R-:W-:Y:S02]  /*79aa0*/  LEA.HI.X.SX32 R7, R7, R3, 0x1, P4 ;  /* 0x0000000307077211 */ /* 0x000fe400020f0eff */
[----:B------:R-:W-:Y:S01]  /*79ab0*/  ISETP.LT.AND P4, PT, R12, UR4, !P0 ;  /* 0x000000040c007c0c */ /* 0x000fe2000c781270 */
[----:B------:R-:W-:Y:S01]  /*79ac0*/  ULDC UR4, c[0x0][0x22c] ;  /* 0x00008b0000047ab9 */ /* 0x000fe20000000800 */
[----:B------:R-:W3:Y:S01]  /*79ad0*/  LDL.LU R12, [R1+0x1e74] ;  /* 0x001e7400010c7983 */ /* 0x000ee20000300800 */
[----:B--2---:R-:W-:-:S02]  /*79ae0*/  PRMT R25, R9, 0x7770, RZ ;  /* 0x0000777009197816 */ /* 0x004fc400000000ff */
[----:B------:R-:W-:-:S03]  /*79af0*/  PRMT R0, R10, 0x7770, RZ ;  /* 0x000077700a007816 */ /* 0x000fc600000000ff */
[----:B------:R2:W-:Y:S04]  /*79b00*/  @P6 STG.E.U8 desc[UR10][R4.64], R25 ;  /* 0x0000001904006986 */ /* 0x0005e8000c10110a */
[----:B------:R0:W-:Y:S01]  /*79b10*/  @P2 STG.E.U8 desc[UR10][R6.64], R0 ;  /* 0x0000000006002986 */ /* 0x0001e2000c10110a */
[----:B--2---:R-:W2:Y:S03]  /*79b20*/  LDC R25, c[0x0][0x248] ;  /* 0x00009200ff197b82 */ /* 0x004ea60000000800 */
[----:B0-----:R-:W2:Y:S01]  /*79b30*/  LDL.LU R6, [R1+0x2e8] ;  /* 0x0002e80001067983 */ /* 0x001ea20000300800 */
[CC--:B------:R-:W-:Y:S02]  /*79b40*/  IADD3 R4, P6, R24.reuse, R2.reuse, RZ ;  /* 0x0000000218047210 */ /* 0x0c0fe40007fde0ff */
[----:B------:R-:W-:Y:S01]  /*79b50*/  ISETP.LT.AND P2, PT, R13, UR4, !P0 ;  /* 0x000000040d007c0c */ /* 0x000fe2000c741270 */
[----:B------:R-:W-:Y:S01]  /*79b60*/  ULDC UR4, c[0x0][0x22c] ;  /* 0x00008b0000047ab9 */ /* 0x000fe20000000800 */
[----:B------:R-:W2:Y:S01]  /*79b70*/  LDL.LU R13, [R1+0x1e70] ;  /* 0x001e7000010d7983 */ /* 0x000ea20000300800 */
[----:B------:R-:W-:Y:S01]  /*79b80*/  LEA.HI.X.SX32 R5, R24, R3, 0x1, P6 ;  /* 0x0000000318057211 */ /* 0x000fe200030f0eff */
[----:B------:R-:W-:Y:S01]  /*79b90*/  IMAD R24, R26, 0x2, R24 ;  /* 0x000000021a187824 */ /* 0x000fe200078e0218 */
[----:B----4-:R-:W-:Y:S01]  /*79ba0*/  PRMT R0, R11, 0x7770, RZ ;  /* 0x000077700b007816 */ /* 0x010fe200000000ff */
[----:B------:R-:W0:Y:S04]  /*79bb0*/  LDC R26, c[0x0][0x248] ;  /* 0x00009200ff1a7b82 */ /* 0x000e280000000800 */
[----:B------:R4:W-:Y:S02]  /*79bc0*/  @P3 STG.E.U8 desc[UR10][R4.64], R0 ;  /* 0x0000000004003986 */ /* 0x0009e4000c10110a */
[----:B----4-:R-:W-:Y:S01]  /*79bd0*/  IADD3 R4, P3, R24, R2, RZ ;  /* 0x0000000218047210 */ /* 0x010fe20007f7e0ff */
[----:B------:R-:W-:-:S02]  /*79be0*/  IMAD R0, R29, 0x2, R24 ;  /* 0x000000021d007824 */ /* 0x000fc400078e0218 */
[----:B------:R-:W4:Y:S01]  /*79bf0*/  LDC R29, c[0x0][0x248] ;  /* 0x00009200ff1d7b82 */ /* 0x000f220000000800 */
[----:B------:R-:W-:Y:S02]  /*79c00*/  LEA.HI.X.SX32 R5, R24, R3, 0x1, P3 ;  /* 0x0000000318057211 */ /* 0x000fe400018f0eff */
[----:B---3--:R-:W-:-:S05]  /*79c10*/  PRMT R7, R12, 0x7770, RZ ;  /* 0x000077700c077816 */ /* 0x008fca00000000ff */
[----:B------:R3:W-:Y:S01]  /*79c20*/  @P5 STG.E.U8 desc[UR10][R4.64], R7 ;  /* 0x0000000704005986 */ /* 0x0007e2000c10110a */
[----:B--2---:R-:W-:Y:S01]  /*79c30*/  ISETP.LT.AND P3, PT, R6, UR4, !P0 ;  /* 0x0000000406007c0c */ /* 0x004fe2000c761270 */
[----:B------:R-:W-:Y:S01]  /*79c40*/  ULDC UR4, c[0x0][0x22c] ;  /* 0x00008b0000047ab9 */ /* 0x000fe20000000800 */
[----:B------:R-:W-:Y:S02]  /*79c50*/  IADD3 R6, P6, R0, R2, RZ ;  /* 0x0000000200067210 */ /* 0x000fe40007fde0ff */
[----:B------:R-:W-:Y:S01]  /*79c60*/  ISETP.LT.AND P5, PT, R14, UR4, !P0 ;  /* 0x000000040e007c0c */ /* 0x000fe2000c7a1270 */
[----:B------:R-:W-:Y:S01]  /*79c70*/  ULDC UR4, c[0x0][0x22c] ;  /* 0x00008b0000047ab9 */ /* 0x000fe20000000800 */
[----:B---3--:R-:W-:Y:S01]  /*79c80*/  LEA.HI.X.SX32 R7, R0, R3, 0x1, P6 ;  /* 0x0000000300077211 */ /* 0x008fe200030f0eff */
[----:B------:R-:W2:Y:S01]  /*79c90*/  LDL.LU R14, [R1+0x1e6c] ;  /* 0x001e6c00010e7983 */ /* 0x000ea20000300800 */
[----:B------:R-:W-:Y:S02]  /*79ca0*/  ISETP.LT.AND P6, PT, R15, UR4, !P0 ;  /* 0x000000040f007c0c */ /* 0x000fe4000c7c1270 */
[----:B------:R-:W-:Y:S01]  /*79cb0*/  PRMT R4, R13, 0x7770, RZ ;  /* 0x000077700d047816 */ /* 0x000fe200000000ff */
[----:B------:R-:W3:Y:S01]  /*79cc0*/  LDL.LU R15, [R1+0x1e68] ;  /* 0x001e6800010f7983 */ /* 0x000ee20000300800 */
[----:B------:R-:W-:Y:S01]  /*79cd0*/  IMAD R0, R25, 0x2, R0 ;  /* 0x0000000219007824 */ /* 0x000fe200078e0200 */
[----:B------:R-:W-:-:S02]  /*79ce0*/  ULDC UR4, c[0x0][0x22c] ;  /* 0x00008b0000047ab9 */ /* 0x000fc40000000800 */
[----:B------:R1:W-:Y:S02]  /*79cf0*/  @P4 STG.E.U8 desc[UR10][R6.64], R4 ;  /* 0x0000000406004986 */ /* 0x0003e4000c10110a */
[----:B-1----:R-:W-:Y:S02]  /*79d00*/  IMAD R7, R27, 0x2, R0 ;  /* 0x000000021b077824 */ /* 0x002fe400078e0200 */
[----:B------:R-:W4:Y:S02]  /*79d10*/  LDL.LU R27, [R1+0x2f8] ;  /* 0x0002f800011b7983 */ /* 0x000f240000300800 */
[----:B------:R-:W-:Y:S02]  /*79d20*/  IMAD R24, R28, 0x2, R7 ;  /* 0x000000021c187824 */ /* 0x000fe400078e0207 */
[----:B------:R-:W4:Y:S01]  /*79d30*/  LDL.LU R28, [R1+0x2f4] ;  /* 0x0002f400011c7983 */ /* 0x000f220000300800 */
[----:B------:R-:W-:-:S04]  /*79d40*/  IADD3 R4, P4, R0, R2, RZ ;  /* 0x0000000200047210 */ /* 0x000fc80007f9e0ff */
[----:B------:R-:W-:Y:S02]  /*79d50*/  LEA.HI.X.SX32 R5, R0, R3, 0x1, P4 ;  /* 0x0000000300057211 */ /* 0x000fe400020f0eff */
[----:B------:R-:W-:-:S04]  /*79d60*/  IADD3 R6, P4, R7, R2, RZ ;  /* 0x0000000207067210 */ /* 0x000fc80007f9e0ff */
[----:B------:R-:W-:Y:S02]  /*79d70*/  LEA.HI.X.SX32 R7, R7, R3, 0x1, P4 ;  /* 0x0000000307077211 */ /* 0x000fe400020f0eff */
[----:B--2---:R-:W-:Y:S02]  /*79d80*/  PRMT R25, R14, 0x7770, RZ ;  /* 0x000077700e197816 */ /* 0x004fe400000000ff */
[----:B---3--:R-:W-:-:S03]  /*79d90*/  PRMT R0, R15, 0x7770, RZ ;  /* 0x000077700f007816 */ /* 0x008fc600000000ff */
[----:B------:R1:W-:Y:S04]  /*79da0*/  @P2 STG.E.U8 desc[UR10][R4.64], R25 ;  /* 0x0000001904002986 */ /* 0x0003e8000c10110a */
[----:B------:R2:W-:Y:S01]  /*79db0*/  @P3 STG.E.U8 desc[UR10][R6.64], R0 ;  /* 0x0000000006003986 */ /* 0x0005e2000c10110a */
[----:B-1----:R-:W1:Y:S03]  /*79dc0*/  LDC R25, c[0x0][0x248] ;  /* 0x00009200ff197b82 */ /* 0x002e660000000800 */
[----:B--2---:R-:W2:Y:S01]  /*79dd0*/  LDL.LU R6, [R1+0x2fc] ;  /* 0x0002fc0001067983 */ /* 0x004ea20000300800 */
[----:B------:R-:W-:Y:S02]  /*79de0*/  IADD3 R4, P4, R24, R2, RZ ;  /* 0x0000000218047210 */ /* 0x000fe40007f9e0ff */
[----:B------:R-:W-:-:S02]  /*79df0*/  PRMT R0, R8, 0x7771, RZ ;  /* 0x0000777108007816 */ /* 0x000fc400000000ff */
[----:B------:R-:W-:Y:S01]  /*79e00*/  LEA.HI.X.SX32 R5, R24, R3, 0x1, P4 ;  /* 0x0000000318057211 */ /* 0x000fe200020f0eff */
[----:B0-----:R-:W-:Y:S02]  /*79e10*/  IMAD R24, R26, 0x2, R24 ;  /* 0x000000021a187824 */ /* 0x001fe400078e0218 */
[----:B------:R-:W3:Y:S04]  /*79e20*/  LDL.LU R26, [R1+0x304] ;  /* 0x00030400011a7983 */ /* 0x000ee80000300800 */
[----:B------:R4:W-:Y:S02]  /*79e30*/  @P5 STG.E.U8 desc[UR10][R4.64], R0 ;  /* 0x0000000004005986 */ /* 0x0009e4000c10110a */
[----:B----4-:R-:W-:Y:S02]  /*79e40*/  IMAD R0, R29, 0x2, R24 ;  /* 0x000000021d007824 */ /* 0x010fe400078e0218 */
[----:B------:R-:W4:Y:S01]  /*79e50*/  LDL.LU R29, [R1+0x300] ;  /* 0x00030000011d7983 */ /* 0x000f220000300800 */
[----:B------:R-:W-:Y:S01]  /*79e60*/  ISETP.LT.AND P2, PT, R28, UR4, !P0 ;  /* 0x000000041c007c0c */ /* 0x000fe2000c741270 */
[----:B------:R-:W-:Y:S01]  /*79e70*/  ULDC UR4, c[0x0][0x22c] ;  /* 0x00008b0000047ab9 */ /* 0x000fe20000000800 */
[----:B------:R-:W0:Y:S01]  /*79e80*/  LDC R28, c[0x0][0x248] ;  /* 0x00009200ff1c7b82 */ /* 0x000e220000000800 */
[----:B------:R-:W-:Y:S01]  /*79e90*/  ISETP.LT.AND P3, PT, R27, UR4, !P0 ;  /* 0x000000041b007c0c */ /* 0x000fe2000c761270 */
[----:B------:R-:W-:-:S06]  /*79ea0*/  ULDC UR4, c[0x0][0x22c] ;  /* 0x00008b0000047ab9 */ /* 0x000fcc0000000800 */
[----:B------:R-:W0:Y:S01]  /*79eb0*/  LDC R27, c[0x0][0x248] ;  /* 0x00009200ff1b7b82 */ /* 0x000e220000000800 */
[C---:B------:R-:W-:Y:S02]  /*79ec0*/  IADD3 R4, P4, R24.reuse, R2, RZ ;  /* 0x0000000218047210 */ /* 0x040fe40007f9e0ff */
[----:B------:R-:W-:Y:S02]  /*79ed0*/  PRMT R7, R9, 0x7771, RZ ;  /* 0x0000777109077816 */ /* 0x000fe400000000ff */
[----:B------:R-:W-:-:S05]  /*79ee0*/  LEA.HI.X.SX32 R5, R24, R3, 0x1, P4 ;  /* 0x0000000318057211 */ /* 0x000fca00020f0eff */
[----:B------:R1:W-:Y:S02]  /*79ef0*/  @P6 STG.E.U8 desc[UR10][R4.64], R7 ;  /* 0x0000000704006986 */ /* 0x0003e4000c10110a */
[----:B-1----:R-:W-:Y:S02]  /*79f00*/  PRMT R4, R10, 0x7771, RZ ;  /* 0x000077710a047816 */ /* 0x002fe400000000ff */
[----:B--2---:R-:W-:Y:S01]  /*79f10*/  ISETP.LT.AND P4, PT, R6, UR4, !P0 ;  /* 0x0000000406007c0c */ /* 0x004fe2000c781270 */
[----:B------:R-:W-:Y:S01]  /*79f20*/  ULDC UR4, c[0x0][0x22c] ;  /* 0x00008b0000047ab9 */ /* 0x000fe20000000800 */
[----:B------:R-:W-:-:S04]  /*79f30*/  IADD3 R6, P5, R0, R2, RZ ;  /* 0x0000000200067210 */ /* 0x000fc80007fbe0ff */
[----:B------:R-:W-:Y:S01]  /*79f40*/  LEA.HI.X.SX32 R7, R0, R3, 0x1, P5 ;  /* 0x0000000300077211 */ /* 0x000fe200028f0eff */
[----:B------:R-:W-:-:S04]  /*79f50*/  IMAD R0, R25, 0x2, R0 ;  /* 0x0000000219007824 */ /* 0x000fc800078e0200 */
[----:B------:R0:W-:Y:S02]  /*79f60*/  @P2 STG.E.U8 desc[UR10][R6.64], R4 ;  /* 0x0000000406002986 */ /* 0x0001e4000c10110a */
[----:B0-----:R-:W-:Y:S02]  /*79f70*/  IMAD R7, R27, 0x2, R0 ;  /* 0x000000021b077824 */ /* 0x001fe400078e0200 */
[----:B------:R-:W2:Y:S02]  /*79f80*/  LDL.LU R27, [R1+0x30c] ;  /* 0x00030c00011b7983 */ /* 0x000ea40000300800 */
[----:B------:R-:W-:Y:S02]  /*79f90*/  IMAD R24, R28, 0x2, R7 ;  /* 0x000000021c187824 */ /* 0x000fe400078e0207 */
[----:B------:R-:W2:Y:S01]  /*79fa0*/  LDL.LU R28, [R1+0x308] ;  /* 0x00030800011c7983 */ /* 0x000ea20000300800 */
[----:B------:R-:W-:-:S04]  /*79fb0*/  IADD3 R4, P2, R0, R2, RZ ;  /* 0x0000000200047210 */ /* 0x000fc80007f5e0ff */
[-C--:B------:R-:W-:Y:S02]  /*79fc0*/  LEA.HI.X.SX32 R5, R0, R3.reuse, 0x1, P2 ;  /* 0x0000000300057211 */ /* 0x080fe400010f0eff */
[----:B------:R-:W-:Y:S02]  /*79fd0*/  IADD3 R6, P2, R7, R2, RZ ;  /* 0x0000000207067210 */ /* 0x000fe40007f5e0ff */
[----:B------:R-:W-:Y:S02]  /*79fe0*/  PRMT R25, R11, 0x7771, RZ ;  /* 0x000077710b197816 */ /* 0x000fe400000000ff */
[----:B------:R-:W-:Y:S02]  /*79ff0*/  PRMT R0, R12, 0x7771, RZ ;  /* 0x000077710c007816 */ /* 0x000fe400000000ff */
[----:B------:R-:W-:Y:S01]  /*7a000*/  LEA.HI.X.SX32 R7, R7, R3, 0x1, P2 ;  /* 0x0000000307077211 */ /* 0x000fe200010f0eff */
[----:B------:R0:W-:Y:S04]  /*7a010*/  @P3 STG.E.U8 desc[UR10][R4.64], R25 ;  /* 0x0000001904003986 */ /* 0x0001e8000c10110a */
[----:B------:R1:W-:Y:S01]  /*7a020*/  @P4 STG.E.U8 desc[UR10][R6.64], R0 ;  /* 0x0000000006004986 */ /* 0x0003e2000c10110a */
[----:B----4-:R-:W-:Y:S01]  /*7a030*/  ISETP.LT.AND P6, PT, R29, UR4, !P0 ;  /* 0x000000041d007c0c */ /* 0x010fe2000c7c1270 */
[----:B------:R-:W-:Y:S01]  /*7a040*/  ULDC UR4, c[0x0][0x22c] ;  /* 0x00008b0000047ab9 */ /* 0x000fe20000000800 */
[----:B------:R-:W4:Y:S08]  /*7a050*/  LDC R29, c[0x0][0x248] ;  /* 0x00009200ff1d7b82 */ /* 0x000f300000000800 */
[----:B0-----:R-:W0:Y:S01]  /*7a060*/  LDC R25, c[0x0][0x248] ;  /* 0x00009200ff197b82 */ /* 0x001e220000000800 */
[----:B-1----:R-:W2:Y:S01]  /*7a070*/  LDL.LU R6, [R1+0x310] ;  /* 0x0003100001067983 */ /* 0x002ea20000300800 */
[----:B---3--:R-:W-:Y:S01]  /*7a080*/  ISETP.LT.AND P5, PT, R26, UR4, !P0 ;  /* 0x000000041a007c0c */ /* 0x008fe2000c7a1270 */
[----:B------:R-:W-:-:S05]  /*7a090*/  ULDC UR4, c[0x0][0x22c] ;  /* 0x00008b0000047ab9 */ /* 0x000fca0000000800 */
[----:B------:R-:W1:Y:S01]  /*7a0a0*/  LDC R26, c[0x0][0x248] ;  /* 0x00009200ff1a7b82 */ /* 0x000e620000000800 */
[C---:B------:R-:W-:Y:S02]  /*7a0b0*/  IADD3 R4, P3, R24.reuse, R2, RZ ;  /* 0x0000000218047210 */ /* 0x040fe40007f7e0ff */
[----:B------:R-:W-:Y:S02]  /*7a0c0*/  PRMT R0, R13, 0x7771, RZ ;  /* 0x000077710d007816 */ /* 0x000fe400000000ff */
[----:B------:R-:W-:-:S05]  /*7a0d0*/  LEA.HI.X.SX32 R5, R24, R3, 0x1, P3 ;  /* 0x0000000318057211 */ /* 0x000fca00018f0eff */
[----:B------:R4:W-:Y:S01]  /*7a0e0*/  @P6 STG.E.U8 desc[UR10][R4.64], R0 ;  /* 0x0000000004006986 */ /* 0x0009e2000c10110a */
[----:B-1----:R-:W-:-:S03]  /*7a0f0*/  IMAD R24, R26, 0x2, R24 ;  /* 0x000000021a187824 */ /* 0x002fc600078e0218 */
[----:B------:R-:W3:Y:S01]  /*7a100*/  LDL.LU R26, [R1+0x318] ;  /* 0x00031800011a7983 */ /* 0x000ee20000300800 */
[----:B----4-:R-:W-:-:S03]  /*7a110*/  IMAD R0, R29, 0x2, R24 ;  /* 0x000000021d007824 */ /* 0x010fc600078e0218 */
[----:B------:R-:W4:Y:S01]  /*7a120*/  LDL.LU R29, [R1+0x314] ;  /* 0x00031400011d7983 */ /* 0x000f220000300800 */
[----:B------:R-:W-:Y:S02]  /*7a130*/  IADD3 R4, P4, R24, R2, RZ ;  /* 0x0000000218047210 */ /* 0x000fe40007f9e0ff */
[----:B------:R-:W-:Y:S02]  /*7a140*/  PRMT R7, R14, 0x7771, RZ ;  /* 0x000077710e077816 */ /* 0x000fe400000000ff */
[----:B------:R-:W-:-:S05]  /*7a150*/  LEA.HI.X.SX32 R5, R24, R3, 0x1, P4 ;  /* 0x0000000318057211 */ /* 0x000fca00020f0eff */
[----:B------:R1:W-:Y:S02]  /*7a160*/  @P5 STG.E.U8 desc[UR10][R4.64], R7 ;  /* 0x0000000704005986 */ /* 0x0003e4000c10110a */
[----:B-1----:R-:W-:Y:S02]  /*7a170*/  PRMT R4, R15, 0x7771, RZ ;  /* 0x000077710f047816 */ /* 0x002fe400000000ff */
[----:B--2---:R-:W-:Y:S01]  /*7a180*/  ISETP.LT.AND P2, PT, R28, UR4, !P0 ;  /* 0x000000041c007c0c */ /* 0x004fe2000c741270 */
[----:B------:R-:W-:Y:S01]  /*7a190*/  ULDC UR4, c[0x0][0x22c] ;  /* 0x00008b0000047ab9 */ /* 0x000fe20000000800 */
[----:B------:R-:W1:Y:S01]  /*7a1a0*/  LDC R28, c[0x0][0x248] ;  /* 0x00009200ff1c7b82 */ /* 0x000e620000000800 */
[----:B------:R-:W-:Y:S01]  /*7a1b0*/  ISETP.LT.AND P3, PT, R27, UR4, !P0 ;  /* 0x000000041b007c0c */ /* 0x000fe2000c761270 */
[----:B------:R-:W-:-:S06]  /*7a1c0*/  ULDC UR4, c[0x0][0x22c] ;  /* 0x00008b0000047ab9 */ /* 0x000fcc0000000800 */
[----:B------:R-:W2:Y:S01]  /*7a1d0*/  LDC R27, c[0x0][0x248] ;  /* 0x00009200ff1b7b82 */ /* 0x000ea20000000800 */
[----:B------:R-:W-:Y:S01]  /*7a1e0*/  ISETP.LT.AND P4, PT, R6, UR4, !P0 ;  /* 0x0000000406007c0c */ /* 0x000fe2000c781270 */
[----:B------:R-:W-:Y:S01]  /*7a1f0*/  ULDC UR4, c[0x0][0x22c] ;  /* 0x00008b0000047ab9 */ /* 0x000fe20000000800 */
[----:B------:R-:W-:-:S04]  /*7a200*/  IADD3 R6, P6, R0, R2, RZ ;  /* 0x0000000200067210 */ /* 0x000fc80007fde0ff */
[----:B------:R-:W-:Y:S01]  /*7a210*/  LEA.HI.X.SX32 R7, R0, R3, 0x1, P6 ;  /* 0x0000000300077211 */ /* 0x000fe200030f0eff */
[----:B0-----:R-:W-:-:S04]  /*7a220*/  IMAD R0, R25, 0x2, R0 ;  /* 0x0000000219007824 */ /* 0x001fc800078e0200 */
[----:B------:R2:W-:Y:S02]  /*7a230*/  @P2 STG.E.U8 desc[UR10][R6.64], R4 ;  /* 0x0000000406002986 */ /* 0x0005e4000c10110a */
[----:B--2---:R-:W-:Y:S02]  /*7a240*/  IMAD R7, R27, 0x2, R0 ;  /* 0x000000021b077824 */ /* 0x004fe400078e0200 */
[----:B------:R-:W2:Y:S02]  /*7a250*/  LDL.LU R27, [R1+0x320] ;  /* 0x00032000011b7983 */ /* 0x000ea40000300800 */
[----:B-1----:R-:W-:Y:S02]  /*7a260*/  IMAD R24, R28, 0x2, R7 ;  /* 0x000000021c187824 */ /* 0x002fe400078e0207 */
        /* <DEDUP_REMOVED lines=17> */
[----:B------:R-:W-:Y:S02]  /*7a380*/  IADD3 R4, P3, R24, R2, RZ ;  /* 0x0000000218047210 */ /* 0x000fe40007f7e0ff */
[----:B------:R-:W-:Y:S02]  /*7a390*/  PRMT R0, R10, 0x7772, RZ ;  /* 0x000077720a007816 */ /* 0x000fe400000000ff */
[----:B------:R-:W-:-:S05]  /*7a3a0*/  LEA.HI.X.SX32 R5, R24, R3, 0x1, P3 ;  /* 0x0000000318057211 */ /* 0x000fca00018f0eff */
[----:B------:R4:W-:Y:S01]  /*7a3b0*/  @P5 STG.E.U8 desc[UR10][R4.64], R0 ;  /* 0x0000000004005986 */ /* 0x0009e2000c10110a */
[----:B-1----:R-:W-:-:S03]  /*7a3c0*/  IMAD R24, R26, 0x2, R24 ;  /* 0x000000021a187824 */ /* 0x002fc600078e0218 */
[----:B------:R-:W3:Y:S01]  /*7a3d0*/  LDL.LU R26, [R1+0x32c] ;  /* 0x00032c00011a7983 */ /* 0x000ee20000300800 */
[----:B----4-:R-:W-:-:S03]  /*7a3e0*/  IMAD R0, R29, 0x2, R24 ;  /* 0x000000021d007824 */ /* 0x010fc600078e0218 */
[----:B------:R-:W4:Y:S01]  /*7a3f0*/  LDL.LU R29, [R1+0x328] ;  /* 0x00032800011d7983 */ /* 0x000f220000300800 */
[C---:B------:R-:W-:Y:S02]  /*7a400*/  IADD3 R4, P4, R24.reuse, R2, RZ ;  /* 0x0000000218047210 */ /* 0x040fe40007f9e0ff */
        /* <DEDUP_REMOVED lines=15> */
[----:B------:R0:W-:Y:S01]  /*7a500*/  @P2 STG.E.U8 desc[UR10][R6.64], R4 ;  /* 0x0000000406002986 */ /* 0x0001e2000c10110a */
[----:B------:R-:W-:Y:S02]  /*7a510*/  PRMT R25, R13, 0x7772, RZ ;  /* 0x000077720d197816 */ /* 0x000fe400000000ff */
[CC--:B0-----:R-:W-:Y:S01]  /*7a520*/  IADD3 R4, P2, R0.reuse, R2.reuse, RZ ;  /* 0x0000000200047210 */ /* 0x0c1fe20007f5e0ff */
[----:B--2---:R-:W-:Y:S02]  /*7a530*/  IMAD R7, R27, 0x2, R0 ;  /* 0x000000021b077824 */ /* 0x004fe400078e0200 */
[----:B------:R-:W2:Y:S01]  /*7a540*/  LDL.LU R27, [R1+0x334] ;  /* 0x00033400011b7983 */ /* 0x000ea20000300800 */
[-C--:B------:R-:W-:Y:S02]  /*7a550*/  LEA.HI.X.SX32 R5, R0, R3.reuse, 0x1, P2 ;  /* 0x0000000300057211 */ /* 0x080fe400010f0eff */
[C---:B------:R-:W-:Y:S01]  /*7a560*/  IADD3 R6, P2, R7.reuse, R2, RZ ;  /* 0x0000000207067210 */ /* 0x040fe20007f5e0ff */
[----:B-1----:R-:W-:Y:S01]  /*7a570*/  IMAD R24, R28, 0x2, R7 ;  /* 0x000000021c187824 */ /* 0x002fe200078e0207 */
[----:B------:R-:W-:Y:S01]  /*7a580*/  PRMT R0, R14, 0x7772, RZ ;  /* 0x000077720e007816 */ /* 0x000fe200000000ff */
[----:B------:R-:W2:Y:S01]  /*7a590*/  LDL.LU R28, [R1+0x330] ;  /* 0x00033000011c7983 */ /* 0x000ea20000300800 */
[----:B------:R-:W-:-:S03]  /*7a5a0*/  LEA.HI.X.SX32 R7, R7, R3, 0x1, P2 ;  /* 0x0000000307077211 */ /* 0x000fc600010f0eff */
[----:B------:R0:W-:Y:S04]  /*7a5b0*/  @P3 STG.E.U8 desc[UR10][R4.64], R25 ;  /* 0x0000001904003986 */ /* 0x0001e8000c10110a */
[----:B------:R1:W-:Y:S01]  /*7a5c0*/  @P4 STG.E.U8 desc[UR10][R6.64], R0 ;  /* 0x0000000006004986 */ /* 0x0003e2000c10110a */
[----:B----4-:R-:W-:Y:S01]  /*7a5d0*/  ISETP.LT.AND P6, PT, R29, UR4, !P0 ;  /* 0x000000041d007c0c */ /* 0x010fe2000c7c1270 */
[----:B------:R-:W-:Y:S01]  /*7a5e0*/  ULDC UR4, c[0x0][0x22c] ;  /* 0x00008b0000047ab9 */ /* 0x000fe20000000800 */
[----:B------:R-:W4:Y:S01]  /*7a5f0*/  LDC R29, c[0x0][0x248] ;  /* 0x00009200ff1d7b82 */ /* 0x000f220000000800 */
[----:B------:R-:W-:-:S07]  /*7a600*/  PRMT R8, R8, 0x7773, RZ ;  /* 0x0000777308087816 */ /* 0x000fce00000000ff */
        /* <DEDUP_REMOVED lines=10> */
[----:B------:R-:W2:Y:S02]  /*7a6b0*/  LDL.LU R26, [R1+0x33c] ;  /* 0x00033c00011a7983 */ /* 0x000ea40000300800 */
[----:B---3--:R-:W-:-:S04]  /*7a6c0*/  IADD3 R4, P4, R24, R2, RZ ;  /* 0x0000000218047210 */ /* 0x008fc80007f9e0ff */
[----:B------:R-:W-:Y:S01]  /*7a6d0*/  LEA.HI.X.SX32 R5, R24, R3, 0x1, P4 ;  /* 0x0000000318057211 */ /* 0x000fe200020f0eff */
[----:B----4-:R-:W-:Y:S02]  /*7a6e0*/  IMAD R0, R29, 0x2, R24 ;  /* 0x000000021d007824 */ /* 0x010fe400078e0218 */
[----:B------:R-:W3:Y:S04]  /*7a6f0*/  LDL.LU R24, [R1+0x344] ;  /* 0x0003440001187983 */ /* 0x000ee80000300800 */
[----:B------:R1:W-:Y:S04]  /*7a700*/  @P5 STG.E.U8 desc[UR10][R4.64], R8 ;  /* 0x0000000804005986 */ /* 0x0003e8000c10110a */
[----:B-1----:R-:W4:Y:S01]  /*7a710*/  LDL.LU R5, [R1+0x340] ;  /* 0x0003400001057983 */ /* 0x002f220000300800 */
[----:B------:R-:W-:Y:S01]  /*7a720*/  IADD3 R6, P6, R0, R2, RZ ;  /* 0x0000000200067210 */ /* 0x000fe20007fde0ff */
[----:B------:R-:W1:Y:S02]  /*7a730*/  LDC R8, c[0x0][0x248] ;  /* 0x00009200ff087b82 */ /* 0x000e640000000800 */
[----:B------:R-:W3:Y:S01]  /*7a740*/  LDL.LU R29, [R1+0x34c] ;  /* 0x00034c00011d7983 */ /* 0x000ee20000300800 */
[----:B--2---:R-:W-:Y:S01]  /*7a750*/  ISETP.LT.AND P2, PT, R28, UR4, !P0 ;  /* 0x000000041c007c0c */ /* 0x004fe2000c741270 */
[----:B------:R-:W-:-:S04]  /*7a760*/  ULDC UR4, c[0x0][0x22c] ;  /* 0x00008b0000047ab9 */ /* 0x000fc80000000800 */
[----:B------:R-:W2:Y:S01]  /*7a770*/  LDC R28, c[0x0][0x248] ;  /* 0x00009200ff1c7b82 */ /* 0x000ea20000000800 */
[----:B------:R-:W-:Y:S01]  /*7a780*/  ISETP.LT.AND P3, PT, R27, UR4, !P0 ;  /* 0x000000041b007c0c */ /* 0x000fe2000c761270 */
[----:B------:R-:W-:-:S06]  /*7a790*/  ULDC UR4, c[0x0][0x22c] ;  /* 0x00008b0000047ab9 */ /* 0x000fcc0000000800 */
[----:B------:R-:W1:Y:S01]  /*7a7a0*/  LDC R27, c[0x0][0x248] ;  /* 0x00009200ff1b7b82 */ /* 0x000e620000000800 */
[----:B------:R-:W-:Y:S01]  /*7a7b0*/  ISETP.LT.AND P4, PT, R7, UR4, !P0 ;  /* 0x0000000407007c0c */ /* 0x000fe2000c781270 */
[----:B------:R-:W-:Y:S01]  /*7a7c0*/  ULDC UR4, c[0x0][0x22c] ;  /* 0x00008b0000047ab9 */ /* 0x000fe20000000800 */
[----:B------:R-:W-:Y:S01]  /*7a7d0*/  LEA.HI.X.SX32 R7, R0, R3, 0x1, P6 ;  /* 0x0000000300077211 */ /* 0x000fe200030f0eff */
[----:B0-----:R-:W-:Y:S02]  /*7a7e0*/  IMAD R0, R25, 0x2, R0 ;  /* 0x0000000219007824 */ /* 0x001fe400078e0200 */
[----:B------:R-:W3:Y:S01]  /*7a7f0*/  LDL.LU R25, [R1+0x348] ;  /* 0x0003480001197983 */ /* 0x000ee20000300800 */
[----:B------:R-:W-:-:S05]  /*7a800*/  PRMT R9, R9, 0x7773, RZ ;  /* 0x0000777309097816 */ /* 0x000fca00000000ff */
[----:B------:R1:W-:Y:S01]  /*7a810*/  @P2 STG.E.U8 desc[UR10][R6.64], R9 ;  /* 0x0000000906002986 */ /* 0x0003e2000c10110a */
[----:B------:R-:W-:Y:S02]  /*7a820*/  IADD3 R4, P2, R0, R2, RZ ;  /* 0x0000000200047210 */ /* 0x000fe40007f5e0ff */
[----:B------:R-:W-:Y:S01]  /*7a830*/  PRMT R10, R10, 0x7773, RZ ;  /* 0x000077730a0a7816 */ /* 0x000fe200000000ff */
[----:B-1----:R-:W-:Y:S01]  /*7a840*/  IMAD R7, R27, 0x2, R0 ;  /* 0x000000021b077824 */ /* 0x002fe200078e0200 */
[----:B------:R-:W-:Y:S01]  /*7a850*/  PRMT R11, R11, 0x7773, RZ ;  /* 0x000077730b0b7816 */ /* 0x000fe200000000ff */
[----:B------:R-:W0:Y:S01]  /*7a860*/  LDC R9, c[0x0][0x248] ;  /* 0x00009200ff097b82 */ /* 0x000e220000000800 */
[----:B------:R-:W-:Y:S01]  /*7a870*/  ISETP.LT.AND P5, PT, R26, UR4, !P0 ;  /* 0x000000041a007c0c */ /* 0x000fe2000c7a1270 */
[----:B------:R-:W-:-:S06]  /*7a880*/  ULDC UR4, c[0x0][0x22c] ;  /* 0x00008b0000047ab9 */ /* 0x000fcc0000000800 */
[----:B------:R-:W1:Y:S01]  /*7a890*/  LDC R26, c[0x0][0x248] ;  /* 0x00009200ff1a7b82 */ /* 0x000e620000000800 */
[----:B------:R-:W-:Y:S02]  /*7a8a0*/  PRMT R12, R12, 0x7773, RZ ;  /* 0x000077730c0c7816 */ /* 0x000fe400000000ff */
[----:B----4-:R-:W-:Y:S01]  /*7a8b0*/  ISETP.LT.AND P6, PT, R5, UR4, !P0 ;  /* 0x0000000405007c0c */ /* 0x010fe2000c7c1270 */
[----:B------:R-:W-:Y:S01]  /*7a8c0*/  ULDC UR4, c[0x0][0x22c] ;  /* 0x00008b0000047ab9 */ /* 0x000fe20000000800 */
[----:B------:R-:W-:Y:S02]  /*7a8d0*/  LEA.HI.X.SX32 R5, R0, R3, 0x1, P2 ;  /* 0x0000000300057211 */ /* 0x000fe400010f0eff */
[----:B------:R-:W-:Y:S01]  /*7a8e0*/  IADD3 R6, P2, R7, R2, RZ ;  /* 0x0000000207067210 */ /* 0x000fe20007f5e0ff */
[----:B--2---:R-:W-:-:S03]  /*7a8f0*/  IMAD R0, R28, 0x2, R7 ;  /* 0x000000021c007824 */ /* 0x004fc600078e0207 */
[----:B------:R-:W-:Y:S01]  /*7a900*/  LEA.HI.X.SX32 R7, R7, R3, 0x1, P2 ;  /* 0x0000000307077211 */ /* 0x000fe200010f0eff */
[----:B------:R2:W-:Y:S04]  /*7a910*/  @P3 STG.E.U8 desc[UR10][R4.64], R10 ;  /* 0x0000000a04003986 */ /* 0x0005e8000c10110a */
[----:B------:R1:W-:Y:S01]  /*7a920*/  @P4 STG.E.U8 desc[UR10][R6.64], R11 ;  /* 0x0000000b06004986 */ /* 0x0003e2000c10110a */
[----:B---3--:R-:W-:Y:S01]  /*7a930*/  ISETP.LT.AND P2, PT, R24, UR4, !P0 ;  /* 0x0000000418007c0c */ /* 0x008fe2000c741270 */
[----:B------:R-:W-:Y:S01]  /*7a940*/  ULDC UR4, c[0x0][0x22c] ;  /* 0x00008b0000047ab9 */ /* 0x000fe20000000800 */
[----:B------:R-:W3:Y:S01]  /*7a950*/  LDC R24, c[0x0][0x248] ;  /* 0x00009200ff187b82 */ /* 0x000ee20000000800 */
[----:B--2---:R-:W-:Y:S02]  /*7a960*/  IADD3 R4, P3, R0, R2, RZ ;  /* 0x0000000200047210 */ /* 0x004fe40007f7e0ff */
[----:B------:R-:W-:-:S05]  /*7a970*/  PRMT R13, R13, 0x7773, RZ ;  /* 0x000077730d0d7816 */ /* 0x000fca00000000ff */
[----:B------:R-:W2:Y:S01]  /*7a980*/  LDC R10, c[0x0][0x248] ;  /* 0x00009200ff0a7b82 */ /* 0x000ea20000000800 */
[----:B-1----:R-:W-:Y:S01]  /*7a990*/  IMAD R7, R26, 0x2, R0 ;  /* 0x000000021a077824 */ /* 0x002fe200078e0200 */
[----:B------:R-:W-:-:S03]  /*7a9a0*/  LEA.HI.X.SX32 R5, R0, R3, 0x1, P3 ;  /* 0x0000000300057211 */ /* 0x000fc600018f0eff */
[----:B------:R-:W-:Y:S01]  /*7a9b0*/  IMAD R0, R8, 0x2, R7 ;  /* 0x0000000208007824 */ /* 0x000fe200078e0207 */
[C---:B------:R-:W-:Y:S01]  /*7a9c0*/  IADD3 R6, P4, R7.reuse, R2, RZ ;  /* 0x0000000207067210 */ /* 0x040fe20007f9e0ff */
[----:B------:R1:W-:Y:S01]  /*7a9d0*/  @P5 STG.E.U8 desc[UR10][R4.64], R12 ;  /* 0x0000000c04005986 */ /* 0x0003e2000c10110a */
[----:B------:R-:W-:Y:S01]  /*7a9e0*/  PRMT R14, R14, 0x7773, RZ ;  /* 0x000077730e0e7816 */ /* 0x000fe200000000ff */
[----:B------:R-:W4:Y:S01]  /*7a9f0*/  LDC R8, c[0x0][0x248] ;  /* 0x00009200ff087b82 */ /* 0x000f220000000800 */
[----:B------:R-:W-:Y:S02]  /*7aa00*/  LEA.HI.X.SX32 R7, R7, R3, 0x1, P4 ;  /* 0x0000000307077211 */ /* 0x000fe400020f0eff */
[----:B------:R-:W-:-:S05]  /*7aa10*/  PRMT R15, R15, 0x7773, RZ ;  /* 0x000077730f0f7816 */ /* 0x000fca00000000ff */
[----:B------:R-:W2:Y:S01]  /*7aa20*/  LDC R11, c[0x0][0x248] ;  /* 0x00009200ff0b7b82 */ /* 0x000ea20000000800 */
[----:B-1----:R-:W-:-:S04]  /*7aa30*/  IADD3 R4, P5, R0, R2, RZ ;  /* 0x0000000200047210 */ /* 0x002fc80007fbe0ff */
[----:B------:R-:W-:Y:S01]  /*7aa40*/  LEA.HI.X.SX32 R5, R0, R3, 0x1, P5 ;  /* 0x0000000300057211 */ /* 0x000fe200028f0eff */
[----:B------:R3:W-:Y:S02]  /*7aa50*/  @P6 STG.E.U8 desc[UR10][R6.64], R13 ;  /* 0x0000000d06006986 */ /* 0x0007e4000c10110a */
[----:B------:R-:W1:Y:S02]  /*7aa60*/  LDC R12, c[0x0][0x248] ;  /* 0x00009200ff0c7b82 */ /* 0x000e640000000800 */
[----:B------:R4:W-:Y:S01]  /*7aa70*/  @P2 STG.E.U8 desc[UR10][R4.64], R14 ;  /* 0x0000000e04002986 */ /* 0x0009e2000c10110a */
[----:B---3--:R-:W-:-:S05]  /*7aa80*/  IMAD R7, R24, 0x2, R0 ;  /* 0x0000000218077824 */ /* 0x008fca00078e0200 */
[----:B------:R-:W3:Y:S01]  /*7aa90*/  LDC R13, c[0x0][0x248] ;  /* 0x00009200ff0d7b82 */ /* 0x000ee20000000800 */
[----:B------:R-:W-:Y:S01]  /*7aaa0*/  IADD3 R6, P6, R7, R2, RZ ;  /* 0x0000000207067210 */ /* 0x000fe20007fde0ff */
[----:B0-----:R-:W-:-:S03]  /*7aab0*/  IMAD R0, R9, 0x2, R7 ;  /* 0x0000000209007824 */ /* 0x001fc600078e0207 */
[----:B------:R-:W-:-:S03]  /*7aac0*/  LEA.HI.X.SX32 R7, R7, R3, 0x1, P6 ;  /* 0x0000000307077211 */ /* 0x000fc600030f0eff */
[----:B------:R-:W0:Y:S01]  /*7aad0*/  LDC R9, c[0x0][0x248] ;  /* 0x00009200ff097b82 */ /* 0x000e220000000800 */
[----:B------:R-:W-:Y:S01]  /*7aae0*/  ISETP.LT.AND P3, PT, R25, UR4, !P0 ;  /* 0x0000000419007c0c */ /* 0x000fe2000c761270 */
[----:B------:R-:W-:-:S06]  /*7aaf0*/  ULDC UR4, c[0x0][0x22c] ;  /* 0x00008b0000047ab9 */ /* 0x000fcc0000000800 */
[----:B----4-:R-:W4:Y:S01]  /*7ab00*/  LDC R14, c[0x0][0x248] ;  /* 0x00009200ff0e7b82 */ /* 0x010f220000000800 */
[----:B------:R-:W-:Y:S01]  /*7ab10*/  ISETP.LT.AND P4, PT, R29, UR4, !P0 ;  /* 0x000000041d007c0c */ /* 0x000fe2000c781270 */
[----:B------:R-:W-:Y:S02]  /*7ab20*/  ULDC UR4, c[0x0][0x22c] ;  /* 0x00008b0000047ab9 */ /* 0x000fe40000000800 */
[----:B------:R-:W-:Y:S01]  /*7ab30*/  ISETP.LT.AND P5, PT, R16, UR4, !P0 ;  /* 0x0000000410007c0c */ /* 0x000fe2000c7a1270 */
[----:B------:R-:W-:Y:S01]  /*7ab40*/  ULDC UR4, c[0x0][0x22c] ;  /* 0x00008b0000047ab9 */ /* 0x000fe20000000800 */
[----:B------:R-:W2:Y:S01]  /*7ab50*/  LDL.LU R16, [R1+0x1e64] ;  /* 0x001e640001107983 */ /* 0x000ea20000300800 */
[----:B------:R-:W-:Y:S01]  /*7ab60*/  ISETP.LT.AND P2, PT, R17, UR4, !P0 ;  /* 0x0000000411007c0c */ /* 0x000fe2000c741270 */
[----:B------:R-:W-:Y:S02]  /*7ab70*/  ULDC UR4, c[0x0][0x22c] ;  /* 0x00008b0000047ab9 */ /* 0x000fe40000000800 */
[----:B------:R-:W3:Y:S04]  /*7ab80*/  LDL.LU R17, [R1+0x1e60] ;  /* 0x001e600001117983 */ /* 0x000ee80000300800 */
[----:B------:R1:W-:Y:S01]  /*7ab90*/  @P3 STG.E.U8 desc[UR10][R6.64], R15 ;  /* 0x0000000f06003986 */ /* 0x0003e2000c10110a */
[----:B------:R-:W-:Y:S01]  /*7aba0*/  ISETP.LT.AND P3, PT, R18, UR4, !P0 ;  /* 0x0000000412007c0c */ /* 0x000fe2000c761270 */
[----:B------:R-:W-:-:S02]  /*7abb0*/  ULDC UR4, c[0x0][0x22c] ;  /* 0x00008b0000047ab9 */ /* 0x000fc40000000800 */
[----:B------:R-:W4:Y:S01]  /*7abc0*/  LDL.LU R18, [R1+0x1e5c] ;  /* 0x001e5c0001127983 */ /* 0x000f220000300800 */
[----:B------:R-:W-:-:S04]  /*7abd0*/  IADD3 R4, P6, R0, R2, RZ ;  /* 0x0000000200047210 */ /* 0x000fc80007fde0ff */
[----:B------:R-:W-:Y:S01]  /*7abe0*/  LEA.HI.X.SX32 R5, R0, R3, 0x1, P6 ;  /* 0x0000000300057211 */ /* 0x000fe200030f0eff */
[----:B-1----:R-:W-:Y:S01]  /*7abf0*/  IMAD R7, R8, 0x2, R0 ;  /* 0x0000000208077824 */ /* 0x002fe200078e0200 */
[----:B------:R-:W1:Y:S04]  /*7ac00*/  LDC R15, c[0x0][0x248] ;  /* 0x00009200ff0f7b82 */ /* 0x000e680000000800 */
[----:B------:R-:W-:-:S04]  /*7ac10*/  IADD3 R6, P6, R7, R2, RZ ;  /* 0x0000000207067210 */ /* 0x000fc80007fde0ff */
[----:B------:R-:W1:Y:S01]  /*7ac20*/  LDC R8, c[0x0][0x248] ;  /* 0x00009200ff087b82 */ /* 0x000e620000000800 */
[----:B--2---:R-:W-:-:S05]  /*7ac30*/  PRMT R0, R16, 0x7770, RZ ;  /* 0x0000777010007816 */ /* 0x004fca00000000ff */
[----:B------:R2:W-:Y:S01]  /*7ac40*/  @P4 STG.E.U8 desc[UR10][R4.64], R0 ;  /* 0x0000000004004986 */ /* 0x0005e2000c10110a */
[----:B------:R-:W-:Y:S01]  /*7ac50*/  ISETP.LT.AND P4, PT, R19, UR4, !P0 ;  /* 0x0000000413007c0c */ /* 0x000fe2000c781270 */
[----:B------:R-:W-:Y:S02]  /*7ac60*/  ULDC UR4, c[0x0][0x22c] ;  /* 0x00008b0000047ab9 */ /* 0x000fe40000000800 */
[----:B------:R-:W4:Y:S01]  /*7ac70*/  LDL.LU R19, [R1+0x1e58] ;  /* 0x001e580001137983 */ /* 0x000f220000300800 */
[----:B--2---:R-:W-:Y:S01]  /*7ac80*/  IMAD R0, R10, 0x2, R7 ;  /* 0x000000020a007824 */ /* 0x004fe200078e0207 */
[----:B------:R-:W-:Y:S01]  /*7ac90*/  LEA.HI.X.SX32 R7, R7, R3, 0x1, P6 ;  /* 0x0000000307077211 */ /* 0x000fe200030f0eff */
[----:B------:R-:W2:Y:S01]  /*7aca0*/  LDC R10, c[0x0][0x248] ;  /* 0x00009200ff0a7b82 */ /* 0x000ea20000000800 */
[----:B---3--:R-:W-:-:S05]  /*7acb0*/  PRMT R5, R17, 0x7770, RZ ;  /* 0x0000777011057816 */ /* 0x008fca00000000ff */
[----:B------:R0:W-:Y:S01]  /*7acc0*/  @P5 STG.E.U8 desc[UR10][R6.64], R5 ;  /* 0x0000000506005986 */ /* 0x0001e2000c10110a */
[----:B------:R-:W-:Y:S01]  /*7acd0*/  ISETP.LT.AND P5, PT, R20, UR4, !P0 ;  /* 0x0000000414007c0c */ /* 0x000fe2000c7a1270 */
[----:B------:R-:W-:Y:S02]  /*7ace0*/  ULDC UR4, c[0x0][0x22c] ;  /* 0x00008b0000047ab9 */ /* 0x000fe40000000800 */
[----:B------:R-:W3:Y:S01]  /*7acf0*/  LDL.LU R20, [R1+0x1e54] ;  /* 0x001e540001147983 */ /* 0x000ee20000300800 */
[----:B------:R-:W-:-:S03]  /*7ad00*/  IADD3 R4, P6, R0, R2, RZ ;  /* 0x0000000200047210 */ /* 0x000fc60007fde0ff */
[----:B------:R-:W3:Y:S01]  /*7ad10*/  LDL.LU R29, [R1+0x370] ;  /* 0x00037000011d7983 */ /* 0x000ee20000300800 */
[----:B0-----:R-:W-:Y:S01]  /*7ad20*/  IMAD R7, R9, 0x2, R0 ;  /* 0x0000000209077824 */ /* 0x001fe200078e0200 */
[----:B------:R-:W-:Y:S01]  /*7ad30*/  LEA.HI.X.SX32 R5, R0, R3, 0x1, P6 ;  /* 0x0000000300057211 */ /* 0x000fe200030f0eff */
[----:B------:R-:W0:Y:S01]  /*7ad40*/  LDC R9, c[0x0][0x248] ;  /* 0x00009200ff097b82 */ /* 0x000e220000000800 */
[----:B----4-:R-:W-:-:S05]  /*7ad50*/  PRMT R0, R18, 0x7770, RZ ;  /* 0x0000777012007816 */ /* 0x010fca00000000ff */
[----:B------:R1:W-:Y:S01]  /*7ad60*/  @P2 STG.E.U8 desc[UR10][R4.64], R0 ;  /* 0x0000000004002986 */ /* 0x0003e2000c10110a */
[----:B------:R-:W-:Y:S01]  /*7ad70*/  ISETP.LT.AND P2, PT, R21, UR4, !P0 ;  /* 0x0000000415007c0c */ /* 0x000fe2000c741270 */
[----:B------:R-:W-:Y:S02]  /*7ad80*/  ULDC UR4, c[0x0][0x22c] ;  /* 0x00008b0000047ab9 */ /* 0x000fe40000000800 */
[----:B------:R-:W4:Y:S01]  /*7ad90*/  LDL.LU R21, [R1+0x1e50] ;  /* 0x001e500001157983 */ /* 0x000f220000300800 */
[----:B------:R-:W-:-:S03]  /*7ada0*/  IADD3 R6, P6, R7, R2, RZ ;  /* 0x0000000207067210 */ /* 0x000fc60007fde0ff */
[----:B------:R-:W4:Y:S01]  /*7adb0*/  LDL.LU R27, [R1+0x374] ;  /* 0x00037400011b7983 */ /* 0x000f220000300800 */
[----:B-1----:R-:W-:Y:S01]  /*7adc0*/  IMAD R0, R8, 0x2, R7 ;  /* 0x0000000208007824 */ /* 0x002fe200078e0207 */
[----:B------:R-:W-:Y:S01]  /*7add0*/  LEA.HI.X.SX32 R7, R7, R3, 0x1, P6 ;  /* 0x0000000307077211 */ /* 0x000fe200030f0eff */
[----:B------:R-:W1:Y:S03]  /*7ade0*/  LDC R8, c[0x0][0x248] ;  /* 0x00009200ff087b82 */ /* 0x000e660000000800 */
[----:B------:R-:W-:Y:S02]  /*7adf0*/  IADD3 R4, P6, R0, R2, RZ ;  /* 0x0000000200047210 */ /* 0x000fe40007fde0ff */
[----:B------:R-:W-:-:S05]  /*7ae00*/  PRMT R5, R19, 0x7770, RZ ;  /* 0x0000777013057816 */ /* 0x000fca00000000ff */
[----:B------:R2:W-:Y:S01]  /*7ae10*/  @P3 STG.E.U8 desc[UR10][R6.64], R5 ;  /* 0x0000000506003986 */ /* 0x0005e2000c10110a */
[----:B------:R-:W-:Y:S01]  /*7ae20*/  ISETP.LT.AND P3, PT, R22, UR4, !P0 ;  /* 0x0000000416007c0c */ /* 0x000fe2000c761270 */
[----:B------:R-:W-:Y:S02]  /*7ae30*/  ULDC UR4, c[0x0][0x22c] ;  /* 0x00008b0000047ab9 */ /* 0x000fe40000000800 */
[----:B------:R-:W4:Y:S04]  /*7ae40*/  LDL.LU R22, [R1+0x1e4c] ;  /* 0x001e4c0001167983 */ /* 0x000f280000300800 */
        /* <DEDUP_REMOVED lines=19> */
[----:B------:R-:W-:Y:S01]  /*7af80*/  IADD3 R4, P6, R0, R2, RZ ;  /* 0x0000000200047210 */ /* 0x000fe20007fde0ff */
[----:B-1----:R-:W-:-:S03]  /*7af90*/  IMAD R7, R8, 0x2, R0 ;  /* 0x0000000208077824 */ /* 0x002fc600078e0200 */
[----:B------:R-:W-:Y:S01]  /*7afa0*/  LEA.HI.X.SX32 R5, R0, R3, 0x1, P6 ;  /* 0x0000000300057211 */ /* 0x000fe200030f0eff */
[----:B------:R-:W1:Y:S01]  /*7afb0*/  LDC R8, c[0x0][0x248] ;  /* 0x00009200ff087b82 */ /* 0x000e620000000800 */
[----:B------:R-:W-:Y:S02]  /*7afc0*/  IADD3 R6, P6, R7, R2, RZ ;  /* 0x0000000207067210 */ /* 0x000fe40007fde0ff */
[----:B------:R-:W-:-:S05]  /*7afd0*/  PRMT R0, R22, 0x7770, RZ ;  /* 0x0000777016007816 */ /* 0x000fca00000000ff */
[----:B------:R2:W-:Y:S01]  /*7afe0*/  @P2 STG.E.U8 desc[UR10][R4.64], R0 ;  /* 0x0000000004002986 */ /* 0x0005e2000c10110a */
[----:B------:R-:W-:Y:S01]  /*7aff0*/  ISETP.LT.AND P2, PT, R27, UR4, !P0 ;  /* 0x000000041b007c0c */ /* 0x000fe2000c741270 */
[----:B------:R-:W-:Y:S02]  /*7b000*/  ULDC UR4, c[0x0][0x22c] ;  /* 0x00008b0000047ab9 */ /* 0x000fe40000000800 */
[----:B------:R-:W4:Y:S01]  /*7b010*/  LDL.LU R27, [R1+0x384] ;  /* 0x00038400011b7983 */ /* 0x000f220000300800 */
[----:B--2---:R-:W-:Y:S01]  /*7b020*/  IMAD R0, R10, 0x2, R7 ;  /* 0x000000020a007824 */ /* 0x004fe200078e0207 */
[----:B------:R-:W-:Y:S01]  /*7b030*/  LEA.HI.X.SX32 R7, R7, R3, 0x1, P6 ;  /* 0x0000000307077211 */ /* 0x000fe200030f0eff */
[----:B------:R-:W2:Y:S01]  /*7b040*/  LDC R10, c[0x0][0x248] ;  /* 0x00009200ff0a7b82 */ /* 0x000ea20000000800 */
[----:B---3--:R-:W-:Y:S02]  /*7b050*/  PRMT R5, R23, 0x7770, RZ ;  /* 0x0000777017057816 */ /* 0x008fe400000000ff */
[----:B------:R-:W-:-:S03]  /*7b060*/  IADD3 R4, P6, R0, R2, RZ ;  /* 0x0000000200047210 */ /* 0x000fc60007fde0ff */
[----:B------:R0:W-:Y:S01]  /*7b070*/  @P3 STG.E.U8 desc[UR10][R6.64], R5 ;  /* 0x0000000506003986 */ /* 0x0001e2000c10110a */
[----:B------:R-:W-:Y:S01]  /*7b080*/  ISETP.LT.AND P3, PT, R25, UR4, !P0 ;  /* 0x0000000419007c0c */ /* 0x000fe2000c761270 */
[----:B------:R-:W-:Y:S02]  /*7b090*/  ULDC UR4, c[0x0][0x22c] ;  /* 0x00008b0000047ab9 */ /* 0x000fe40000000800 */
[----:B------:R-:W3:Y:S01]  /*7b0a0*/  LDL.LU R25, [R1+0x388] ;  /* 0x0003880001197983 */ /* 0x000ee20000300800 */
[----:B0-----:R-:W-:Y:S01]  /*7b0b0*/  IMAD R7, R9, 0x2, R0 ;  /* 0x0000000209077824 */ /* 0x001fe200078e0200 */
[----:B------:R-:W-:Y:S01]  /*7b0c0*/  LEA.HI.X.SX32 R5, R0, R3, 0x1, P6 ;  /* 0x0000000300057211 */ /* 0x000fe200030f0eff */
[----:B------:R-:W0:Y:S01]  /*7b0d0*/  LDC R9, c[0x0][0x248] ;  /* 0x00009200ff097b82 */ /* 0x000e220000000800 */
[----:B------:R-:W-:Y:S02]  /*7b0e0*/  PRMT R0, R16, 0x7771, RZ ;  /* 0x0000777110007816 */ /* 0x000fe400000000ff */
[----:B------:R-:W-:-:S03]  /*7b0f0*/  IADD3 R6, P6, R7, R2, RZ ;  /* 0x0000000207067210 */ /* 0x000fc60007fde0ff */
[----:B------:R1:W-:Y:S01]  /*7b100*/  @P4 STG.E.U8 desc[UR10][R4.64], R0 ;  /* 0x0000000004004986 */ /* 0x0003e2000c10110a */
[----:B------:R-:W-:Y:S01]  /*7b110*/  ISETP.LT.AND P4, PT, R28, UR4, !P0 ;  /* 0x000000041c007c0c */ /* 0x000fe2000c781270 */
[----:B------:R-:W-:Y:S02]  /*7b120*/  ULDC UR4, c[0x0][0x22c] ;  /* 0x00008b0000047ab9 */ /* 0x000fe40000000800 */
[----:B------:R-:W3:Y:S01]  /*7b130*/  LDL.LU R28, [R1+0x38c] ;  /* 0x00038c00011c7983 */ /* 0x000ee20000300800 */
[----:B-1----:R-:W-:Y:S01]  /*7b140*/  IMAD R0, R8, 0x2, R7 ;  /* 0x0000000208007824 */ /* 0x002fe200078e0207 */
[----:B------:R-:W-:Y:S01]  /*7b150*/  LEA.HI.X.SX32 R7, R7, R3, 0x1, P6 ;  /* 0x0000000307077211 */ /* 0x000fe200030f0eff */
[----:B------:R-:W1:Y:S01]  /*7b160*/  LDC R8, c[0x0][0x248] ;  /* 0x00009200ff087b82 */ /* 0x000e620000000800 */
[----:B------:R-:W-:-:S05]  /*7b170*/  PRMT R5, R17, 0x7771, RZ ;  /* 0x0000777111057816 */ /* 0x000fca00000000ff */
[----:B------:R2:W-:Y:S01]  /*7b180*/  @P5 STG.E.U8 desc[UR10][R6.64], R5 ;  /* 0x0000000506005986 */ /* 0x0005e2000c10110a */
[----:B----4-:R-:W-:Y:S01]  /*7b190*/  ISETP.LT.AND P5, PT, R29, UR4, !P0 ;  /* 0x000000041d007c0c */ /* 0x010fe2000c7a1270 */
[----:B------:R-:W-:Y:S02]  /*7b1a0*/  ULDC UR4, c[0x0][0x22c] ;  /* 0x00008b0000047ab9 */ /* 0x000fe40000000800 */
[----:B------:R-:W4:Y:S01]  /*7b1b0*/  LDL.LU R29, [R1+0x390] ;  /* 0x00039000011d7983 */ /* 0x000f220000300800 */
[----:B------:R-:W-:Y:S01]  /*7b1c0*/  IADD3 R4, P6, R0, R2, RZ ;  /* 0x0000000200047210 */ /* 0x000fe20007fde0ff */
[----:B--2---:R-:W-:-:S03]  /*7b1d0*/  IMAD R7, R10, 0x2, R0 ;  /* 0x000000020a077824 */ /* 0x004fc600078e0200 */
[----:B------:R-:W-:Y:S01]  /*7b1e0*/  LEA.HI.X.SX32 R5, R0, R3, 0x1, P6 ;  /* 0x0000000300057211 */ /* 0x000fe200030f0eff */
[----:B------:R-:W2:Y:S01]  /*7b1f0*/  LDC R10, c[0x0][0x248] ;  /* 0x00009200ff0a7b82 */ /* 0x000ea20000000800 */
[----:B------:R-:W-:Y:S02]  /*7b200*/  PRMT R0, R18, 0x7771, RZ ;  /* 0x0000777112007816 */ /* 0x000fe400000000ff */
[----:B------:R-:W-:-:S03]  /*7b210*/  IADD3 R6, P6, R7, R2, RZ ;  /* 0x0000000207067210 */ /* 0x000fc60007fde0ff */
[----:B------:R0:W-:Y:S02]  /*7b220*/  @P2 STG.E.U8 desc[UR10][R4.64], R0 ;  /* 0x0000000004002986 */ /* 0x0001e4000c10110a */
[----:B0-----:R-:W-:Y:S01]  /*7b230*/  IMAD R0, R9, 0x2, R7 ;  /* 0x0000000209007824 */ /* 0x001fe200078e0207 */
[----:B------:R-:W-:Y:S01]  /*7b240*/  LEA.HI.X.SX32 R7, R7, R3, 0x1, P6 ;  /* 0x0000000307077211 */ /* 0x000fe200030f0eff */
[----:B------:R-:W0:Y:S01]  /*7b250*/  LDC R9, c[0x0][0x248] ;  /* 0x00009200ff097b82 */ /* 0x000e220000000800 */
[----:B------:R-:W-:Y:S02]  /*7b260*/  PRMT R5, R19, 0x7771, RZ ;  /* 0x0000777113057816 */ /* 0x000fe400000000ff */
[----:B------:R-:W-:-:S03]  /*7b270*/  IADD3 R4, P6, R0, R2, RZ ;  /* 0x0000000200047210 */ /* 0x000fc60007fde0ff */
[----:B------:R1:W-:Y:S02]  /*7b280*/  @P3 STG.E.U8 desc[UR10][R6.64], R5 ;  /* 0x0000000506003986 */ /* 0x0003e4000c10110a */
[----:B-1----:R-:W-:Y:S01]  /*7b290*/  IMAD R7, R8, 0x2, R0 ;  /* 0x0000000208077824 */ /* 0x002fe200078e0200 */
[----:B------:R-:W-:Y:S01]  /*7b2a0*/  LEA.HI.X.SX32 R5, R0, R3, 0x1, P6 ;  /* 0x0000000300057211 */ /* 0x000fe200030f0eff */
[----:B------:R-:W1:Y:S01]  /*7b2b0*/  LDC R8, c[0x0][0x248] ;  /* 0x00009200ff087b82 */ /* 0x000e620000000800 */
[----:B------:R-:W-:Y:S02]  /*7b2c0*/  PRMT R0, R20, 0x7771, RZ ;  /* 0x0000777114007816 */ /* 0x000fe400000000ff */
[----:B------:R-:W-:-:S03]  /*7b2d0*/  IADD3 R6, P6, R7, R2, RZ ;  /* 0x0000000207067210 */ /* 0x000fc60007fde0ff */
[----:B------:R2:W-:Y:S02]  /*7b2e0*/  @P4 STG.E.U8 desc[UR10][R4.64], R0 ;  /* 0x0000000004004986 */ /* 0x0005e4000c10110a */
[----:B--2---:R-:W-:Y:S01]  /*7b2f0*/  IMAD R0, R10, 0x2, R7 ;  /* 0x000000020a007824 */ /* 0x004fe200078e0207 */
[----:B------:R-:W-:Y:S01]  /*7b300*/  LEA.HI.X.SX32 R7, R7, R3, 0x1, P6 ;  /* 0x0000000307077211 */ /* 0x000fe200030f0eff */
[----:B------:R-:W2:Y:S01]  /*7b310*/  LDC R10, c[0x0][0x248] ;  /* 0x00009200ff0a7b82 */ /* 0x000ea20000000800 */
[----:B------:R-:W-:-:S05]  /*7b320*/  PRMT R5, R21, 0x7771, RZ ;  /* 0x0000777115057816 */ /* 0x000fca00000000ff */
[----:B------:R0:W-:Y:S01]  /*7b330*/  @P5 STG.E.U8 desc[UR10][R6.64], R5 ;  /* 0x0000000506005986 */ /* 0x0001e2000c10110a */
[----:B------:R-:W-:Y:S01]  /*7b340*/  ISETP.LT.AND P2, PT, R27, UR4, !P0 ;  /* 0x000000041b007c0c */ /* 0x000fe2000c741270 */
[----:B------:R-:W-:Y:S02]  /*7b350*/  ULDC UR4, c[0x0][0x22c] ;  /* 0x00008b0000047ab9 */ /* 0x000fe40000000800 */
[----:B------:R-:W2:Y:S01]  /*7b360*/  LDL.LU R27, [R1+0x394] ;  /* 0x00039400011b7983 */ /* 0x000ea20000300800 */
[----:B---3--:R-:W-:Y:S01]  /*7b370*/  ISETP.LT.AND P3, PT, R25, UR4, !P0 ;  /* 0x0000000419007c0c */ /* 0x008fe2000c761270 */
[----:B------:R-:W-:Y:S02]  /*7b380*/  ULDC UR4, c[0x0][0x22c] ;  /* 0x00008b0000047ab9 */ /* 0x000fe40000000800 */
[----:B------:R-:W3:Y:S01]  /*7b390*/  LDL.LU R25, [R1+0x398] ;  /* 0x0003980001197983 */ /* 0x000ee20000300800 */
[----:B------:R-:W-:Y:S01]  /*7b3a0*/  ISETP.LT.AND P4, PT, R28, UR4, !P0 ;  /* 0x000000041c007c0c */ /* 0x000fe2000c781270 */
[----:B------:R-:W-:-:S02]  /*7b3b0*/  ULDC UR4, c[0x0][0x22c] ;  /* 0x00008b0000047ab9 */ /* 0x000fc40000000800 */
[----:B------:R-:W3:Y:S01]  /*7b3c0*/  LDL.LU R28, [R1+0x39c] ;  /* 0x00039c00011c7983 */ /* 0x000ee20000300800 */
[----:B----4-:R-:W-:Y:S02]  /*7b3d0*/  ISETP.LT.AND P5, PT, R29, UR4, !P0 ;  /* 0x000000041d007c0c */ /* 0x010fe4000c7a1270 */
[CC--:B------:R-:W-:Y:S01]  /*7b3e0*/  IADD3 R4, P6, R0.reuse, R2.reuse, RZ ;  /* 0x0000000200047210 */ /* 0x0c0fe20007fde0ff */
[----:B------:R-:W4:Y:S01]  /*7b3f0*/  LDL.LU R29, [R1+0x3a0] ;  /* 0x0003a000011d7983 */ /* 0x000f220000300800 */
[----:B0-----:R-:W-:Y:S01]  /*7b400*/  IMAD R7, R9, 0x2, R0 ;  /* 0x0000000209077824 */ /* 0x001fe200078e0200 */
[----:B------:R-:W-:Y:S01]  /*7b410*/  ULDC UR4, c[0x0][0x22c] ;  /* 0x00008b0000047ab9 */ /* 0x000fe20000000800 */
        /* <DEDUP_REMOVED lines=32> */
[-C--:B------:R-:W-:Y:S01]  /*7b620*/  IADD3 R4, P6, R0, R2.reuse, RZ ;  /* 0x0000000200047210 */ /* 0x080fe20007fde0ff */
[----:B------:R-:W4:Y:S01]  /*7b630*/  LDL.LU R29, [R1+0x3b0] ;  /* 0x0003b000011d7983 */ /* 0x000f220000300800 */
[----:B-1----:R-:W-:Y:S01]  /*7b640*/  IMAD R7, R8, 0x2, R0 ;  /* 0x0000000208077824 */ /* 0x002fe200078e0200 */
[----:B------:R-:W-:Y:S01]  /*7b650*/  ULDC UR4, c[0x0][0x22c] ;  /* 0x00008b0000047ab9 */ /* 0x000fe20000000800 */
        /* <DEDUP_REMOVED lines=34> */
[----:B--2---:R-:W-:Y:S01]  /*7b880*/  IMAD R7, R10, 0x2, R0 ;  /* 0x000000020a077824 */ /* 0x004fe200078e0200 */
[----:B------:R-:W-:Y:S01]  /*7b890*/  ULDC UR4, c[0x0][0x22c] ;  /* 0x00008b0000047ab9 */ /* 0x000fe20000000800 */
[----:B------:R-:W-:Y:S01]  /*7b8a0*/  LEA.HI.X.SX32 R5, R0, R3, 0x1, P6 ;  /* 0x0000000300057211 */ /* 0x000fe200030f0eff */
[----:B------:R-:W2:Y:S01]  /*7b8b0*/  LDL.LU R26, [R1+0x3c4] ;  /* 0x0003c400011a7983 */ /* 0x000ea20000300800 */
[----:B------:R-:W-:Y:S01]  /*7b8c0*/  PRMT R0, R22, 0x7772, RZ ;  /* 0x0000777216007816 */ /* 0x000fe200000000ff */
[----:B------:R-:W4:Y:S01]  /*7b8d0*/  LDC R10, c[0x0][0x248] ;  /* 0x00009200ff0a7b82 */ /* 0x000f220000000800 */
[----:B------:R-:W-:-:S03]  /*7b8e0*/  IADD3 R6, P6, R7, R2, RZ ;  /* 0x0000000207067210 */ /* 0x000fc60007fde0ff */
[----:B------:R0:W-:Y:S02]  /*7b8f0*/  @P2 STG.E.U8 desc[UR10][R4.64], R0 ;  /* 0x0000000004002986 */ /* 0x0001e4000c10110a */
[----:B0-----:R-:W-:Y:S01]  /*7b900*/  IMAD R0, R9, 0x2, R7 ;  /* 0x0000000209007824 */ /* 0x001fe200078e0207 */
[----:B------:R-:W-:Y:S01]  /*7b910*/  LEA.HI.X.SX32 R7, R7, R3, 0x1, P6 ;  /* 0x0000000307077211 */ /* 0x000fe200030f0eff */
[----:B------:R-:W0:Y:S01]  /*7b920*/  LDC R9, c[0x0][0x248] ;  /* 0x00009200ff097b82 */ /* 0x000e220000000800 */
[----:B------:R-:W-:Y:S01]  /*7b930*/  PRMT R5, R23, 0x7772, RZ ;  /* 0x0000777217057816 */ /* 0x000fe200000000ff */
[----:B-1----:R-:W-:Y:S01]  /*7b940*/  IMAD R8, R8, 0x2, R0 ;  /* 0x0000000208087824 */ /* 0x002fe200078e0200 */
[----:B------:R-:W-:-:S03]  /*7b950*/  IADD3 R4, P6, R0, R2, RZ ;  /* 0x0000000200047210 */ /* 0x000fc60007fde0ff */
[----:B------:R1:W-:Y:S01]  /*7b960*/  @P3 STG.E.U8 desc[UR10][R6.64], R5 ;  /* 0x0000000506003986 */ /* 0x0003e2000c10110a */
[----:B------:R-:W-:Y:S02]  /*7b970*/  PRMT R16, R16, 0x7773, RZ ;  /* 0x0000777310107816 */ /* 0x000fe400000000ff */
[----:B------:R-:W-:Y:S02]  /*7b980*/  PRMT R17, R17, 0x7773, RZ ;  /* 0x0000777311117816 */ /* 0x000fe400000000ff */
[----:B-1----:R-:W-:Y:S02]  /*7b990*/  LEA.HI.X.SX32 R5, R0, R3, 0x1, P6 ;  /* 0x0000000300057211 */ /* 0x002fe400030f0eff */
[----:B------:R-:W-:-:S04]  /*7b9a0*/  IADD3 R6, P6, R8, R2, RZ ;  /* 0x0000000208067210 */ /* 0x000fc80007fde0ff */
[----:B------:R-:W-:Y:S01]  /*7b9b0*/  LEA.HI.X.SX32 R7, R8, R3, 0x1, P6 ;  /* 0x0000000308077211 */ /* 0x000fe200030f0eff */
[----:B------:R-:W-:Y:S04]  /*7b9c0*/  @P4 STG.E.U8 desc[UR10][R4.64], R16 ;  /* 0x0000001004004986 */ /* 0x000fe8000c10110a */
[----:B------:R1:W-:Y:S01]  /*7b9d0*/  @P5 STG.E.U8 desc[UR10][R6.64], R17 ;  /* 0x0000001106005986 */ /* 0x0003e2000c10110a */
[----:B------:R-:W-:Y:S01]  /*7b9e0*/  ISETP.LT.AND P2, PT, R27, UR4, !P0 ;  /* 0x000000041b007c0c */ /* 0x000fe2000c741270 */
[----:B------:R-:W-:Y:S02]  /*7b9f0*/  ULDC UR4, c[0x0][0x22c] ;  /* 0x00008b0000047ab9 */ /* 0x000fe40000000800 */
[----:B------:R-:W2:Y:S01]  /*7ba00*/  LDL.LU R27, [R1+0x34] ;  /* 0x00003400011b7983 */ /* 0x000ea20000300800 */
[----:B------:R-:W-:Y:S01]  /*7ba10*/  IMAD R8, R11, 0x2, R8 ;  /* 0x000000020b087824 */ /* 0x000fe200078e0208 */
[----:B------:R-:W-:Y:S01]  /*7ba20*/  PRMT R18, R18, 0x7773, RZ ;  /* 0x0000777312127816 */ /* 0x000fe200000000ff */
[----:B-1----:R-:W1:Y:S01]  /*7ba30*/  LDC R17, c[0x0][0x248] ;  /* 0x00009200ff117b82 */ /* 0x002e620000000800 */
[----:B------:R-:W-:-:S02]  /*7ba40*/  PRMT R19, R19, 0x7773, RZ ;  /* 0x0000777313137816 */ /* 0x000fc400000000ff */
[----:B------:R-:W-:Y:S02]  /*7ba50*/  PRMT R20, R20, 0x7773, RZ ;  /* 0x0000777314147816 */ /* 0x000fe400000000ff */
[----:B------:R-:W-:Y:S02]  /*7ba60*/  PRMT R21, R21, 0x7773, RZ ;  /* 0x0000777315157816 */ /* 0x000fe400000000ff */
[----:B------:R-:W-:Y:S01]  /*7ba70*/  PRMT R22, R22, 0x7773, RZ ;  /* 0x0000777316167816 */ /* 0x000fe200000000ff */
[----:B------:R-:W1:Y:S01]  /*7ba80*/  LDC R16, c[0x0][0x248] ;  /* 0x00009200ff107b82 */ /* 0x000e620000000800 */
[----:B---3--:R-:W-:Y:S01]  /*7ba90*/  ISETP.LT.AND P3, PT, R25, UR4, !P0 ;  /* 0x0000000419007c0c */ /* 0x008fe2000c761270 */
[----:B------:R-:W-:Y:S01]  /*7baa0*/  ULDC UR4, c[0x0][0x22c] ;  /* 0x00008b0000047ab9 */ /* 0x000fe20000000800 */
[----:B------:R-:W3:Y:S01]  /*7bab0*/  LDL.LU R25, [R1+0x3cc] ;  /* 0x0003cc0001197983 */ /* 0x000ee20000300800 */
[----:B------:R-:W-:Y:S01]  /*7bac0*/  ISETP.LT.AND P4, PT, R28, UR4, !P0 ;  /* 0x000000041c007c0c */ /* 0x000fe2000c781270 */
[----:B------:R-:W-:-:S02]  /*7bad0*/  ULDC UR4, c[0x0][0x22c] ;  /* 0x00008b0000047ab9 */ /* 0x000fc40000000800 */
[----:B------:R-:W3:Y:S01]  /*7bae0*/  LDL.LU R28, [R1+0x3d0] ;  /* 0x0003d000011c7983 */ /* 0x000ee20000300800 */
[----:B----4-:R-:W-:Y:S01]  /*7baf0*/  ISETP.LT.AND P5, PT, R29, UR4, !P0 ;  /* 0x000000041d007c0c */ /* 0x010fe2000c7a1270 */
[----:B------:R-:W-:Y:S02]  /*7bb00*/  IMAD R0, R10, 0x2, R8 ;  /* 0x000000020a007824 */ /* 0x000fe400078e0208 */
[----:B------:R-:W4:Y:S01]  /*7bb10*/  LDL.LU R29, [R1+0x3d4] ;  /* 0x0003d400011d7983 */ /* 0x000f220000300800 */
[----:B------:R-:W-:Y:S01]  /*7bb20*/  IADD3 R4, P6, R8, R2, RZ ;  /* 0x0000000208047210 */ /* 0x000fe20007fde0ff */
[----:B------:R-:W-:-:S03]  /*7bb30*/  ULDC UR4, c[0x0][0x22c] ;  /* 0x00008b0000047ab9 */ /* 0x000fc60000000800 */
[----:B------:R-:W-:Y:S02]  /*7bb40*/  LEA.HI.X.SX32 R5, R8, R3, 0x1, P6 ;  /* 0x0000000308057211 */ /* 0x000fe400030f0eff */
[----:B------:R-:W-:-:S04]  /*7bb50*/  IADD3 R6, P6, R0, R2, RZ ;  /* 0x0000000200067210 */ /* 0x000fc80007fde0ff */
[----:B------:R-:W-:Y:S01]  /*7bb60*/  LEA.HI.X.SX32 R7, R0, R3, 0x1, P6 ;  /* 0x0000000300077211 */ /* 0x000fe200030f0eff */
[----:B0-----:R-:W-:Y:S01]  /*7bb70*/  IMAD R0, R9, 0x2, R0 ;  /* 0x0000000209007824 */ /* 0x001fe200078e0200 */
[----:B------:R0:W-:Y:S01]  /*7bb80*/  @P2 STG.E.U8 desc[UR10][R4.64], R18 ;  /* 0x0000001204002986 */ /* 0x0001e2000c10110a */
[----:B--2---:R-:W-:Y:S01]  /*7bb90*/  ISETP.LT.AND P2, PT, R26, UR4, !P0 ;  /* 0x000000041a007c0c */ /* 0x004fe2000c741270 */
[----:B------:R-:W-:Y:S02]  /*7bba0*/  ULDC UR4, c[0x0][0x22c] ;  /* 0x00008b0000047ab9 */ /* 0x000fe40000000800 */
[----:B------:R-:W-:Y:S01]  /*7bbb0*/  @P3 STG.E.U8 desc[UR10][R6.64], R19 ;  /* 0x0000001306003986 */ /* 0x000fe2000c10110a */
[----:B------:R-:W-:-:S03]  /*7bbc0*/  IADD3 R8, P3, R0, R2, RZ ;  /* 0x0000000200087210 */ /* 0x000fc60007f7e0ff */
[----:B------:R-:W2:Y:S01]  /*7bbd0*/  LDL.LU R26, [R1+0x3d8] ;  /* 0x0003d800011a7983 */ /* 0x000ea20000300800 */
[-C--:B------:R-:W-:Y:S01]  /*7bbe0*/  LEA.HI.X.SX32 R9, R0, R3.reuse, 0x1, P3 ;  /* 0x0000000300097211 */ /* 0x080fe200018f0eff */
[----:B------:R-:W-:Y:S01]  /*7bbf0*/  IMAD R12, R12, 0x2, R0 ;  /* 0x000000020c0c7824 */ /* 0x000fe200078e0200 */
[----:B0-----:R-:W0:Y:S04]  /*7bc00*/  LDC R18, c[0x0][0x248] ;  /* 0x00009200ff127b82 */ /* 0x001e280000000800 */
[C---:B------:R-:W-:Y:S01]  /*7bc10*/  IADD3 R10, P6, R12.reuse, R2, RZ ;  /* 0x000000020c0a7210 */ /* 0x040fe20007fde0ff */
[----:B------:R1:W-:Y:S03]  /*7bc20*/  @P4 STG.E.U8 desc[UR10][R8.64], R20 ;  /* 0x0000001408004986 */ /* 0x0003e6000c10110a */
[----:B------:R-:W-:-:S05]  /*7bc30*/  LEA.HI.X.SX32 R11, R12, R3, 0x1, P6 ;  /* 0x000000030c0b7211 */ /* 0x000fca00030f0eff */
[----:B------:R1:W-:Y:S01]  /*7bc40*/  @P5 STG.E.U8 desc[UR10][R10.64], R21 ;  /* 0x000000150a005986 */ /* 0x0003e2000c10110a */
[----:B------:R-:W-:-:S03]  /*7bc50*/  PRMT R23, R23, 0x7773, RZ ;  /* 0x0000777317177816 */ /* 0x000fc600000000ff */
[----:B------:R-:W0:Y:S01]  /*7bc60*/  LDS.128 R4, [R27] ;  /* 0x000000001b047984 */ /* 0x000e220000000c00 */
[----:B---3--:R-:W-:Y:S01]  /*7bc70*/  ISETP.LT.AND P3, PT, R25, UR4, !P0 ;  /* 0x0000000419007c0c */ /* 0x008fe2000c761270 */
[----:B------:R-:W-:Y:S02]  /*7bc80*/  ULDC UR4, c[0x0][0x22c] ;  /* 0x00008b0000047ab9 */ /* 0x000fe40000000800 */
[----:B------:R-:W3:Y:S01]  /*7bc90*/  LDL.LU R25, [R1+0x3ec] ;  /* 0x0003ec0001197983 */ /* 0x000ee20000300800 */
[----:B------:R-:W-:Y:S01]  /*7bca0*/  ISETP.LT.AND P4, PT, R28, UR4, !P0 ;  /* 0x000000041c007c0c */ /* 0x000fe2000c781270 */
[----:B------:R-:W-:Y:S02]  /*7bcb0*/  ULDC UR4, c[0x0][0x22c] ;  /* 0x00008b0000047ab9 */ /* 0x000fe40000000800 */
[----:B------:R-:W3:Y:S01]  /*7bcc0*/  LDL.LU R28, [R1+0x3f0] ;  /* 0x0003f000011c7983 */ /* 0x000ee20000300800 */
[----:B----4-:R-:W-:Y:S01]  /*7bcd0*/  ISETP.LT.AND P5, PT, R29, UR4, !P0 ;  /* 0x000000041d007c0c */ /* 0x010fe2000c7a1270 */
[----:B------:R-:W-:-:S02]  /*7bce0*/  IMAD R12, R15, 0x2, R12 ;  /* 0x000000020f0c7824 */ /* 0x000fc400078e020c */
[----:B------:R-:W4:Y:S01]  /*7bcf0*/  LDL.LU R29, [R1+0x3f4] ;  /* 0x0003f400011d7983 */ /* 0x000f220000300800 */
[----:B------:R-:W0:Y:S01]  /*7bd00*/  LDC R15, c[0x0][0x248] ;  /* 0x00009200ff0f7b82 */ /* 0x000e220000000800 */
[----:B------:R-:W-:Y:S01]  /*7bd10*/  ULDC UR4, c[0x0][0x22c] ;  /* 0x00008b0000047ab9 */ /* 0x000fe20000000800 */
[----:B------:R-:W-:Y:S01]  /*7bd20*/  IMAD R0, R14, 0x2, R12 ;  /* 0x000000020e007824 */ /* 0x000fe200078e020c */
[----:B-1----:R-:W-:-:S04]  /*7bd30*/  IADD3 R8, P6, R12, R2, RZ ;  /* 0x000000020c087210 */ /* 0x002fc80007fde0ff */
[----:B------:R-:W-:Y:S02]  /*7bd40*/  LEA.HI.X.SX32 R9, R12, R3, 0x1, P6 ;  /* 0x000000030c097211 */ /* 0x000fe400030f0eff */
[----:B------:R-:W-:-:S04]  /*7bd50*/  IADD3 R10, P6, R0, R2, RZ ;  /* 0x00000002000a7210 */ /* 0x000fc80007fde0ff */
[-C--:B------:R-:W-:Y:S01]  /*7bd60*/  LEA.HI.X.SX32 R11, R0, R3.reuse, 0x1, P6 ;  /* 0x00000003000b7211 */ /* 0x080fe200030f0eff */
[----:B------:R-:W-:Y:S01]  /*7bd70*/  IMAD R0, R13, 0x2, R0 ;  /* 0x000000020d007824 */ /* 0x000fe200078e0200 */
[----:B------:R-:W-:Y:S04]  /*7bd80*/  @P2 STG.E.U8 desc[UR10][R8.64], R22 ;  /* 0x0000001608002986 */ /* 0x000fe8000c10110a */
[----:B------:R-:W-:Y:S01]  /*7bd90*/  @P3 STG.E.U8 desc[UR10][R10.64], R23 ;  /* 0x000000170a003986 */ /* 0x000fe2000c10110a */
[----:B------:R-:W-:Y:S02]  /*7bda0*/  IADD3 R12, P3, R0, R2, RZ ;  /* 0x00000002000c7210 */ /* 0x000fe40007f7e0ff */
[----:B--2---:R-:W-:Y:S01]  /*7bdb0*/  ISETP.LT.AND P2, PT, R26, UR4, !P0 ;  /* 0x000000041a007c0c */ /* 0x004fe2000c741270 */
[----:B------:R1:W2:Y:S01]  /*7bdc0*/  LDS.128 R8, [R27+0x400] ;  /* 0x000400001b087984 */ /* 0x0002a20000000c00 */
[----:B------:R-:W-:Y:S01]  /*7bdd0*/  ULDC UR4, c[0x0][0x22c] ;  /* 0x00008b0000047ab9 */ /* 0x000fe20000000800 */
[----:B------:R-:W-:Y:S01]  /*7bde0*/  LEA.HI.X.SX32 R13, R0, R3, 0x1, P3 ;  /* 0x00000003000d7211 */ /* 0x000fe200018f0eff */
[----:B0-----:R-:W-:Y:S01]  /*7bdf0*/  IMAD R15, R15, 0x2, R0 ;  /* 0x000000020f0f7824 */ /* 0x001fe200078e0200 */
[----:B-1----:R-:W2:Y:S01]  /*7be00*/  LDL.LU R27, [R1+0x3f8] ;  /* 0x0003f800011b7983 */ /* 0x002ea20000300800 */
[----:B------:R-:W-:-:S03]  /*7be10*/  PRMT R0, R4, 0x7770, RZ ;  /* 0x0000777004007816 */ /* 0x000fc600000000ff */
[C---:B------:R-:W-:Y:S02]  /*7be20*/  IADD3 R14, P6, R15.reuse, R2, RZ ;  /* 0x000000020f0e7210 */ /* 0x040fe40007fde0ff */
[----:B------:R0:W-:Y:S02]  /*7be30*/  @P4 STG.E.U8 desc[UR10][R12.64], R0 ;  /* 0x000000000c004986 */ /* 0x0001e4000c10110a */
[----:B0-----:R-:W-:Y:S01]  /*7be40*/  IMAD R0, R18, 0x2, R15 ;  /* 0x0000000212007824 */ /* 0x001fe200078e020f */
[----:B------:R-:W-:Y:S01]  /*7be50*/  LEA.HI.X.SX32 R15, R15, R3, 0x1, P6 ;  /* 0x000000030f0f7211 */ /* 0x000fe200030f0eff */
[----:B------:R-:W0:Y:S01]  /*7be60*/  LDC R18, c[0x0][0x248] ;  /* 0x00009200ff127b82 */ /* 0x000e220000000800 */
[----:B------:R-:W-:-:S05]  /*7be70*/  PRMT R13, R5, 0x7770, RZ ;  /* 0x00007770050d7816 */ /* 0x000fca00000000ff */
[----:B------:R1:W-:Y:S01]  /*7be80*/  @P5 STG.E.U8 desc[UR10][R14.64], R13 ;  /* 0x0000000d0e005986 */ /* 0x0003e2000c10110a */
[----:B---3--:R-:W-:Y:S01]  /*7be90*/  ISETP.LT.AND P3, PT, R25, UR4, !P0 ;  /* 0x0000000419007c0c */ /* 0x008fe2000c761270 */
[----:B------:R-:W-:Y:S02]  /*7bea0*/  ULDC UR4, c[0x0][0x22c] ;  /* 0x00008b0000047ab9 */ /* 0x000fe40000000800 */
[----:B------:R-:W3:Y:S01]  /*7beb0*/  LDL.LU R25, [R1+0x3fc] ;  /* 0x0003fc0001197983 */ /* 0x000ee20000300800 */
[----:B------:R-:W-:Y:S01]  /*7bec0*/  ISETP.LT.AND P4, PT, R28, UR4, !P0 ;  /* 0x000000041c007c0c */ /* 0x000fe2000c781270 */
[----:B------:R-:W-:Y:S02]  /*7bed0*/  ULDC UR4, c[0x0][0x22c] ;  /* 0x00008b0000047ab9 */ /* 0x000fe40000000800 */
[----:B------:R-:W3:Y:S01]  /*7bee0*/  LDL.LU R28, [R1+0x400] ;  /* 0x00040000011c7983 */ /* 0x000ee20000300800 */
[----:B----4-:R-:W-:Y:S02]  /*7bef0*/  ISETP.LT.AND P5, PT, R29, UR4, !P0 ;  /* 0x000000041d007c0c */ /* 0x010fe4000c7a1270 */
[C---:B------:R-:W-:Y:S01]  /*7bf00*/  IADD3 R12, P6, R0.reuse, R2, RZ ;  /* 0x00000002000c7210 */ /* 0x040fe20007fde0ff */
[----:B------:R-:W4:Y:S01]  /*7bf10*/  LDL.LU R29, [R1+0x404] ;  /* 0x00040400011d7983 */ /* 0x000f220000300800 */
[----:B-1----:R-:W-:Y:S01]  /*7bf20*/  IMAD R15, R17, 0x2, R0 ;  /* 0x00000002110f7824 */ /* 0x002fe200078e0200 */
[----:B------:R-:W-:Y:S01]  /*7bf30*/  ULDC UR4, c[0x0][0x22c] ;  /* 0x00008b0000047ab9 */ /* 0x000fe20000000800 */
[----:B------:R-:W-:Y:S01]  /*7bf40*/  LEA.HI.X.SX32 R13, R0, R3, 0x1, P6 ;  /* 0x00000003000d7211 */ /* 0x000fe200030f0eff */
[----:B------:R-:W1:Y:S01]  /*7bf50*/  LDC R17, c[0x0][0x248] ;  /* 0x00009200ff117b82 */ /* 0x000e620000000800 */
[----:B------:R-:W-:-:S02]  /*7bf60*/  PRMT R0, R6, 0x7770, RZ ;  /* 0x0000777006007816 */ /* 0x000fc400000000ff */
[----:B------:R-:W-:-:S03]  /*7bf70*/  IADD3 R14, P6, R15, R2, RZ ;  /* 0x000000020f0e7210 */ /* 0x000fc60007fde0ff */
[----:B------:R0:W-:Y:S02]  /*7bf80*/  @P2 STG.E.U8 desc[UR10][R12.64], R0 ;  /* 0x000000000c002986 */ /* 0x0001e4000c10110a */
[----:B0-----:R-:W-:Y:S01]  /*7bf90*/  IMAD R0, R16, 0x2, R15 ;  /* 0x0000000210007824 */ /* 0x001fe200078e020f */
[-C--:B------:R-:W-:Y:S01]  /*7bfa0*/  LEA.HI.X.SX32 R15, R15, R3.reuse, 0x1, P6 ;  /* 0x000000030f0f7211 */ /* 0x080fe200030f0eff */
[----:B------:R-:W0:Y:S01]  /*7bfb0*/  LDC R16, c[0x0][0x248] ;  /* 0x00009200ff107b82 */ /* 0x000e220000000800 */
[----:B------:R-:W-:Y:S02]  /*7bfc0*/  PRMT R13, R7, 0x7770, RZ ;  /* 0x00007770070d7816 */ /* 0x000fe400000000ff */
[----:B------:R-:W-:Y:S02]  /*7bfd0*/  IADD3 R12, P6, R0, R2, RZ ;  /* 0x00000002000c7210 */ /* 0x000fe40007fde0ff */
[----:B--2---:R-:W-:Y:S01]  /*7bfe0*/  ISETP.LT.AND P2, PT, R27, UR4, !P0 ;  /* 0x000000041b007c0c */ /* 0x004fe2000c741270 */
[----:B------:R-:W-:Y:S01]  /*7bff0*/  ULDC UR4, c[0x0][0x22c] ;  /* 0x00008b0000047ab9 */ /* 0x000fe20000000800 */
[----:B------:R-:W2:Y:S04]  /*7c000*/  LDL.LU R27, [R1+0x408] ;  /* 0x00040800011b7983 */ /* 0x000ea80000300800 */
[----:B------:R1:W-:Y:S02]  /*7c010*/  @P3 STG.E.U8 desc[UR10][R14.64], R13 ;  /* 0x0000000d0e003986 */ /* 0x0003e4000c10110a */
[----:B-1----:R-:W-:Y:S01]  /*7c020*/  IMAD R15, R18, 0x2, R0 ;  /* 0x00000002120f7824 */ /* 0x002fe200078e0200 */
[----:B------:R-:W-:Y:S01]  /*7c030*/  LEA.HI.X.SX32 R13, R0, R3, 0x1, P6 ;  /* 0x00000003000d7211 */ /* 0x000fe200030f0eff */
[----:B------:R-:W1:Y:S01]  /*7c040*/  LDC R18, c[0x0][0x248] ;  /* 0x00009200ff127b82 */ /* 0x000e620000000800 */
[----:B------:R-:W-:-:S02]  /*7c050*/  PRMT R0, R8, 0x7770, RZ ;  /* 0x0000777008007816 */ /* 0x000fc400000000ff */
[----:B------:R-:W-:-:S03]  /*7c060*/  IADD3 R14, P6, R15, R2, RZ ;  /* 0x000000020f0e7210 */ /* 0x000fc60007fde0ff */
        /* <DEDUP_REMOVED lines=13> */
[----:B------:R-:W-:Y:S01]  /*7c140*/  IADD3 R12, P6, R0, R2, RZ ;  /* 0x00000002000c7210 */ /* 0x000fe20007fde0ff */
[----:B------:R-:W4:Y:S01]  /*7c150*/  LDL.LU R29, [R1+0x414] ;  /* 0x00041400011d7983 */ /* 0x000f220000300800 */
[----:B------:R-:W-:Y:S01]  /*7c160*/  IMAD R15, R16, 0x2, R0 ;  /* 0x00000002100f7824 */ /* 0x000fe200078e0200 */
[----:B------:R-:W-:Y:S01]  /*7c170*/  ULDC UR4, c[0x0][0x22c] ;  /* 0x00008b0000047ab9 */ /* 0x000fe20000000800 */
[----:B------:R-:W-:Y:S01]  /*7c180*/  LEA.HI.X.SX32 R13, R0, R3, 0x1, P6 ;  /* 0x00000003000d7211 */ /* 0x000fe200030f0eff */
[----:B------:R-:W0:Y:S01]  /*7c190*/  LDC R16, c[0x0][0x248] ;  /* 0x00009200ff107b82 */ /* 0x000e220000000800 */
[----:B------:R-:W-:-:S02]  /*7c1a0*/  PRMT R0, R10, 0x7770, RZ ;  /* 0x000077700a007816 */ /* 0x000fc400000000ff */
[----:B------:R-:W-:-:S03]  /*7c1b0*/  IADD3 R14, P6, R15, R2, RZ ;  /* 0x000000020f0e7210 */ /* 0x000fc60007fde0ff */
[----:B------:R1:W-:Y:S02]  /*7c1c0*/  @P2 STG.E.U8 desc[UR10][R12.64], R0 ;  /* 0x000000000c002986 */ /* 0x0003e4000c10110a */
[----:B-1----:R-:W-:Y:S01]  /*7c1d0*/  IMAD R0, R18, 0x2, R15 ;  /* 0x0000000212007824 */ /* 0x002fe200078e020f */
[----:B------:R-:W-:Y:S01]  /*7c1e0*/  LEA.HI.X.SX32 R15, R15, R3, 0x1, P6 ;  /* 0x000000030f0f7211 */ /* 0x000fe200030f0eff */
[----:B------:R-:W1:Y:S01]  /*7c1f0*/  LDC R18, c[0x0][0x248] ;  /* 0x00009200ff127b82 */ /* 0x000e620000000800 */
[----:B------:R-:W-:Y:S02]  /*7c200*/  PRMT R13, R11, 0x7770, RZ ;  /* 0x000077700b0d7816 */ /* 0x000fe400000000ff */
[----:B--2---:R-:W-:Y:S01]  /*7c210*/  ISETP.LT.AND P2, PT, R27, UR4, !P0 ;  /* 0x000000041b007c0c */ /* 0x004fe2000c741270 */
[----:B------:R-:W-:Y:S01]  /*7c220*/  ULDC UR4, c[0x0][0x22c] ;  /* 0x00008b0000047ab9 */ /* 0x000fe20000000800 */
[----:B------:R-:W2:Y:S01]  /*7c230*/  LDL.LU R27, [R1+0x418] ;  /* 0x00041800011b7983 */ /* 0x000ea20000300800 */
        /* <DEDUP_REMOVED lines=32> */
[----:B------:R-:W-:Y:S02]  /*7c440*/  PRMT R13, R7, 0x7771, RZ ;  /* 0x00007771070d7816 */ /* 0x000fe400000000ff */
[----:B--2---:R-:W-:Y:S01]  /*7c450*/  ISETP.LT.AND P2, PT, R27, UR4, !P0 ;  /* 0x000000041b007c0c */ /* 0x004fe2000c741270 */
[----:B------:R-:W-:Y:S01]  /*7c460*/  ULDC UR4, c[0x0][0x22c] ;  /* 0x00008b0000047ab9 */ /* 0x000fe20000000800 */
[----:B------:R-:W2:Y:S01]  /*7c470*/  LDL.LU R27, [R1+0x428] ;  /* 0x00042800011b7983 */ /* 0x000ea20000300800 */
        /* <DEDUP_REMOVED lines=15> */
[----:B------:R-:W3:Y:S04]  /*7c570*/  LDL.LU R25, [R1+0x42c] ;  /* 0x00042c0001197983 */ /* 0x000ee80000300800 */
[----:B------:R-:W3:Y:S01]  /*7c580*/  LDL.LU R26, [R1+0x430] ;  /* 0x00043000011a7983 */ /* 0x000ee20000300800 */
[----:B------:R-:W-:Y:S01]  /*7c590*/  ISETP.LT.AND P4, PT, R28, UR4, !P0 ;  /* 0x000000041c007c0c */ /* 0x000fe2000c781270 */
[----:B------:R-:W-:-:S02]  /*7c5a0*/  ULDC UR4, c[0x0][0x22c] ;  /* 0x00008b0000047ab9 */ /* 0x000fc40000000800 */
[----:B----4-:R-:W-:Y:S02]  /*7c5b0*/  ISETP.LT.AND P5, PT, R29, UR4, !P0 ;  /* 0x000000041d007c0c */ /* 0x010fe4000c7a1270 */
[CC--:B------:R-:W-:Y:S01]  /*7c5c0*/  IADD3 R12, P6, R0.reuse, R2.reuse, RZ ;  /* 0x00000002000c7210 */ /* 0x0c0fe20007fde0ff */
[----:B------:R-:W4:Y:S01]  /*7c5d0*/  LDL.LU R29, [R1+0x434] ;  /* 0x00043400011d7983 */ /* 0x000f220000300800 */
[----:B------:R-:W-:Y:S01]  /*7c5e0*/  IMAD R15, R17, 0x2, R0 ;  /* 0x00000002110f7824 */ /* 0x000fe200078e0200 */
[----:B------:R-:W-:Y:S01]  /*7c5f0*/  ULDC UR4, c[0x0][0x22c] ;  /* 0x00008b0000047ab9 */ /* 0x000fe20000000800 */
[----:B------:R-:W-:Y:S01]  /*7c600*/  LEA.HI.X.SX32 R13, R0, R3, 0x1, P6 ;  /* 0x00000003000d7211 */ /* 0x000fe200030f0eff */
[----:B------:R-:W0:Y:S01]  /*7c610*/  LDC R17, c[0x0][0x248] ;  /* 0x00009200ff117b82 */ /* 0x000e220000000800 */
[----:B------:R-:W-:Y:S01]  /*7c620*/  PRMT R0, R10, 0x7771, RZ ;  /* 0x000077710a007816 */ /* 0x000fe200000000ff */
[----:B------:R-:W4:Y:S01]  /*7c630*/  LDL.LU R28, [R1+0x438] ;  /* 0x00043800011c7983 */ /* 0x000f220000300800 */
[----:B------:R-:W-:-:S03]  /*7c640*/  IADD3 R14, P6, R15, R2, RZ ;  /* 0x000000020f0e7210 */ /* 0x000fc60007fde0ff */
[----:B------:R1:W-:Y:S02]  /*7c650*/  @P2 STG.E.U8 desc[UR10][R12.64], R0 ;  /* 0x000000000c002986 */ /* 0x0003e4000c10110a */
[----:B-1----:R-:W-:Y:S01]  /*7c660*/  IMAD R0, R16, 0x2, R15 ;  /* 0x0000000210007824 */ /* 0x002fe200078e020f */
[-C--:B------:R-:W-:Y:S01]  /*7c670*/  LEA.HI.X.SX32 R15, R15, R3.reuse, 0x1, P6 ;  /* 0x000000030f0f7211 */ /* 0x080fe200030f0eff */
[----:B------:R-:W1:Y:S01]  /*7c680*/  LDC R16, c[0x0][0x248] ;  /* 0x00009200ff107b82 */ /* 0x000e620000000800 */
[----:B------:R-:W-:Y:S02]  /*7c690*/  PRMT R13, R11, 0x7771, RZ ;  /* 0x000077710b0d7816 */ /* 0x000fe400000000ff */
[----:B--2---:R-:W-:Y:S01]  /*7c6a0*/  ISETP.LT.AND P2, PT, R27, UR4, !P0 ;  /* 0x000000041b007c0c */ /* 0x004fe2000c741270 */
[----:B------:R-:W-:Y:S01]  /*7c6b0*/  ULDC UR4, c[0x0][0x22c] ;  /* 0x00008b0000047ab9 */ /* 0x000fe20000000800 */
[----:B------:R-:W-:Y:S01]  /*7c6c0*/  IADD3 R12, P6, R0, R2, RZ ;  /* 0x00000002000c7210 */ /* 0x000fe20007fde0ff */
[----:B------:R0:W-:Y:S02]  /*7c6d0*/  @P3 STG.E.U8 desc[UR10][R14.64], R13 ;  /* 0x0000000d0e003986 */ /* 0x0001e4000c10110a */
[----:B0-----:R-:W-:Y:S01]  /*7c6e0*/  IMAD R15, R18, 0x2, R0 ;  /* 0x00000002120f7824 */ /* 0x001fe200078e0200 */
[----:B------:R-:W-:Y:S01]  /*7c6f0*/  LEA.HI.X.SX32 R13, R0, R3, 0x1, P6 ;  /* 0x00000003000d7211 */ /* 0x000fe200030f0eff */
[----:B------:R-:W0:Y:S01]  /*7c700*/  LDC R18, c[0x0][0x248] ;  /* 0x00009200ff127b82 */ /* 0x000e220000000800 */
[----:B------:R-:W-:-:S02]  /*7c710*/  PRMT R0, R4, 0x7772, RZ ;  /* 0x0000777204007816 */ /* 0x000fc400000000ff */
[----:B------:R-:W-:-:S03]  /*7c720*/  IADD3 R14, P6, R15, R2, RZ ;  /* 0x000000020f0e7210 */ /* 0x000fc60007fde0ff */
[----:B------:R2:W-:Y:S02]  /*7c730*/  @P4 STG.E.U8 desc[UR10][R12.64], R0 ;  /* 0x000000000c004986 */ /* 0x0005e4000c10110a */
[----:B--2---:R-:W-:Y:S01]  /*7c740*/  IMAD R0, R17, 0x2, R15 ;  /* 0x0000000211007824 */ /* 0x004fe200078e020f */
[----:B------:R-:W-:Y:S01]  /*7c750*/  LEA.HI.X.SX32 R15, R15, R3, 0x1, P6 ;  /* 0x000000030f0f7211 */ /* 0x000fe200030f0eff */
[----:B------:R-:W2:Y:S01]  /*7c760*/  LDC R17, c[0x0][0x248] ;  /* 0x00009200ff117b82 */ /* 0x000ea20000000800 */
        /* <DEDUP_REMOVED lines=8> */
[----:B----4-:R-:W-:Y:S01]  /*7c7f0*/  ISETP.LT.AND P5, PT, R29, UR4, !P0 ;  /* 0x000000041d007c0c */ /* 0x010fe2000c7a1270 */
[----:B-1----:R-:W-:-:S02]  /*7c800*/  IMAD R19, R16, 0x2, R0 ;  /* 0x0000000210137824 */ /* 0x002fc400078e0200 */
[----:B------:R-:W4:Y:S01]  /*7c810*/  LDL.LU R29, [R1+0x3c8] ;  /* 0x0003c800011d7983 */ /* 0x000f220000300800 */
[-C--:B------:R-:W-:Y:S01]  /*7c820*/  IADD3 R12, P6, R0, R2.reuse, RZ ;  /* 0x00000002000c7210 */ /* 0x080fe20007fde0ff */
[----:B------:R-:W-:Y:S01]  /*7c830*/  ULDC UR4, c[0x0][0x22c] ;  /* 0x00008b0000047ab9 */ /* 0x000fe20000000800 */
[----:B------:R-:W-:Y:S01]  /*7c840*/  PRMT R23, R6, 0x7772, RZ ;  /* 0x0000777206177816 */ /* 0x000fe200000000ff */
[----:B------:R-:W4:Y:S01]  /*7c850*/  LDL.LU R20, [R1+0x3dc] ;  /* 0x0003dc0001147983 */ /* 0x000f220000300800 */
[----:B------:R-:W-:Y:S01]  /*7c860*/  LEA.HI.X.SX32 R13, R0, R3, 0x1, P6 ;  /* 0x00000003000d7211 */ /* 0x000fe200030f0eff */
[----:B------:R-:W1:Y:S01]  /*7c870*/  LDC R16, c[0x0][0x248] ;  /* 0x00009200ff107b82 */ /* 0x000e620000000800 */
[----:B0-----:R-:W-:Y:S01]  /*7c880*/  IMAD R18, R18, 0x2, R19 ;  /* 0x0000000212127824 */ /* 0x001fe200078e0213 */
[----:B------:R-:W-:Y:S01]  /*7c890*/  PRMT R21, R7, 0x7772, RZ ;  /* 0x0000777207157816 */ /* 0x000fe200000000ff */
[----:B------:R-:W4:Y:S05]  /*7c8a0*/  LDL.LU R24, [R1+0x3e0] ;  /* 0x0003e00001187983 */ /* 0x000f2a0000300800 */
[----:B------:R-:W0:Y:S01]  /*7c8b0*/  LDC R0, c[0x0][0x248] ;  /* 0x00009200ff007b82 */ /* 0x000e220000000800 */
[----:B------:R2:W-:Y:S01]  /*7c8c0*/  @P2 STG.E.U8 desc[UR10][R12.64], R23 ;  /* 0x000000170c002986 */ /* 0x0005e2000c10110a */
[----:B------:R-:W-:Y:S01]  /*7c8d0*/  IADD3 R14, P6, R18, R2, RZ ;  /* 0x00000002120e7210 */ /* 0x000fe20007fde0ff */
[----:B--2---:R-:W-:-:S02]  /*7c8e0*/  IMAD R17, R17, 0x2, R18 ;  /* 0x0000000211117824 */ /* 0x004fc400078e0212 */
[----:B------:R-:W2:Y:S01]  /*7c8f0*/  LDL.LU R26, [R1+0x3e4] ;  /* 0x0003e400011a7983 */ /* 0x000ea20000300800 */
[----:B------:R-:W-:-:S04]  /*7c900*/  IADD3 R12, P2, R19, R2, RZ ;  /* 0x00000002130c7210 */ /* 0x000fc80007f5e0ff */
[-C--:B------:R-:W-:Y:S02]  /*7c910*/  LEA.HI.X.SX32 R13, R19, R3.reuse, 0x1, P2 ;  /* 0x00000003130d7211 */ /* 0x080fe400010f0eff */
[----:B------:R-:W-:Y:S01]  /*7c920*/  ISETP.LT.AND P2, PT, R28, UR4, !P0 ;  /* 0x000000041c007c0c */ /* 0x000fe2000c741270 */
[----:B------:R-:W-:Y:S01]  /*7c930*/  ULDC UR4, c[0x0][0x22c] ;  /* 0x00008b0000047ab9 */ /* 0x000fe20000000800 */
[----:B------:R-:W-:Y:S01]  /*7c940*/  LEA.HI.X.SX32 R15, R18, R3, 0x1, P6 ;  /* 0x00000003120f7211 */ /* 0x000fe200030f0eff */
[----:B------:R1:W-:Y:S01]  /*7c950*/  @P3 STG.E.U8 desc[UR10][R12.64], R21 ;  /* 0x000000150c003986 */ /* 0x0003e2000c10110a */
[----:B------:R-:W4:Y:S01]  /*7c960*/  LDC R18, c[0x0][0x248] ;  /* 0x00009200ff127b82 */ /* 0x000f220000000800 */
[----:B0-----:R-:W-:Y:S02]  /*7c970*/  IMAD R19, R0, 0x2, R17 ;  /* 0x0000000200137824 */ /* 0x001fe400078e0211 */
[----:B------:R-:W2:Y:S05]  /*7c980*/  LDL.LU R28, [R1+0x3e8] ;  /* 0x0003e800011c7983 */ /* 0x000eaa0000300800 */
[----:B------:R-:W0:Y:S01]  /*7c990*/  LDC R0, c[0x0][0x248] ;  /* 0x00009200ff007b82 */ /* 0x000e220000000800 */
[----:B---3--:R-:W-:Y:S01]  /*7c9a0*/  ISETP.LT.AND P3, PT, R25, UR4, !P0 ;  /* 0x0000000419007c0c */ /* 0x008fe2000c761270 */
[----:B------:R-:W-:Y:S01]  /*7c9b0*/  ULDC UR4, c[0x0][0x22c] ;  /* 0x00008b0000047ab9 */ /* 0x000fe20000000800 */
[----:B------:R-:W-:-:S05]  /*7c9c0*/  PRMT R25, R8, 0x7772, RZ ;  /* 0x0000777208197816 */ /* 0x000fca00000000ff */
[----:B------:R3:W-:Y:S01]  /*7c9d0*/  @P4 STG.E.U8 desc[UR10][R14.64], R25 ;  /* 0x000000190e004986 */ /* 0x0007e2000c10110a */
[----:B-1----:R-:W-:-:S04]  /*7c9e0*/  IADD3 R12, P4, R17, R2, RZ ;  /* 0x00000002110c7210 */ /* 0x002fc80007f9e0ff */
[----:B------:R-:W-:Y:S02]  /*7c9f0*/  LEA.HI.X.SX32 R13, R17, R3, 0x1, P4 ;  /* 0x00000003110d7211 */ /* 0x000fe400020f0eff */
[----:B------:R-:W-:Y:S01]  /*7ca00*/  ISETP.LT.AND P6, PT, R27, UR4, !P0 ;  /* 0x000000041b007c0c */ /* 0x000fe2000c7c1270 */
[----:B------:R-:W-:Y:S01]  /*7ca10*/  ULDC UR4, c[0x0][0x22c] ;  /* 0x00008b0000047ab9 */ /* 0x000fe20000000800 */
[----:B---3--:R-:W-:-:S04]  /*7ca20*/  IADD3 R14, P4, R19, R2, RZ ;  /* 0x00000002130e7210 */ /* 0x008fc80007f9e0ff */
[----:B------:R-:W-:Y:S02]  /*7ca30*/  LEA.HI.X.SX32 R15, R19, R3, 0x1, P4 ;  /* 0x00000003130f7211 */ /* 0x000fe400020f0eff */
[----:B----4-:R-:W-:Y:S01]  /*7ca40*/  ISETP.LT.AND P4, PT, R29, UR4, !P0 ;  /* 0x000000041d007c0c */ /* 0x010fe2000c781270 */
[----:B------:R-:W-:Y:S01]  /*7ca50*/  IMAD R21, R16, 0x2, R19 ;  /* 0x0000000210157824 */ /* 0x000fe200078e0213 */
[----:B------:R-:W3:Y:S01]  /*7ca60*/  LDL.LU R29, [R1+0x2c4] ;  /* 0x0002c400011d7983 */ /* 0x000ee20000300800 */
[----:B------:R-:W-:Y:S01]  /*7ca70*/  PRMT R27, R9, 0x7772, RZ ;  /* 0x00007772091b7816 */ /* 0x000fe200000000ff */
[----:B------:R-:W1:Y:S01]  /*7ca80*/  LDC R19, c[0x0][0x248] ;  /* 0x00009200ff137b82 */ /* 0x000e620000000800 */
[----:B------:R-:W-:Y:S01]  /*7ca90*/  PRMT R23, R10, 0x7772, RZ ;  /* 0x000077720a177816 */ /* 0x000fe200000000ff */
[----:B------:R-:W-:Y:S02]  /*7caa0*/  ULDC UR4, c[0x0][0x22c] ;  /* 0x00008b0000047ab9 */ /* 0x000fe40000000800 */
[----:B------:R4:W-:Y:S01]  /*7cab0*/  @P5 STG.E.U8 desc[UR10][R12.64], R27 ;  /* 0x0000001b0c005986 */ /* 0x0009e2000c10110a */
[----:B------:R-:W-:-:S04]  /*7cac0*/  IADD3 R16, P5, R21, R2, RZ ;  /* 0x0000000215107210 */ /* 0x000fc80007fbe0ff */
[----:B------:R-:W-:Y:S01]  /*7cad0*/  LEA.HI.X.SX32 R17, R21, R3, 0x1, P5 ;  /* 0x0000000315117211 */ /* 0x000fe200028f0eff */
[----:B------:R-:W-:Y:S02]  /*7cae0*/  IMAD R21, R18, 0x2, R21 ;  /* 0x0000000212157824 */ /* 0x000fe400078e0215 */
[----:B------:R-:W2:Y:S01]  /*7caf0*/  LDC R18, c[0x0][0x248] ;  /* 0x00009200ff127b82 */ /* 0x000ea20000000800 */
[----:B------:R1:W-:Y:S01]  /*7cb00*/  @P2 STG.E.U8 desc[UR10][R14.64], R23 ;  /* 0x000000170e002986 */ /* 0x0003e2000c10110a */
[----:B------:R-:W-:Y:S02]  /*7cb10*/  PRMT R25, R11, 0x7772, RZ ;  /* 0x000077720b197816 */ /* 0x000fe400000000ff */
[----:B------:R-:W-:Y:S01]  /*7cb20*/  ISETP.LT.AND P2, PT, R20, UR4, !P0 ;  /* 0x0000000414007c0c */ /* 0x000fe2000c741270 */
[----:B0-----:R-:W-:Y:S01]  /*7cb30*/  IMAD R22, R0, 0x2, R21 ;  /* 0x0000000200167824 */ /* 0x001fe200078e0215 */
[----:B------:R-:W-:Y:S02]  /*7cb40*/  ULDC UR4, c[0x0][0x22c] ;  /* 0x00008b0000047ab9 */ /* 0x000fe40000000800 */
[----:B------:R-:W0:Y:S01]  /*7cb50*/  LDC R20, c[0x0][0x248] ;  /* 0x00009200ff147b82 */ /* 0x000e220000000800 */
[----:B------:R1:W-:Y:S01]  /*7cb60*/  @P3 STG.E.U8 desc[UR10][R16.64], R25 ;  /* 0x0000001910003986 */ /* 0x0003e2000c10110a */
[----:B----4-:R-:W-:-:S06]  /*7cb70*/  IADD3 R12, P3, R21, R2, RZ ;  /* 0x00000002150c7210 */ /* 0x010fcc0007f7e0ff */
[----:B------:R-:W4:Y:S01]  /*7cb80*/  LDC R0, c[0x0][0x248] ;  /* 0x00009200ff007b82 */ /* 0x000f220000000800 */
[----:B------:R-:W-:Y:S01]  /*7cb90*/  LEA.HI.X.SX32 R13, R21, R3, 0x1, P3 ;  /* 0x00000003150d7211 */ /* 0x000fe200018f0eff */
[----:B-1----:R-:W-:Y:S01]  /*7cba0*/  IMAD R19, R19, 0x2, R22 ;  /* 0x0000000213137824 */ /* 0x002fe200078e0216 */
[----:B------:R-:W-:-:S05]  /*7cbb0*/  PRMT R23, R4, 0x7773, RZ ;  /* 0x0000777304177816 */ /* 0x000fca00000000ff */
[----:B------:R-:W1:Y:S01]  /*7cbc0*/  LDC R16, c[0x0][0x248] ;  /* 0x00009200ff107b82 */ /* 0x000e620000000800 */
[----:B------:R2:W-:Y:S01]  /*7cbd0*/  @P6 STG.E.U8 desc[UR10][R12.64], R23 ;  /* 0x000000170c006986 */ /* 0x0005e2000c10110a */
[CC--:B------:R-:W-:Y:S02]  /*7cbe0*/  IADD3 R14, P5, R22.reuse, R2.reuse, RZ ;  /* 0x00000002160e7210 */ /* 0x0c0fe40007fbe0ff */
[----:B------:R-:W-:Y:S02]  /*7cbf0*/  IADD3 R4, P6, R19, R2, RZ ;  /* 0x0000000213047210 */ /* 0x000fe40007fde0ff */
[----:B------:R-:W-:Y:S02]  /*7cc00*/  PRMT R21, R5, 0x7773, RZ ;  /* 0x0000777305157816 */ /* 0x000fe400000000ff */
[-C--:B------:R-:W-:Y:S02]  /*7cc10*/  LEA.HI.X.SX32 R15, R22, R3.reuse, 0x1, P5 ;  /* 0x00000003160f7211 */ /* 0x080fe400028f0eff */
[----:B------:R-:W-:Y:S01]  /*7cc20*/  LEA.HI.X.SX32 R5, R19, R3, 0x1, P6 ;  /* 0x0000000313057211 */ /* 0x000fe200030f0eff */
[----:B--2---:R-:W2:Y:S01]  /*7cc30*/  LDC R12, c[0x0][0x248] ;  /* 0x00009200ff0c7b82 */ /* 0x004ea20000000800 */
[----:B------:R-:W-:Y:S01]  /*7cc40*/  PRMT R17, R6, 0x7773, RZ ;  /* 0x0000777306117816 */ /* 0x000fe200000000ff */
[----:B------:R-:W-:Y:S01]  /*7cc50*/  IMAD R19, R18, 0x2, R19 ;  /* 0x0000000212137824 */ /* 0x000fe200078e0213 */
[----:B------:R-:W-:Y:S01]  /*7cc60*/  ISETP.LT.AND P3, PT, R24, UR4, !P0 ;  /* 0x0000000418007c0c */ /* 0x000fe2000c761270 */
[----:B------:R4:W-:Y:S01]  /*7cc70*/  @P4 STG.E.U8 desc[UR10][R14.64], R21 ;  /* 0x000000150e004986 */ /* 0x0009e2000c10110a */
[----:B------:R-:W-:Y:S01]  /*7cc80*/  PRMT R13, R7, 0x7773, RZ ;  /* 0x00007773070d7816 */ /* 0x000fe200000000ff */
[----:B0-----:R-:W-:Y:S01]  /*7cc90*/  IMAD R7, R20, 0x2, R19 ;  /* 0x0000000214077824 */ /* 0x001fe200078e0213 */
[----:B------:R-:W-:Y:S01]  /*7cca0*/  ULDC UR4, c[0x0][0x22c] ;  /* 0x00008b0000047ab9 */ /* 0x000fe20000000800 */
[----:B------:R0:W-:Y:S01]  /*7ccb0*/  @P2 STG.E.U8 desc[UR10][R4.64], R17 ;  /* 0x0000001104002986 */ /* 0x0001e2000c10110a */
[----:B------:R-:W-:-:S02]  /*7ccc0*/  PRMT R25, R8, 0x7773, RZ ;  /* 0x0000777308197816 */ /* 0x000fc400000000ff */
[-C--:B------:R-:W-:Y:S02]  /*7ccd0*/  IADD3 R8, P2, R19, R2.reuse, RZ ;  /* 0x0000000213087210 */ /* 0x080fe40007f5e0ff */
[----:B------:R-:W-:Y:S01]  /*7cce0*/  ISETP.LT.AND P5, PT, R26, UR4, !P0 ;  /* 0x000000041a007c0c */ /* 0x000fe2000c7a1270 */
[----:B------:R-:W-:Y:S01]  /*7ccf0*/  ULDC UR4, c[0x0][0x22c] ;  /* 0x00008b0000047ab9 */ /* 0x000fe20000000800 */
[----:B------:R-:W-:Y:S01]  /*7cd00*/  PRMT R23, R9, 0x7773, RZ ;  /* 0x0000777309177816 */ /* 0x000fe200000000ff */
[----:B----4-:R-:W-:Y:S01]  /*7cd10*/  IMAD R15, R0, 0x2, R7 ;  /* 0x00000002000f7824 */ /* 0x010fe200078e0207 */
[----:B------:R-:W-:Y:S01]  /*7cd20*/  ISETP.LT.AND P4, PT, R28, UR4, !P0 ;  /* 0x000000041c007c0c */ /* 0x000fe2000c781270 */
[----:B------:R-:W-:Y:S01]  /*7cd30*/  ULDC UR4, c[0x0][0x22c] ;  /* 0x00008b0000047ab9 */ /* 0x000fe20000000800 */
[----:B------:R-:W-:Y:S02]  /*7cd40*/  LEA.HI.X.SX32 R9, R19, R3, 0x1, P2 ;  /* 0x0000000313097211 */ /* 0x000fe400010f0eff */
[----:B------:R-:W-:Y:S01]  /*7cd50*/  PRMT R19, R11, 0x7773, RZ ;  /* 0x000077730b137816 */ /* 0x000fe200000000ff */
[----:B-1----:R-:W-:Y:S01]  /*7cd60*/  IMAD R11, R16, 0x2, R15 ;  /* 0x00000002100b7824 */ /* 0x002fe200078e020f */
[----:B------:R-:W-:Y:S01]  /*7cd70*/  IADD3 R6, P6, R7, R2, RZ ;  /* 0x0000000207067210 */ /* 0x000fe20007fde0ff */
[----:B------:R1:W-:Y:S01]  /*7cd80*/  @P3 STG.E.U8 desc[UR10][R8.64], R13 ;  /* 0x0000000d08003986 */ /* 0x0003e2000c10110a */
[----:B------:R-:W-:-:S02]  /*7cd90*/  PRMT R21, R10, 0x7773, RZ ;  /* 0x000077730a157816 */ /* 0x000fc400000000ff */
[-C--:B0-----:R-:W-:Y:S02]  /*7cda0*/  IADD3 R4, P2, R15, R2.reuse, RZ ;  /* 0x000000020f047210 */ /* 0x081fe40007f5e0ff */
[-C--:B------:R-:W-:Y:S01]  /*7cdb0*/  IADD3 R10, P3, R11, R2.reuse, RZ ;  /* 0x000000020b0a7210 */ /* 0x080fe20007f7e0ff */
[----:B--2---:R-:W-:Y:S01]  /*7cdc0*/  IMAD R12, R12, 0x2, R11 ;  /* 0x000000020c0c7824 */ /* 0x004fe200078e020b */
[-C--:B------:R-:W-:Y:S02]  /*7cdd0*/  LEA.HI.X.SX32 R7, R7, R3.reuse, 0x1, P6 ;  /* 0x0000000307077211 */ /* 0x080fe400030f0eff */
[-C--:B------:R-:W-:Y:S02]  /*7cde0*/  LEA.HI.X.SX32 R5, R15, R3.reuse, 0x1, P2 ;  /* 0x000000030f057211 */ /* 0x080fe400010f0eff */
[----:B------:R-:W-:Y:S01]  /*7cdf0*/  LEA.HI.X.SX32 R11, R11, R3, 0x1, P3 ;  /* 0x000000030b0b7211 */ /* 0x000fe200018f0eff */
[----:B------:R1:W-:Y:S01]  /*7ce00*/  @P5 STG.E.U8 desc[UR10][R6.64], R25 ;  /* 0x0000001906005986 */ /* 0x0003e2000c10110a */
[----:B------:R-:W-:-:S03]  /*7ce10*/  IADD3 R2, P2, R12, R2, RZ ;  /* 0x000000020c027210 */ /* 0x000fc60007f5e0ff */
[----:B------:R1:W-:Y:S01]  /*7ce20*/  @P4 STG.E.U8 desc[UR10][R4.64], R23 ;  /* 0x0000001704004986 */ /* 0x0003e2000c10110a */
[----:B------:R-:W-:Y:S02]  /*7ce30*/  LEA.HI.X.SX32 R3, R12, R3, 0x1, P2 ;  /* 0x000000030c037211 */ /* 0x000fe400010f0eff */
[----:B---3--:R-:W-:-:S13]  /*7ce40*/  ISETP.LT.AND P0, PT, R29, UR4, !P0 ;  /* 0x000000041d007c0c */ /* 0x008fda000c701270 */
[----:B------:R1:W-:Y:S01]  /*7ce50*/  @P0 STG.E.U8 desc[UR10][R10.64], R21 ;  /* 0x000000150a000986 */ /* 0x0003e2000c10110a */
[----:B------:R-:W-:Y:S05]  /*7ce60*/  @!P1 EXIT ;  /* 0x000000000000994d */ /* 0x000fea0003800000 */
[----:B------:R-:W-:Y:S01]  /*7ce70*/  STG.E.U8 desc[UR10][R2.64], R19 ;  /* 0x0000001302007986 */ /* 0x000fe2000c10110a */
[----:B------:R-:W-:Y:S05]  /*7ce80*/  EXIT ;  /* 0x000000000000794d */ /* 0x000fea0003800000 */
.L_x_3:
[----:B------:R-:W-:-:S00]  /*7ce90*/  BRA `(.L_x_3) ;  /* 0xfffffffc00fc7947 */ /* 0x000fc0000383ffff */
[----:B------:R-:W-:-:S00]  /*7cea0*/  NOP ;  /* 0x0000000000007918 */ /* 0x000fc00000000000 */
        /* <DEDUP_REMOVED lines=13> */
.L_x_4:


//--------------------- .nv.shared.matmul_kernel  --------------------------
	.section	.nv.shared.matmul_kernel,"aw",@nobits
	.sectionflags	@""
	.align	16
	.zero		1024


//--------------------- .nv.shared.reserved.0     --------------------------
	.section	.nv.shared.reserved.0,"aw",@nobits
	.weak		__nv_reservedSMEM_offset_0_alias
	.size		__nv_reservedSMEM_offset_0_alias, 0, 0
	.other		__nv_reservedSMEM_offset_0_alias,@"STO_CUDA_RESERVED_SHARED STV_DEFAULT"
__nv_reservedSMEM_offset_0_alias:
	.zero		0


//--------------------- .nv.constant0.matmul_kernel --------------------------
	.section	.nv.constant0.matmul_kernel,"a",@progbits
	.sectionflags	@""
	.align	4
.nv.constant0.matmul_kernel:
	.zero		608


//--------------------- SYMBOLS --------------------------

	.type		.nv.reservedSmem.offset0,@object
	.size		.nv.reservedSmem.offset0,0x4
